// auto-generated by cutlass_sweep.gemm — config: {"arch": "sm_100", "cluster_m": 2, "cluster_n": 1, "dtype": "mxfp4", "dtype_b": "mxfp4", "layout": "nt", "stages": 0, "tile_k": 256, "tile_m": 128, "tile_n": 256}
#include "cutlass/cutlass.h"
#include "cutlass/gemm/collective/collective_builder.hpp"
#include "cutlass/gemm/device/gemm_universal_adapter.h"
#include "cutlass/gemm/kernel/gemm_universal.hpp"
#include "cutlass/epilogue/collective/collective_builder.hpp"

using ElemA = cutlass::mx_float4_t<cutlass::float_e2m1_t>;
using ElemB = cutlass::mx_float4_t<cutlass::float_e2m1_t>;
using ElemCD = cutlass::bfloat16_t;
using Acc  = float;
using TileShape    = cute::Shape<cute::_128, cute::_256, cute::_256>;
using ClusterShape = cute::Shape<cute::_2, cute::_1, cute::_1>;

using CollectiveEpilogue = typename cutlass::epilogue::collective::CollectiveBuilder<
    cutlass::arch::Sm100, cutlass::arch::OpClassTensorOp,
    TileShape, ClusterShape,
    cutlass::epilogue::collective::EpilogueTileAuto,
    Acc, Acc,
    ElemCD, cutlass::layout::RowMajor, 128 / cutlass::sizeof_bits<ElemCD>::value,
    ElemCD, cutlass::layout::RowMajor, 128 / cutlass::sizeof_bits<ElemCD>::value,
    cutlass::epilogue::collective::EpilogueScheduleAuto
  >::CollectiveOp;

using CollectiveMainloop = typename cutlass::gemm::collective::CollectiveBuilder<
    cutlass::arch::Sm100, cutlass::arch::OpClassBlockScaledTensorOp,
    ElemA, cutlass::layout::RowMajor, 32,
    ElemB, cutlass::layout::ColumnMajor, 32,
    Acc,
    TileShape, ClusterShape,
    cutlass::gemm::collective::StageCountAutoCarveout<static_cast<int>(sizeof(typename CollectiveEpilogue::SharedStorage))>,
    cutlass::gemm::collective::KernelScheduleAuto
  >::CollectiveOp;

using GemmKernel = cutlass::gemm::kernel::GemmUniversal<
    cute::Shape<int,int,int,int>,
    CollectiveMainloop,
    CollectiveEpilogue
>;
using Gemm = cutlass::gemm::device::GemmUniversalAdapter<GemmKernel>;

// Force the device kernel symbol into the cubin without needing a host main.
auto* _anchor = &cutlass::device_kernel<GemmKernel>;


// ===== COMPILED SASS (sm_100a) =====

	.target	sm_100a

	.elftype	@"ET_EXEC"


//--------------------- .note.nv.tkinfo           --------------------------
	.section	.note.nv.tkinfo,"",@"SHT_NOTE"
	.sectionflags	@"SHF_NOTE_NV_TKINFO"
	.tkinfo
        /*0018*/ 	.word	0x00000002
        /*0030*/ 	.string	""
        /*0030*/ 	.string	"ptxas"
        /*0030*/ 	.string	"Cuda compilation tools, release 13.0, V13.0.88"
        /*0030*/ 	.string	"Build cuda_13.0.r13.0/compiler.36424714_0"
        /*0030*/ 	.string	"-arch sm_100a -m 64 "



//--------------------- .note.nv.cuinfo           --------------------------
	.section	.note.nv.cuinfo,"",@"SHT_NOTE"
	.sectionflags	@"SHF_NOTE_NV_CUINFO"
        /*0018*/ 	.short	0x0002
        /*001a*/ 	.short	0x0064
        /*001c*/ 	.short	0x0082
	.zero		2


//--------------------- .nv.info                  --------------------------
	.section	.nv.info,"",@"SHT_CUDA_INFO"
	.align	4


	//----- nvinfo : EIATTR_REGCOUNT
	.align		4
        /*0000*/ 	.byte	0x04, 0x2f
        /*0002*/ 	.short	(.L_19 - .L_18)
	.align		4
.L_18:
        /*0004*/ 	.word	index@(_ZN7cutlass13device_kernelINS_4gemm6kernel13GemmUniversalIN4cute5tupleIJiiiiEEENS1_10collective13CollectiveMmaINS1_46MainloopSm100TmaUmmaWarpSpecializedBlockScaledILi3ELi2ELi1ENS5_IJNS4_1CILi2EEENSA_ILi1EEESC_EEEEENS5_IJNSA_ILi128EEENSA_ILi256EEESG_EEENS5_IJNS_12float_e2m1_tENS_13float_ue8m0_tEEEENS5_IJNS5_IJlSC_lEEENS4_6LayoutINS5_IJNS5_IJNS5_IJNSA_ILi32EEENSA_ILi4EEEEEEiEEESQ_NS5_IJSC_iEEEEEENS5_IJNS5_IJNS5_IJNSA_ILi16EEESO_EEEiEEENS5_IJNS5_IJNSA_ILi0EEESC_EEENSA_ILi512EEEEEENS5_IJSW_iEEEEEEEEEEESK_S13_NS4_8TiledMMAINS4_8MMA_AtomIJNS4_17SM100_MMA_MXF4_SSISI_SI_fSJ_Li128ELi256ELi32ELNS4_4UMMA5MajorE0ELS18_0ELNS17_7ScaleInE0ELS19_0EEEEEENSM_INS5_IJSC_SC_SC_EEENS5_IJSW_SW_SW_EEEEENS5_IJNS4_10UnderscoreES1F_S1F_EEEEENS5_IJNS4_13SM90_TMA_LOADES1I_EEENS5_IJNS4_14ComposedLayoutINS4_7SwizzleILi3ELi4ELi3EEENS4_18smem_ptr_flag_bitsILi4EEENSM_INS5_IJNSA_ILi8EEESG_EEENS5_IJSG_SC_EEEEEEENSM_INS5_IJNS5_IJNS5_IJSP_SC_EEENS5_IJSN_SB_EEEEEESC_NS5_IJSB_SB_EEEEEENS5_IJNS5_IJNS5_IJSU_SY_EEESX_EEESW_NS5_IJSB_SY_EEEEEEEEEEEvNS4_8identityENS5_IJNS4_23SM90_TMA_LOAD_MULTICASTES26_EEENS5_IJS1T_NSM_INS5_IJNS5_IJNS5_IJSP_SB_EEES1V_EEESC_S1X_EEENS5_IJS20_SW_NS5_IJSB_NSA_ILi1024EEEEEEEEEEEEEEvS25_EENS_8epilogue10collective18CollectiveEpilogueINS2H_23Sm100TmaWarpSpecializedILi4ELi2ELi32ELb1ELb0EEEJNS5_IJNSA_ILi64EEESG_SG_EEENS5_IJNSM_IS2M_SC_EENSM_IS1V_NS5_IJSC_SF_EEEEEEEENS_10bfloat16_tESL_S2S_SL_NS2H_6fusion15FusionCallbacksIS2L_NS2T_17LinearCombinationIS2S_fS2S_fLNS_15FloatRoundStyleE2EEES2N_S2R_JEEENS4_5SM1004TMEM4LOAD26SM100_TMEM_LOAD_32dp32b32xES1I_NS1K_INS1L_ILi2ELi4ELi3EEENS1N_ILi16EEENSM_INS5_IJS1P_SN_EEENS5_IJSN_SC_EEEEEEENS4_39AutoVectorizingCopyWithAssumedAlignmentILi128EEENS4_14SM90_TMA_STOREES38_S3A_S3A_EEEvvEEEEvNT_6ParamsE)
        /*0008*/ 	.word	0x000000de


	//----- nvinfo : EIATTR_FRAME_SIZE
	.align		4
.L_19:
        /*000c*/ 	.byte	0x04, 0x11
        /*000e*/ 	.short	(.L_21 - .L_20)
	.align		4
.L_20:
        /*0010*/ 	.word	index@($__internal_2_$__cuda_sm10x_tcgen05_guardrail_trap_unallocated_columns_being_dealloced)
        /*0014*/ 	.word	0x00000000


	//----- nvinfo : EIATTR_FRAME_SIZE
	.align		4
.L_21:
        /*0018*/ 	.byte	0x04, 0x11
        /*001a*/ 	.short	(.L_23 - .L_22)
	.align		4
.L_22:
        /*001c*/ 	.word	index@($__internal_1_$__cuda_sm10x_tcgen05_guardrail_trap_phase_invalid_during_alloc)
        /*0020*/ 	.word	0x00000000


	//----- nvinfo : EIATTR_FRAME_SIZE
	.align		4
.L_23:
        /*0024*/ 	.byte	0x04, 0x11
        /*0026*/ 	.short	(.L_25 - .L_24)
	.align		4
.L_24:
        /*0028*/ 	.word	index@($__internal_0_$__cuda_sm10x_tcgen05_guardrail_trap_col_being_dealloced_not_returned_by_alloc)
        /*002c*/ 	.word	0x00000000


	//----- nvinfo : EIATTR_FRAME_SIZE
	.align		4
.L_25:
        /*0030*/ 	.byte	0x04, 0x11
        /*0032*/ 	.short	(.L_27 - .L_26)
	.align		4
.L_26:
        /*0034*/ 	.word	index@(_ZN7cutlass13device_kernelINS_4gemm6kernel13GemmUniversalIN4cute5tupleIJiiiiEEENS1_10collective13CollectiveMmaINS1_46MainloopSm100TmaUmmaWarpSpecializedBlockScaledILi3ELi2ELi1ENS5_IJNS4_1CILi2EEENSA_ILi1EEESC_EEEEENS5_IJNSA_ILi128EEENSA_ILi256EEESG_EEENS5_IJNS_12float_e2m1_tENS_13float_ue8m0_tEEEENS5_IJNS5_IJlSC_lEEENS4_6LayoutINS5_IJNS5_IJNS5_IJNSA_ILi32EEENSA_ILi4EEEEEEiEEESQ_NS5_IJSC_iEEEEEENS5_IJNS5_IJNS5_IJNSA_ILi16EEESO_EEEiEEENS5_IJNS5_IJNSA_ILi0EEESC_EEENSA_ILi512EEEEEENS5_IJSW_iEEEEEEEEEEESK_S13_NS4_8TiledMMAINS4_8MMA_AtomIJNS4_17SM100_MMA_MXF4_SSISI_SI_fSJ_Li128ELi256ELi32ELNS4_4UMMA5MajorE0ELS18_0ELNS17_7ScaleInE0ELS19_0EEEEEENSM_INS5_IJSC_SC_SC_EEENS5_IJSW_SW_SW_EEEEENS5_IJNS4_10UnderscoreES1F_S1F_EEEEENS5_IJNS4_13SM90_TMA_LOADES1I_EEENS5_IJNS4_14ComposedLayoutINS4_7SwizzleILi3ELi4ELi3EEENS4_18smem_ptr_flag_bitsILi4EEENSM_INS5_IJNSA_ILi8EEESG_EEENS5_IJSG_SC_EEEEEEENSM_INS5_IJNS5_IJNS5_IJSP_SC_EEENS5_IJSN_SB_EEEEEESC_NS5_IJSB_SB_EEEEEENS5_IJNS5_IJNS5_IJSU_SY_EEESX_EEESW_NS5_IJSB_SY_EEEEEEEEEEEvNS4_8identityENS5_IJNS4_23SM90_TMA_LOAD_MULTICASTES26_EEENS5_IJS1T_NSM_INS5_IJNS5_IJNS5_IJSP_SB_EEES1V_EEESC_S1X_EEENS5_IJS20_SW_NS5_IJSB_NSA_ILi1024EEEEEEEEEEEEEEvS25_EENS_8epilogue10collective18CollectiveEpilogueINS2H_23Sm100TmaWarpSpecializedILi4ELi2ELi32ELb1ELb0EEEJNS5_IJNSA_ILi64EEESG_SG_EEENS5_IJNSM_IS2M_SC_EENSM_IS1V_NS5_IJSC_SF_EEEEEEEENS_10bfloat16_tESL_S2S_SL_NS2H_6fusion15FusionCallbacksIS2L_NS2T_17LinearCombinationIS2S_fS2S_fLNS_15FloatRoundStyleE2EEES2N_S2R_JEEENS4_5SM1004TMEM4LOAD26SM100_TMEM_LOAD_32dp32b32xES1I_NS1K_INS1L_ILi2ELi4ELi3EEENS1N_ILi16EEENSM_INS5_IJS1P_SN_EEENS5_IJSN_SC_EEEEEEENS4_39AutoVectorizingCopyWithAssumedAlignmentILi128EEENS4_14SM90_TMA_STOREES38_S3A_S3A_EEEvvEEEEvNT_6ParamsE)
        /*0038*/ 	.word	0x00000000


	//----- nvinfo : EIATTR_MIN_STACK_SIZE
	.align		4
.L_27:
        /*003c*/ 	.byte	0x04, 0x12
        /*003e*/ 	.short	(.L_29 - .L_28)
	.align		4
.L_28:
        /*0040*/ 	.word	index@(_ZN7cutlass13device_kernelINS_4gemm6kernel13GemmUniversalIN4cute5tupleIJiiiiEEENS1_10collective13CollectiveMmaINS1_46MainloopSm100TmaUmmaWarpSpecializedBlockScaledILi3ELi2ELi1ENS5_IJNS4_1CILi2EEENSA_ILi1EEESC_EEEEENS5_IJNSA_ILi128EEENSA_ILi256EEESG_EEENS5_IJNS_12float_e2m1_tENS_13float_ue8m0_tEEEENS5_IJNS5_IJlSC_lEEENS4_6LayoutINS5_IJNS5_IJNS5_IJNSA_ILi32EEENSA_ILi4EEEEEEiEEESQ_NS5_IJSC_iEEEEEENS5_IJNS5_IJNS5_IJNSA_ILi16EEESO_EEEiEEENS5_IJNS5_IJNSA_ILi0EEESC_EEENSA_ILi512EEEEEENS5_IJSW_iEEEEEEEEEEESK_S13_NS4_8TiledMMAINS4_8MMA_AtomIJNS4_17SM100_MMA_MXF4_SSISI_SI_fSJ_Li128ELi256ELi32ELNS4_4UMMA5MajorE0ELS18_0ELNS17_7ScaleInE0ELS19_0EEEEEENSM_INS5_IJSC_SC_SC_EEENS5_IJSW_SW_SW_EEEEENS5_IJNS4_10UnderscoreES1F_S1F_EEEEENS5_IJNS4_13SM90_TMA_LOADES1I_EEENS5_IJNS4_14ComposedLayoutINS4_7SwizzleILi3ELi4ELi3EEENS4_18smem_ptr_flag_bitsILi4EEENSM_INS5_IJNSA_ILi8EEESG_EEENS5_IJSG_SC_EEEEEEENSM_INS5_IJNS5_IJNS5_IJSP_SC_EEENS5_IJSN_SB_EEEEEESC_NS5_IJSB_SB_EEEEEENS5_IJNS5_IJNS5_IJSU_SY_EEESX_EEESW_NS5_IJSB_SY_EEEEEEEEEEEvNS4_8identityENS5_IJNS4_23SM90_TMA_LOAD_MULTICASTES26_EEENS5_IJS1T_NSM_INS5_IJNS5_IJNS5_IJSP_SB_EEES1V_EEESC_S1X_EEENS5_IJS20_SW_NS5_IJSB_NSA_ILi1024EEEEEEEEEEEEEEvS25_EENS_8epilogue10collective18CollectiveEpilogueINS2H_23Sm100TmaWarpSpecializedILi4ELi2ELi32ELb1ELb0EEEJNS5_IJNSA_ILi64EEESG_SG_EEENS5_IJNSM_IS2M_SC_EENSM_IS1V_NS5_IJSC_SF_EEEEEEEENS_10bfloat16_tESL_S2S_SL_NS2H_6fusion15FusionCallbacksIS2L_NS2T_17LinearCombinationIS2S_fS2S_fLNS_15FloatRoundStyleE2EEES2N_S2R_JEEENS4_5SM1004TMEM4LOAD26SM100_TMEM_LOAD_32dp32b32xES1I_NS1K_INS1L_ILi2ELi4ELi3EEENS1N_ILi16EEENSM_INS5_IJS1P_SN_EEENS5_IJSN_SC_EEEEEEENS4_39AutoVectorizingCopyWithAssumedAlignmentILi128EEENS4_14SM90_TMA_STOREES38_S3A_S3A_EEEvvEEEEvNT_6ParamsE)
        /*0044*/ 	.word	0x00000000
.L_29:


//--------------------- .nv.compat                --------------------------
	.section	.nv.compat,"",@"SHT_CUDA_COMPAT_INFO"
	.align	4
        /*0000*/ 	.byte	0x02, 0x09, 0x01, 0x00, 0x02, 0x02, 0x02, 0x00, 0x02, 0x05, 0x05, 0x00, 0x03, 0x07, 0x01, 0x01
        /*0010*/ 	.byte	0x02, 0x03, 0x01, 0x00, 0x02, 0x06, 0x01, 0x00, 0x04, 0x0b, 0x08, 0x00, 0x09, 0x00, 0x00, 0x00
        /*0020*/ 	.byte	0x00, 0x00, 0x00, 0x00


//--------------------- .nv.info._ZN7cutlass13device_kernelINS_4gemm6kernel13GemmUniversalIN4cute5tupleIJiiiiEEENS1_10collective13CollectiveMmaINS1_46MainloopSm100TmaUmmaWarpSpecializedBlockScaledILi3ELi2ELi1ENS5_IJNS4_1CILi2EEENSA_ILi1EEESC_EEEEENS5_IJNSA_ILi128EEENSA_ILi256EEESG_EEENS5_IJNS_12float_e2m1_tENS_13float_ue8m0_tEEEENS5_IJNS5_IJlSC_lEEENS4_6LayoutINS5_IJNS5_IJNS5_IJNSA_ILi32EEENSA_ILi4EEEEEEiEEESQ_NS5_IJSC_iEEEEEENS5_IJNS5_IJNS5_IJNSA_ILi16EEESO_EEEiEEENS5_IJNS5_IJNSA_ILi0EEESC_EEENSA_ILi512EEEEEENS5_IJSW_iEEEEEEEEEEESK_S13_NS4_8TiledMMAINS4_8MMA_AtomIJNS4_17SM100_MMA_MXF4_SSISI_SI_fSJ_Li128ELi256ELi32ELNS4_4UMMA5MajorE0ELS18_0ELNS17_7ScaleInE0ELS19_0EEEEEENSM_INS5_IJSC_SC_SC_EEENS5_IJSW_SW_SW_EEEEENS5_IJNS4_10UnderscoreES1F_S1F_EEEEENS5_IJNS4_13SM90_TMA_LOADES1I_EEENS5_IJNS4_14ComposedLayoutINS4_7SwizzleILi3ELi4ELi3EEENS4_18smem_ptr_flag_bitsILi4EEENSM_INS5_IJNSA_ILi8EEESG_EEENS5_IJSG_SC_EEEEEEENSM_INS5_IJNS5_IJNS5_IJSP_SC_EEENS5_IJSN_SB_EEEEEESC_NS5_IJSB_SB_EEEEEENS5_IJNS5_IJNS5_IJSU_SY_EEESX_EEESW_NS5_IJSB_SY_EEEEEEEEEEEvNS4_8identityENS5_IJNS4_23SM90_TMA_LOAD_MULTICASTES26_EEENS5_IJS1T_NSM_INS5_IJNS5_IJNS5_IJSP_SB_EEES1V_EEESC_S1X_EEENS5_IJS20_SW_NS5_IJSB_NSA_ILi1024EEEEEEEEEEEEEEvS25_EENS_8epilogue10collective18CollectiveEpilogueINS2H_23Sm100TmaWarpSpecializedILi4ELi2ELi32ELb1ELb0EEEJNS5_IJNSA_ILi64EEESG_SG_EEENS5_IJNSM_IS2M_SC_EENSM_IS1V_NS5_IJSC_SF_EEEEEEEENS_10bfloat16_tESL_S2S_SL_NS2H_6fusion15FusionCallbacksIS2L_NS2T_17LinearCombinationIS2S_fS2S_fLNS_15FloatRoundStyleE2EEES2N_S2R_JEEENS4_5SM1004TMEM4LOAD26SM100_TMEM_LOAD_32dp32b32xES1I_NS1K_INS1L_ILi2ELi4ELi3EEENS1N_ILi16EEENSM_INS5_IJS1P_SN_EEENS5_IJSN_SC_EEEEEEENS4_39AutoVectorizingCopyWithAssumedAlignmentILi128EEENS4_14SM90_TMA_STOREES38_S3A_S3A_EEEvvEEEEvNT_6ParamsE --------------------------
	.section	.nv.info._ZN7cutlass13device_kernelINS_4gemm6kernel13GemmUniversalIN4cute5tupleIJiiiiEEENS1_10collective13CollectiveMmaINS1_46MainloopSm100TmaUmmaWarpSpecializedBlockScaledILi3ELi2ELi1ENS5_IJNS4_1CILi2EEENSA_ILi1EEESC_EEEEENS5_IJNSA_ILi128EEENSA_ILi256EEESG_EEENS5_IJNS_12float_e2m1_tENS_13float_ue8m0_tEEEENS5_IJNS5_IJlSC_lEEENS4_6LayoutINS5_IJNS5_IJNS5_IJNSA_ILi32EEENSA_ILi4EEEEEEiEEESQ_NS5_IJSC_iEEEEEENS5_IJNS5_IJNS5_IJNSA_ILi16EEESO_EEEiEEENS5_IJNS5_IJNSA_ILi0EEESC_EEENSA_ILi512EEEEEENS5_IJSW_iEEEEEEEEEEESK_S13_NS4_8TiledMMAINS4_8MMA_AtomIJNS4_17SM100_MMA_MXF4_SSISI_SI_fSJ_Li128ELi256ELi32ELNS4_4UMMA5MajorE0ELS18_0ELNS17_7ScaleInE0ELS19_0EEEEEENSM_INS5_IJSC_SC_SC_EEENS5_IJSW_SW_SW_EEEEENS5_IJNS4_10UnderscoreES1F_S1F_EEEEENS5_IJNS4_13SM90_TMA_LOADES1I_EEENS5_IJNS4_14ComposedLayoutINS4_7SwizzleILi3ELi4ELi3EEENS4_18smem_ptr_flag_bitsILi4EEENSM_INS5_IJNSA_ILi8EEESG_EEENS5_IJSG_SC_EEEEEEENSM_INS5_IJNS5_IJNS5_IJSP_SC_EEENS5_IJSN_SB_EEEEEESC_NS5_IJSB_SB_EEEEEENS5_IJNS5_IJNS5_IJSU_SY_EEESX_EEESW_NS5_IJSB_SY_EEEEEEEEEEEvNS4_8identityENS5_IJNS4_23SM90_TMA_LOAD_MULTICASTES26_EEENS5_IJS1T_NSM_INS5_IJNS5_IJNS5_IJSP_SB_EEES1V_EEESC_S1X_EEENS5_IJS20_SW_NS5_IJSB_NSA_ILi1024EEEEEEEEEEEEEEvS25_EENS_8epilogue10collective18CollectiveEpilogueINS2H_23Sm100TmaWarpSpecializedILi4ELi2ELi32ELb1ELb0EEEJNS5_IJNSA_ILi64EEESG_SG_EEENS5_IJNSM_IS2M_SC_EENSM_IS1V_NS5_IJSC_SF_EEEEEEEENS_10bfloat16_tESL_S2S_SL_NS2H_6fusion15FusionCallbacksIS2L_NS2T_17LinearCombinationIS2S_fS2S_fLNS_15FloatRoundStyleE2EEES2N_S2R_JEEENS4_5SM1004TMEM4LOAD26SM100_TMEM_LOAD_32dp32b32xES1I_NS1K_INS1L_ILi2ELi4ELi3EEENS1N_ILi16EEENSM_INS5_IJS1P_SN_EEENS5_IJSN_SC_EEEEEEENS4_39AutoVectorizingCopyWithAssumedAlignmentILi128EEENS4_14SM90_TMA_STOREES38_S3A_S3A_EEEvvEEEEvNT_6ParamsE,"",@"SHT_CUDA_INFO"
	.sectionflags	@""
	.align	4


	//----- nvinfo : EIATTR_CUDA_API_VERSION
	.align		4
        /*0000*/ 	.byte	0x04, 0x37
        /*0002*/ 	.short	(.L_31 - .L_30)
.L_30:
        /*0004*/ 	.word	0x00000082


	//----- nvinfo : EIATTR_KPARAM_INFO
	.align		4
.L_31:
        /*0008*/ 	.byte	0x04, 0x17
        /*000a*/ 	.short	(.L_33 - .L_32)
.L_32:
        /*000c*/ 	.word	0x00000000
        /*0010*/ 	.short	0x0000
        /*0012*/ 	.short	0x0000
        /*0014*/ 	.byte	0x00, 0xf0, 0x01, 0x30


	//----- nvinfo : EIATTR_AT_ENTRY_FRAGMENTS
	.align		4
.L_33:
        /*0018*/ 	.byte	0x04, 0x4f
        /*001a*/ 	.short	(.L_35 - .L_34)


	//   ....[0]....
.L_34:
        /*001c*/ 	.word	0x00000006


	//----- nvinfo : EIATTR_RESERVED_SMEM_USED
	.align		4
.L_35:
        /*0020*/ 	.byte	0x01, 0x41
	.zero		2


	//----- nvinfo : EIATTR_SPARSE_MMA_MASK
	.align		4
        /*0024*/ 	.byte	0x03, 0x50
        /*0026*/ 	.short	0x0000


	//----- nvinfo : EIATTR_TCGEN05_1CTA_USED
	.align		4
        /*0028*/ 	.byte	0x01, 0x51
	.zero		2


	//----- nvinfo : EIATTR_MAXREG_COUNT
	.align		4
        /*002c*/ 	.byte	0x03, 0x1b
        /*002e*/ 	.short	0x00ff


	//----- nvinfo : EIATTR_NUM_BARRIERS
	.align		4
        /*0030*/ 	.byte	0x02, 0x4c
        /*0032*/ 	.byte	0x07
	.zero		1


	//----- nvinfo : EIATTR_EXTERNS
	.align		4
        /*0034*/ 	.byte	0x04, 0x0f
        /*0036*/ 	.short	(.L_37 - .L_36)


	//   ....[0]....
	.align		4
.L_36:
        /*0038*/ 	.word	index@(__assertfail)


	//----- nvinfo : EIATTR_MERCURY_ISA_VERSION
	.align		4
.L_37:
        /*003c*/ 	.byte	0x03, 0x5f
        /*003e*/ 	.short	0x0101


	//----- nvinfo : EIATTR_INT_WARP_WIDE_INSTR_OFFSETS
	.align		4
        /*0040*/ 	.byte	0x04, 0x31
        /*0042*/ 	.short	(.L_39 - .L_38)


	//   ....[0]....
.L_38:
        /*0044*/ 	.word	0x00000d60


	//   ....[1]....
        /*0048*/ 	.word	0x00000e20


	//   ....[2]....
        /*004c*/ 	.word	0x000045d0


	//   ....[3]....
        /*0050*/ 	.word	0x000045f0


	//   ....[4]....
        /*0054*/ 	.word	0x00004620


	//   ....[5]....
        /*0058*/ 	.word	0x00005260


	//   ....[6]....
        /*005c*/ 	.word	0x00005300


	//   ....[7]....
        /*0060*/ 	.word	0x000053b0


	//   ....[8]....
        /*0064*/ 	.word	0x00005420


	//   ....[9]....
        /*0068*/ 	.word	0x000054d0


	//   ....[10]....
        /*006c*/ 	.word	0x000055a0


	//   ....[11]....
        /*0070*/ 	.word	0x00005620


	//   ....[12]....
        /*0074*/ 	.word	0x000056b0


	//   ....[13]....
        /*0078*/ 	.word	0x00005790


	//   ....[14]....
        /*007c*/ 	.word	0x00005800


	//   ....[15]....
        /*0080*/ 	.word	0x000058c0


	//   ....[16]....
        /*0084*/ 	.word	0x00005970


	//   ....[17]....
        /*0088*/ 	.word	0x000059f0


	//   ....[18]....
        /*008c*/ 	.word	0x00005a80


	//   ....[19]....
        /*0090*/ 	.word	0x00005b70


	//   ....[20]....
        /*0094*/ 	.word	0x00005be0


	//   ....[21]....
        /*0098*/ 	.word	0x00005d40


	//   ....[22]....
        /*009c*/ 	.word	0x00005d70


	//   ....[23]....
        /*00a0*/ 	.word	0x00005de0


	//   ....[24]....
        /*00a4*/ 	.word	0x00005e90


	//   ....[25]....
        /*00a8*/ 	.word	0x00005f60


	//   ....[26]....
        /*00ac*/ 	.word	0x00006000


	//   ....[27]....
        /*00b0*/ 	.word	0x000060c0


	//   ....[28]....
        /*00b4*/ 	.word	0x000061c0


	//----- nvinfo : EIATTR_COOP_GROUP_MASK_REGIDS
	.align		4
.L_39:
        /*00b8*/ 	.byte	0x04, 0x29
        /*00ba*/ 	.short	(.L_41 - .L_40)


	//   ....[0]....
.L_40:
        /*00bc*/ 	.word	0xffffffff


	//   ....[1]....
        /*00c0*/ 	.word	0xffffffff


	//   ....[2]....
        /*00c4*/ 	.word	0xffffffff


	//   ....[3]....
        /*00c8*/ 	.word	0xffffffff


	//   ....[4]....
        /*00cc*/ 	.word	0xffffffff


	//   ....[5]....
        /*00d0*/ 	.word	0xffffffff


	//   ....[6]....
        /*00d4*/ 	.word	0xffffffff


	//   ....[7]....
        /*00d8*/ 	.word	0xffffffff


	//   ....[8]....
        /*00dc*/ 	.word	0xffffffff


	//   ....[9]....
        /*00e0*/ 	.word	0xffffffff


	//   ....[10]....
        /*00e4*/ 	.word	0xffffffff


	//   ....[11]....
        /*00e8*/ 	.word	0xffffffff


	//   ....[12]....
        /*00ec*/ 	.word	0xffffffff


	//   ....[13]....
        /*00f0*/ 	.word	0xffffffff


	//----- nvinfo : EIATTR_COOP_GROUP_INSTR_OFFSETS
	.align		4
.L_41:
        /*00f4*/ 	.byte	0x04, 0x28
        /*00f6*/ 	.short	(.L_43 - .L_42)


	//   ....[0]....
.L_42:
        /*00f8*/ 	.word	0x00000080


	//   ....[1]....
        /*00fc*/ 	.word	0x00000550


	//   ....[2]....
        /*0100*/ 	.word	0x000006d0


	//   ....[3]....
        /*0104*/ 	.word	0x00000870


	//   ....[4]....
        /*0108*/ 	.word	0x00000970


	//   ....[5]....
        /*010c*/ 	.word	0x00000ae0


	//   ....[6]....
        /*0110*/ 	.word	0x00000c20


	//   ....[7]....
        /*0114*/ 	.word	0x00000e90


	//   ....[8]....
        /*0118*/ 	.word	0x00002380


	//   ....[9]....
        /*011c*/ 	.word	0x000031e0


	//   ....[10]....
        /*0120*/ 	.word	0x000033f0


	//   ....[11]....
        /*0124*/ 	.word	0x00003420


	//   ....[12]....
        /*0128*/ 	.word	0x000044b0


	//   ....[13]....
        /*012c*/ 	.word	0x000046e0


	//----- nvinfo : EIATTR_VRC_CTA_INIT_COUNT
	.align		4
.L_43:
        /*0130*/ 	.byte	0x02, 0x4a
        /*0132*/ 	.byte	0x80
	.zero		1


	//----- nvinfo : EIATTR_SYSCALL_OFFSETS
	.align		4
        /*0134*/ 	.byte	0x04, 0x46
        /*0136*/ 	.short	(.L_45 - .L_44)


	//   ....[0]....
.L_44:
        /*0138*/ 	.word	0x00006db0


	//   ....[1]....
        /*013c*/ 	.word	0x00006ea0


	//   ....[2]....
        /*0140*/ 	.word	0x00007a70


	//   ....[3]....
        /*0144*/ 	.word	0x00007be0


	//   ....[4]....
        /*0148*/ 	.word	0x000090a0


	//   ....[5]....
        /*014c*/ 	.word	0x00009210


	//   ....[6]....
        /*0150*/ 	.word	0x0000a730


	//   ....[7]....
        /*0154*/ 	.word	0x0000a8a0


	//   ....[8]....
        /*0158*/ 	.word	0x0000bd50


	//   ....[9]....
        /*015c*/ 	.word	0x0000bec0


	//   ....[10]....
        /*0160*/ 	.word	0x0000d3d0


	//   ....[11]....
        /*0164*/ 	.word	0x0000d540


	//   ....[12]....
        /*0168*/ 	.word	0x0000ea10


	//   ....[13]....
        /*016c*/ 	.word	0x0000eb80


	//   ....[14]....
        /*0170*/ 	.word	0x00010080


	//   ....[15]....
        /*0174*/ 	.word	0x000101f0


	//   ....[16]....
        /*0178*/ 	.word	0x00011650


	//   ....[17]....
        /*017c*/ 	.word	0x000117c0


	//----- nvinfo : EIATTR_MBARRIER_INSTR_OFFSETS
	.align		4
.L_45:
        /*0180*/ 	.byte	0x04, 0x39
        /*0182*/ 	.short	(.L_47 - .L_46)


	//   ....[0]....
.L_46:
        /*0184*/ 	.word	0x00000660
        /*0188*/ 	.word	0x000000ff
        /*018c*/ 	.word	0x00000000
        /*0190*/ 	.short	0x0100
        /*0192*/ 	.byte	0x04
	.zero		1


	//   ....[1]....
        /*0194*/ 	.word	0x00000670
        /*0198*/ 	.word	0x000000ff
        /*019c*/ 	.word	0x00000018
        /*01a0*/ 	.short	0x0100
        /*01a2*/ 	.byte	0x04
	.zero		1


	//   ....[2]....
        /*01a4*/ 	.word	0x00000680
        /*01a8*/ 	.word	0x000000ff
        /*01ac*/ 	.word	0x00000008
        /*01b0*/ 	.short	0x0100
        /*01b2*/ 	.byte	0x04
	.zero		1


	//   ....[3]....
        /*01b4*/ 	.word	0x00000690
        /*01b8*/ 	.word	0x000000ff
        /*01bc*/ 	.word	0x00000020
        /*01c0*/ 	.short	0x0100
        /*01c2*/ 	.byte	0x04
	.zero		1


	//   ....[4]....
        /*01c4*/ 	.word	0x000006a0
        /*01c8*/ 	.word	0x000000ff
        /*01cc*/ 	.word	0x00000010
        /*01d0*/ 	.short	0x0100
        /*01d2*/ 	.byte	0x04
	.zero		1


	//   ....[5]....
        /*01d4*/ 	.word	0x000006b0
        /*01d8*/ 	.word	0x000000ff
        /*01dc*/ 	.word	0x00000028
        /*01e0*/ 	.short	0x0100
        /*01e2*/ 	.byte	0x04
	.zero		1


	//   ....[6]....
        /*01e4*/ 	.word	0x000007e0
        /*01e8*/ 	.word	0x000000ff
        /*01ec*/ 	.word	0x00000030
        /*01f0*/ 	.short	0x0100
        /*01f2*/ 	.byte	0x04
	.zero		1


	//   ....[7]....
        /*01f4*/ 	.word	0x000007f0
        /*01f8*/ 	.word	0x000000ff
        /*01fc*/ 	.word	0x00000050
        /*0200*/ 	.short	0x0100
        /*0202*/ 	.byte	0x04
	.zero		1


	//   ....[8]....
        /*0204*/ 	.word	0x00000800
        /*0208*/ 	.word	0x000000ff
        /*020c*/ 	.word	0x00000038
        /*0210*/ 	.short	0x0100
        /*0212*/ 	.byte	0x04
	.zero		1


	//   ....[9]....
        /*0214*/ 	.word	0x00000810
        /*0218*/ 	.word	0x000000ff
        /*021c*/ 	.word	0x00000058
        /*0220*/ 	.short	0x0100
        /*0222*/ 	.byte	0x04
	.zero		1


	//   ....[10]....
        /*0224*/ 	.word	0x00000820
        /*0228*/ 	.word	0x000000ff
        /*022c*/ 	.word	0x00000040
        /*0230*/ 	.short	0x0100
        /*0232*/ 	.byte	0x04
	.zero		1


	//   ....[11]....
        /*0234*/ 	.word	0x00000830
        /*0238*/ 	.word	0x000000ff
        /*023c*/ 	.word	0x00000060
        /*0240*/ 	.short	0x0100
        /*0242*/ 	.byte	0x04
	.zero		1


	//   ....[12]....
        /*0244*/ 	.word	0x00000840
        /*0248*/ 	.word	0x000000ff
        /*024c*/ 	.word	0x00000048
        /*0250*/ 	.short	0x0100
        /*0252*/ 	.byte	0x04
	.zero		1


	//   ....[13]....
        /*0254*/ 	.word	0x00000850
        /*0258*/ 	.word	0x000000ff
        /*025c*/ 	.word	0x00000068
        /*0260*/ 	.short	0x0100
        /*0262*/ 	.byte	0x04
	.zero		1


	//   ....[14]....
        /*0264*/ 	.word	0x00000940
        /*0268*/ 	.word	0x000000ff
        /*026c*/ 	.word	0x00000070
        /*0270*/ 	.short	0x0100
        /*0272*/ 	.byte	0x06
	.zero		1


	//   ....[15]....
        /*0274*/ 	.word	0x00000950
        /*0278*/ 	.word	0x000000ff
        /*027c*/ 	.word	0x00000078
        /*0280*/ 	.short	0x0100
        /*0282*/ 	.byte	0x06
	.zero		1


	//   ....[16]....
        /*0284*/ 	.word	0x00000a90
        /*0288*/ 	.word	0x000000ff
        /*028c*/ 	.word	0x00000080
        /*0290*/ 	.short	0x0100
        /*0292*/ 	.byte	0x06
	.zero		1


	//   ....[17]....
        /*0294*/ 	.word	0x00000aa0
        /*0298*/ 	.word	0x000000ff
        /*029c*/ 	.word	0x00000090
        /*02a0*/ 	.short	0x0100
        /*02a2*/ 	.byte	0x06
	.zero		1


	//   ....[18]....
        /*02a4*/ 	.word	0x00000ab0
        /*02a8*/ 	.word	0x000000ff
        /*02ac*/ 	.word	0x00000088
        /*02b0*/ 	.short	0x0100
        /*02b2*/ 	.byte	0x06
	.zero		1


	//   ....[19]....
        /*02b4*/ 	.word	0x00000ac0
        /*02b8*/ 	.word	0x000000ff
        /*02bc*/ 	.word	0x00000098
        /*02c0*/ 	.short	0x0100
        /*02c2*/ 	.byte	0x06
	.zero		1


	//   ....[20]....
        /*02c4*/ 	.word	0x00000bf0
        /*02c8*/ 	.word	0x000000ff
        /*02cc*/ 	.word	0x000000a0
        /*02d0*/ 	.short	0x0100
        /*02d2*/ 	.byte	0x04
	.zero		1


	//   ....[21]....
        /*02d4*/ 	.word	0x00000c00
        /*02d8*/ 	.word	0x000000ff
        /*02dc*/ 	.word	0x000000a8
        /*02e0*/ 	.short	0x0100
        /*02e2*/ 	.byte	0x04
	.zero		1


	//   ....[22]....
        /*02e4*/ 	.word	0x00000d00
        /*02e8*/ 	.word	0x000000ff
        /*02ec*/ 	.word	0x000000b0
        /*02f0*/ 	.short	0x0100
        /*02f2*/ 	.byte	0x04
	.zero		1


	//   ....[23]....
        /*02f4*/ 	.word	0x00000d10
        /*02f8*/ 	.word	0x000000ff
        /*02fc*/ 	.word	0x000000c0
        /*0300*/ 	.short	0x0100
        /*0302*/ 	.byte	0x04
	.zero		1


	//   ....[24]....
        /*0304*/ 	.word	0x00000d20
        /*0308*/ 	.word	0x000000ff
        /*030c*/ 	.word	0x000000b8
        /*0310*/ 	.short	0x0100
        /*0312*/ 	.byte	0x04
	.zero		1


	//   ....[25]....
        /*0314*/ 	.word	0x00000d30
        /*0318*/ 	.word	0x000000ff
        /*031c*/ 	.word	0x000000c8
        /*0320*/ 	.short	0x0100
        /*0322*/ 	.byte	0x04
	.zero		1


	//   ....[26]....
        /*0324*/ 	.word	0x00000e40
        /*0328*/ 	.word	0x000000ff
        /*032c*/ 	.word	0x000000d0
        /*0330*/ 	.short	0x0100
        /*0332*/ 	.byte	0x06
	.zero		1


	//   ....[27]....
        /*0334*/ 	.word	0x00001960
        /*0338*/ 	.word	0x00000000
        /*033c*/ 	.word	0x000000c0
        /*0340*/ 	.short	0x010a
        /*0342*/ 	.byte	0xff
	.zero		1


	//   ....[28]....
        /*0344*/ 	.word	0x00001980
        /*0348*/ 	.word	0x00000000
        /*034c*/ 	.word	0x000000b0
        /*0350*/ 	.short	0x0101
        /*0352*/ 	.byte	0xff
	.zero		1


	//   ....[29]....
        /*0354*/ 	.word	0x00001a40
        /*0358*/ 	.word	0x000000ff
        /*035c*/ 	.word	0x00000018
        /*0360*/ 	.short	0x010a
        /*0362*/ 	.byte	0x04
	.zero		1


	//   ....[30]....
        /*0364*/ 	.word	0x00001ad0
        /*0368*/ 	.word	0x000000ff
        /*036c*/ 	.word	0x00000018
        /*0370*/ 	.short	0x010a
        /*0372*/ 	.byte	0x21
	.zero		1


	//   ....[31]....
        /*0374*/ 	.word	0x00001c10
        /*0378*/ 	.word	0x000000ff
        /*037c*/ 	.word	0x00000018
        /*0380*/ 	.short	0x010a
        /*0382*/ 	.byte	0x05
	.zero		1


	//   ....[32]....
        /*0384*/ 	.word	0x00001ef0
        /*0388*/ 	.word	0x000000ff
        /*038c*/ 	.word	0x00000078
        /*0390*/ 	.short	0x0101
        /*0392*/ 	.byte	0x07
	.zero		1


	//   ....[33]....
        /*0394*/ 	.word	0x00001f10
        /*0398*/ 	.word	0x000000ff
        /*039c*/ 	.word	0x00000018
        /*03a0*/ 	.short	0x010a
        /*03a2*/ 	.byte	0x04
	.zero		1


	//   ....[34]....
        /*03a4*/ 	.word	0x00001f90
        /*03a8*/ 	.word	0x000000ff
        /*03ac*/ 	.word	0x00000018
        /*03b0*/ 	.short	0x010a
        /*03b2*/ 	.byte	0x21
	.zero		1


	//   ....[35]....
        /*03b4*/ 	.word	0x000020d0
        /*03b8*/ 	.word	0x000000ff
        /*03bc*/ 	.word	0x00000018
        /*03c0*/ 	.short	0x010a
        /*03c2*/ 	.byte	0x04
	.zero		1


	//   ....[36]....
        /*03c4*/ 	.word	0x000023b0
        /*03c8*/ 	.word	0x00000003
        /*03cc*/ 	.word	0x00000080
        /*03d0*/ 	.short	0x010a
        /*03d2*/ 	.byte	0xff
	.zero		1


	//   ....[37]....
        /*03d4*/ 	.word	0x00002500
        /*03d8*/ 	.word	0x00000000
        /*03dc*/ 	.word	0x00000000
        /*03e0*/ 	.short	0x0101
        /*03e2*/ 	.byte	0xff
	.zero		1


	//   ....[38]....
        /*03e4*/ 	.word	0x00002ac0
        /*03e8*/ 	.word	0x000000ff
        /*03ec*/ 	.word	0x00000000
        /*03f0*/ 	.short	0x010a
        /*03f2*/ 	.byte	0x04
	.zero		1


	//   ....[39]....
        /*03f4*/ 	.word	0x00002b50
        /*03f8*/ 	.word	0x000000ff
        /*03fc*/ 	.word	0x00000000
        /*0400*/ 	.short	0x010a
        /*0402*/ 	.byte	0x05
	.zero		1


	//   ....[40]....
        /*0404*/ 	.word	0x00002bf0
        /*0408*/ 	.word	0x00000000
        /*040c*/ 	.word	0x00000000
        /*0410*/ 	.short	0x010a
        /*0412*/ 	.byte	0xff
	.zero		1


	//   ....[41]....
        /*0414*/ 	.word	0x00002d30
        /*0418*/ 	.word	0x00000002
        /*041c*/ 	.word	0x000000b0
        /*0420*/ 	.short	0x010a
        /*0422*/ 	.byte	0xff
	.zero		1


	//   ....[42]....
        /*0424*/ 	.word	0x00002d90
        /*0428*/ 	.word	0x00000004
        /*042c*/ 	.word	0x00000000
        /*0430*/ 	.short	0x0101
        /*0432*/ 	.byte	0xff
	.zero		1


	//   ....[43]....
        /*0434*/ 	.word	0x00002db0
        /*0438*/ 	.word	0x000000ff
        /*043c*/ 	.word	0x00000090
        /*0440*/ 	.short	0x010a
        /*0442*/ 	.byte	0x04
	.zero		1


	//   ....[44]....
        /*0444*/ 	.word	0x00002ed0
        /*0448*/ 	.word	0x00000002
        /*044c*/ 	.word	0x00000080
        /*0450*/ 	.short	0x010a
        /*0452*/ 	.byte	0xff
	.zero		1


	//   ....[45]....
        /*0454*/ 	.word	0x00002fe0
        /*0458*/ 	.word	0x00000002
        /*045c*/ 	.word	0x00000000
        /*0460*/ 	.short	0x0101
        /*0462*/ 	.byte	0xff
	.zero		1


	//   ....[46]....
        /*0464*/ 	.word	0x00003070
        /*0468*/ 	.word	0x000000ff
        /*046c*/ 	.word	0x00000090
        /*0470*/ 	.short	0x0106
        /*0472*/ 	.byte	0x04
	.zero		1


	//   ....[47]....
        /*0474*/ 	.word	0x00003090
        /*0478*/ 	.word	0x000000ff
        /*047c*/ 	.word	0x00000090
        /*0480*/ 	.short	0x010a
        /*0482*/ 	.byte	0x04
	.zero		1


	//   ....[48]....
        /*0484*/ 	.word	0x00003120
        /*0488*/ 	.word	0x000000ff
        /*048c*/ 	.word	0x00000090
        /*0490*/ 	.short	0x0106
        /*0492*/ 	.byte	0x07
	.zero		1


	//   ....[49]....
        /*0494*/ 	.word	0x00003160
        /*0498*/ 	.word	0x00000000
        /*049c*/ 	.word	0x00000090
        /*04a0*/ 	.short	0x010a
        /*04a2*/ 	.byte	0xff
	.zero		1


	//   ....[50]....
        /*04a4*/ 	.word	0x00003980
        /*04a8*/ 	.word	0x00000000
        /*04ac*/ 	.word	0x00000080
        /*04b0*/ 	.short	0x010a
        /*04b2*/ 	.byte	0xff
	.zero		1


	//   ....[51]....
        /*04b4*/ 	.word	0x00003a90
        /*04b8*/ 	.word	0x00000000
        /*04bc*/ 	.word	0x00000000
        /*04c0*/ 	.short	0x0101
        /*04c2*/ 	.byte	0xff
	.zero		1


	//   ....[52]....
        /*04c4*/ 	.word	0x00003ae0
        /*04c8*/ 	.word	0x000000ff
        /*04cc*/ 	.word	0x00000000
        /*04d0*/ 	.short	0x010a
        /*04d2*/ 	.byte	0x07
	.zero		1


	//   ....[53]....
        /*04d4*/ 	.word	0x00003b00
        /*04d8*/ 	.word	0x000000ff
        /*04dc*/ 	.word	0x00000000
        /*04e0*/ 	.short	0x010a
        /*04e2*/ 	.byte	0x07
	.zero		1


	//   ....[54]....
        /*04e4*/ 	.word	0x00003c30
        /*04e8*/ 	.word	0x000000ff
        /*04ec*/ 	.word	0x00000000
        /*04f0*/ 	.short	0x010a
        /*04f2*/ 	.byte	0x09
	.zero		1


	//   ....[55]....
        /*04f4*/ 	.word	0x00003d00
        /*04f8*/ 	.word	0x000000ff
        /*04fc*/ 	.word	0x000000a8
        /*0500*/ 	.short	0x010a
        /*0502*/ 	.byte	0x26
	.zero		1


	//   ....[56]....
        /*0504*/ 	.word	0x00003f80
        /*0508*/ 	.word	0x000000ff
        /*050c*/ 	.word	0x00000000
        /*0510*/ 	.short	0x010a
        /*0512*/ 	.byte	0x07
	.zero		1


	//   ....[57]....
        /*0514*/ 	.word	0x000040c0
        /*0518*/ 	.word	0x000000ff
        /*051c*/ 	.word	0x00000000
        /*0520*/ 	.short	0x010a
        /*0522*/ 	.byte	0x04
	.zero		1


	//   ....[58]....
        /*0524*/ 	.word	0x00004490
        /*0528*/ 	.word	0x000000ff
        /*052c*/ 	.word	0x000000d0
        /*0530*/ 	.short	0x010a
        /*0532*/ 	.byte	0x26
	.zero		1


	//   ....[59]....
        /*0534*/ 	.word	0x000049f0
        /*0538*/ 	.word	0x00000008
        /*053c*/ 	.word	0x00000080
        /*0540*/ 	.short	0x010a
        /*0542*/ 	.byte	0xff
	.zero		1


	//   ....[60]....
        /*0544*/ 	.word	0x00004b60
        /*0548*/ 	.word	0x00000000
        /*054c*/ 	.word	0x00000000
        /*0550*/ 	.short	0x0101
        /*0552*/ 	.byte	0xff
	.zero		1


	//   ....[61]....
        /*0554*/ 	.word	0x00005040
        /*0558*/ 	.word	0x000000ff
        /*055c*/ 	.word	0x00000078
        /*0560*/ 	.short	0x010a
        /*0562*/ 	.byte	0x15
	.zero		1


	//   ....[62]....
        /*0564*/ 	.word	0x00005220
        /*0568*/ 	.word	0x000000ff
        /*056c*/ 	.word	0x00000050
        /*0570*/ 	.short	0x010a
        /*0572*/ 	.byte	0x15
	.zero		1


	//   ....[63]....
        /*0574*/ 	.word	0x000053d0
        /*0578*/ 	.word	0x000000ff
        /*057c*/ 	.word	0x00000030
        /*0580*/ 	.short	0x010b
        /*0582*/ 	.byte	0x15
	.zero		1


	//   ....[64]....
        /*0584*/ 	.word	0x000053e0
        /*0588*/ 	.word	0x000000ff
        /*058c*/ 	.word	0x00000000
        /*0590*/ 	.short	0x0101
        /*0592*/ 	.byte	0x2e
	.zero		1


	//   ....[65]....
        /*0594*/ 	.word	0x000053f0
        /*0598*/ 	.word	0x000000ff
        /*059c*/ 	.word	0x00000058
        /*05a0*/ 	.short	0x010a
        /*05a2*/ 	.byte	0x15
	.zero		1


	//   ....[66]....
        /*05a4*/ 	.word	0x000055c0
        /*05a8*/ 	.word	0x000000ff
        /*05ac*/ 	.word	0x00000038
        /*05b0*/ 	.short	0x010b
        /*05b2*/ 	.byte	0x15
	.zero		1


	//   ....[67]....
        /*05b4*/ 	.word	0x000055d0
        /*05b8*/ 	.word	0x000000ff
        /*05bc*/ 	.word	0x00000000
        /*05c0*/ 	.short	0x0101
        /*05c2*/ 	.byte	0x27
	.zero		1


	//   ....[68]....
        /*05c4*/ 	.word	0x000055e0
        /*05c8*/ 	.word	0x000000ff
        /*05cc*/ 	.word	0x00000060
        /*05d0*/ 	.short	0x010a
        /*05d2*/ 	.byte	0x15
	.zero		1


	//   ....[69]....
        /*05d4*/ 	.word	0x000057b0
        /*05d8*/ 	.word	0x000000ff
        /*05dc*/ 	.word	0x00000040
        /*05e0*/ 	.short	0x010b
        /*05e2*/ 	.byte	0x15
	.zero		1


	//   ....[70]....
        /*05e4*/ 	.word	0x000057c0
        /*05e8*/ 	.word	0x000000ff
        /*05ec*/ 	.word	0x00000000
        /*05f0*/ 	.short	0x0101
        /*05f2*/ 	.byte	0x26
	.zero		1


	//   ....[71]....
        /*05f4*/ 	.word	0x000057d0
        /*05f8*/ 	.word	0x000000ff
        /*05fc*/ 	.word	0x00000068
        /*0600*/ 	.short	0x010a
        /*0602*/ 	.byte	0x15
	.zero		1


	//   ....[72]....
        /*0604*/ 	.word	0x00005990
        /*0608*/ 	.word	0x000000ff
        /*060c*/ 	.word	0x00000048
        /*0610*/ 	.short	0x010b
        /*0612*/ 	.byte	0x15
	.zero		1


	//   ....[73]....
        /*0614*/ 	.word	0x000059a0
        /*0618*/ 	.word	0x000000ff
        /*061c*/ 	.word	0x00000000
        /*0620*/ 	.short	0x0101
        /*0622*/ 	.byte	0x25
	.zero		1


	//   ....[74]....
        /*0624*/ 	.word	0x000059b0
        /*0628*/ 	.word	0x000000ff
        /*062c*/ 	.word	0x00000050
        /*0630*/ 	.short	0x010a
        /*0632*/ 	.byte	0x15
	.zero		1


	//   ....[75]....
        /*0634*/ 	.word	0x00005b90
        /*0638*/ 	.word	0x000000ff
        /*063c*/ 	.word	0x00000030
        /*0640*/ 	.short	0x010b
        /*0642*/ 	.byte	0x15
	.zero		1


	//   ....[76]....
        /*0644*/ 	.word	0x00005ba0
        /*0648*/ 	.word	0x000000ff
        /*064c*/ 	.word	0x00000000
        /*0650*/ 	.short	0x0101
        /*0652*/ 	.byte	0x2e
	.zero		1


	//   ....[77]....
        /*0654*/ 	.word	0x00005bb0
        /*0658*/ 	.word	0x000000ff
        /*065c*/ 	.word	0x00000058
        /*0660*/ 	.short	0x010a
        /*0662*/ 	.byte	0x15
	.zero		1


	//   ....[78]....
        /*0664*/ 	.word	0x00005d90
        /*0668*/ 	.word	0x000000ff
        /*066c*/ 	.word	0x00000038
        /*0670*/ 	.short	0x010b
        /*0672*/ 	.byte	0x15
	.zero		1


	//   ....[79]....
        /*0674*/ 	.word	0x00005da0
        /*0678*/ 	.word	0x000000ff
        /*067c*/ 	.word	0x00000000
        /*0680*/ 	.short	0x0101
        /*0682*/ 	.byte	0x27
	.zero		1


	//   ....[80]....
        /*0684*/ 	.word	0x00005db0
        /*0688*/ 	.word	0x000000ff
        /*068c*/ 	.word	0x00000060
        /*0690*/ 	.short	0x010a
        /*0692*/ 	.byte	0x15
	.zero		1


	//   ....[81]....
        /*0694*/ 	.word	0x00005f80
        /*0698*/ 	.word	0x000000ff
        /*069c*/ 	.word	0x00000040
        /*06a0*/ 	.short	0x010b
        /*06a2*/ 	.byte	0x15
	.zero		1


	//   ....[82]....
        /*06a4*/ 	.word	0x00005f90
        /*06a8*/ 	.word	0x000000ff
        /*06ac*/ 	.word	0x00000000
        /*06b0*/ 	.short	0x0101
        /*06b2*/ 	.byte	0x26
	.zero		1


	//   ....[83]....
        /*06b4*/ 	.word	0x00005fa0
        /*06b8*/ 	.word	0x000000ff
        /*06bc*/ 	.word	0x00000068
        /*06c0*/ 	.short	0x010a
        /*06c2*/ 	.byte	0x15
	.zero		1


	//   ....[84]....
        /*06c4*/ 	.word	0x000061e0
        /*06c8*/ 	.word	0x000000ff
        /*06cc*/ 	.word	0x00000048
        /*06d0*/ 	.short	0x010b
        /*06d2*/ 	.byte	0x15
	.zero		1


	//   ....[85]....
        /*06d4*/ 	.word	0x000061f0
        /*06d8*/ 	.word	0x000000ff
        /*06dc*/ 	.word	0x00000000
        /*06e0*/ 	.short	0x0101
        /*06e2*/ 	.byte	0x25
	.zero		1


	//   ....[86]....
        /*06e4*/ 	.word	0x00006220
        /*06e8*/ 	.word	0x000000ff
        /*06ec*/ 	.word	0x00000050
        /*06f0*/ 	.short	0x010a
        /*06f2*/ 	.byte	0x15
	.zero		1


	//   ....[87]....
        /*06f4*/ 	.word	0x00006240
        /*06f8*/ 	.word	0x000000ff
        /*06fc*/ 	.word	0x00000058
        /*0700*/ 	.short	0x010a
        /*0702*/ 	.byte	0x15
	.zero		1


	//   ....[88]....
        /*0704*/ 	.word	0x00006260
        /*0708*/ 	.word	0x000000ff
        /*070c*/ 	.word	0x00000060
        /*0710*/ 	.short	0x010a
        /*0712*/ 	.byte	0x15
	.zero		1


	//   ....[89]....
        /*0714*/ 	.word	0x000062b0
        /*0718*/ 	.word	0x00000002
        /*071c*/ 	.word	0x00000068
        /*0720*/ 	.short	0x010a
        /*0722*/ 	.byte	0xff
	.zero		1


	//   ....[90]....
        /*0724*/ 	.word	0x00006620
        /*0728*/ 	.word	0x00000000
        /*072c*/ 	.word	0x00000080
        /*0730*/ 	.short	0x010a
        /*0732*/ 	.byte	0xff
	.zero		1


	//   ....[91]....
        /*0734*/ 	.word	0x000066f0
        /*0738*/ 	.word	0x00000000
        /*073c*/ 	.word	0x00000000
        /*0740*/ 	.short	0x0101
        /*0742*/ 	.byte	0xff
	.zero		1


	//   ....[92]....
        /*0744*/ 	.word	0x000073a0
        /*0748*/ 	.word	0x000000ff
        /*074c*/ 	.word	0x00000030
        /*0750*/ 	.short	0x010a
        /*0752*/ 	.byte	0x2c
	.zero		1


	//   ....[93]....
        /*0754*/ 	.word	0x00007480
        /*0758*/ 	.word	0x000000ff
        /*075c*/ 	.word	0x000000a0
        /*0760*/ 	.short	0x010a
        /*0762*/ 	.byte	0x2c
	.zero		1


	//   ....[94]....
        /*0764*/ 	.word	0x00007600
        /*0768*/ 	.word	0x000000ff
        /*076c*/ 	.word	0x00000030
        /*0770*/ 	.short	0x010a
        /*0772*/ 	.byte	0x2c
	.zero		1


	//   ....[95]....
        /*0774*/ 	.word	0x00007720
        /*0778*/ 	.word	0x000000ff
        /*077c*/ 	.word	0x000000a0
        /*0780*/ 	.short	0x010a
        /*0782*/ 	.byte	0x2c
	.zero		1


	//   ....[96]....
        /*0784*/ 	.word	0x00008d60
        /*0788*/ 	.word	0x00000000
        /*078c*/ 	.word	0x00000000
        /*0790*/ 	.short	0x0101
        /*0792*/ 	.byte	0xff
	.zero		1


	//   ....[97]....
        /*0794*/ 	.word	0x00008d70
        /*0798*/ 	.word	0x00000003
        /*079c*/ 	.word	0x00000030
        /*07a0*/ 	.short	0x010a
        /*07a2*/ 	.byte	0xff
	.zero		1


	//   ....[98]....
        /*07a4*/ 	.word	0x00008e40
        /*07a8*/ 	.word	0x00000003
        /*07ac*/ 	.word	0x00000030
        /*07b0*/ 	.short	0x010a
        /*07b2*/ 	.byte	0xff
	.zero		1


	//   ....[99]....
        /*07b4*/ 	.word	0x00009570
        /*07b8*/ 	.word	0x000000ff
        /*07bc*/ 	.word	0x00000000
        /*07c0*/ 	.short	0x0101
        /*07c2*/ 	.byte	0x04
	.zero		1


	//   ....[100]....
        /*07c4*/ 	.word	0x0000a3a0
        /*07c8*/ 	.word	0x0000000d
        /*07cc*/ 	.word	0x00000000
        /*07d0*/ 	.short	0x0101
        /*07d2*/ 	.byte	0xff
	.zero		1


	//   ....[101]....
        /*07d4*/ 	.word	0x0000a400
        /*07d8*/ 	.word	0x0000000b
        /*07dc*/ 	.word	0x00000030
        /*07e0*/ 	.short	0x010a
        /*07e2*/ 	.byte	0xff
	.zero		1


	//   ....[102]....
        /*07e4*/ 	.word	0x0000a500
        /*07e8*/ 	.word	0x0000000b
        /*07ec*/ 	.word	0x00000030
        /*07f0*/ 	.short	0x010a
        /*07f2*/ 	.byte	0xff
	.zero		1


	//   ....[103]....
        /*07f4*/ 	.word	0x0000b9d0
        /*07f8*/ 	.word	0x00000003
        /*07fc*/ 	.word	0x00000000
        /*0800*/ 	.short	0x0101
        /*0802*/ 	.byte	0xff
	.zero		1


	//   ....[104]....
        /*0804*/ 	.word	0x0000b9f0
        /*0808*/ 	.word	0x00000000
        /*080c*/ 	.word	0x00000030
        /*0810*/ 	.short	0x010a
        /*0812*/ 	.byte	0xff
	.zero		1


	//   ....[105]....
        /*0814*/ 	.word	0x0000bab0
        /*0818*/ 	.word	0x00000000
        /*081c*/ 	.word	0x00000030
        /*0820*/ 	.short	0x010a
        /*0822*/ 	.byte	0xff
	.zero		1


	//   ....[106]....
        /*0824*/ 	.word	0x0000cff0
        /*0828*/ 	.word	0x00000003
        /*082c*/ 	.word	0x00000000
        /*0830*/ 	.short	0x0101
        /*0832*/ 	.byte	0xff
	.zero		1


	//   ....[107]....
        /*0834*/ 	.word	0x0000d050
        /*0838*/ 	.word	0x00000008
        /*083c*/ 	.word	0x00000030
        /*0840*/ 	.short	0x010a
        /*0842*/ 	.byte	0xff
	.zero		1


	//   ....[108]....
        /*0844*/ 	.word	0x0000d150
        /*0848*/ 	.word	0x00000008
        /*084c*/ 	.word	0x00000030
        /*0850*/ 	.short	0x010a
        /*0852*/ 	.byte	0xff
	.zero		1


	//   ....[109]....
        /*0854*/ 	.word	0x0000e680
        /*0858*/ 	.word	0x00000003
        /*085c*/ 	.word	0x00000000
        /*0860*/ 	.short	0x0101
        /*0862*/ 	.byte	0xff
	.zero		1


	//   ....[110]....
        /*0864*/ 	.word	0x0000e6a0
        /*0868*/ 	.word	0x00000008
        /*086c*/ 	.word	0x00000030
        /*0870*/ 	.short	0x010a
        /*0872*/ 	.byte	0xff
	.zero		1


	//   ....[111]....
        /*0874*/ 	.word	0x0000e760
        /*0878*/ 	.word	0x00000008
        /*087c*/ 	.word	0x00000030
        /*0880*/ 	.short	0x010a
        /*0882*/ 	.byte	0xff
	.zero		1


	//   ....[112]....
        /*0884*/ 	.word	0x0000fd20
        /*0888*/ 	.word	0x00000003
        /*088c*/ 	.word	0x00000000
        /*0890*/ 	.short	0x0101
        /*0892*/ 	.byte	0xff
	.zero		1


	//   ....[113]....
        /*0894*/ 	.word	0x0000fd40
        /*0898*/ 	.word	0x00000000
        /*089c*/ 	.word	0x00000030
        /*08a0*/ 	.short	0x010a
        /*08a2*/ 	.byte	0xff
	.zero		1


	//   ....[114]....
        /*08a4*/ 	.word	0x0000fe00
        /*08a8*/ 	.word	0x00000000
        /*08ac*/ 	.word	0x00000030
        /*08b0*/ 	.short	0x010a
        /*08b2*/ 	.byte	0xff
	.zero		1


	//   ....[115]....
        /*08b4*/ 	.word	0x00011310
        /*08b8*/ 	.word	0x00000003
        /*08bc*/ 	.word	0x00000000
        /*08c0*/ 	.short	0x0101
        /*08c2*/ 	.byte	0xff
	.zero		1


	//   ....[116]....
        /*08c4*/ 	.word	0x00011330
        /*08c8*/ 	.word	0x00000000
        /*08cc*/ 	.word	0x00000030
        /*08d0*/ 	.short	0x010a
        /*08d2*/ 	.byte	0xff
	.zero		1


	//   ....[117]....
        /*08d4*/ 	.word	0x000113e0
        /*08d8*/ 	.word	0x00000000
        /*08dc*/ 	.word	0x00000030
        /*08e0*/ 	.short	0x010a
        /*08e2*/ 	.byte	0xff
	.zero		1


	//   ....[118]....
        /*08e4*/ 	.word	0x00012900
        /*08e8*/ 	.word	0x00000003
        /*08ec*/ 	.word	0x00000000
        /*08f0*/ 	.short	0x0101
        /*08f2*/ 	.byte	0xff
	.zero		1


	//   ....[119]....
        /*08f4*/ 	.word	0x00012a00
        /*08f8*/ 	.word	0x000000ff
        /*08fc*/ 	.word	0x000000d0
        /*0900*/ 	.short	0x0101
        /*0902*/ 	.byte	0x2c
	.zero		1


	//   ....[120]....
        /*0904*/ 	.word	0x00012ba0
        /*0908*/ 	.word	0x000000ff
        /*090c*/ 	.word	0x00000000
        /*0910*/ 	.short	0x0101
        /*0912*/ 	.byte	0x04
	.zero		1


	//   ....[121]....
        /*0914*/ 	.word	0x00012bc0
        /*0918*/ 	.word	0x00000000
        /*091c*/ 	.word	0x000000c0
        /*0920*/ 	.short	0x010a
        /*0922*/ 	.byte	0xff
	.zero		1


	//   ....[122]....
        /*0924*/ 	.word	0x00012c20
        /*0928*/ 	.word	0x00000000
        /*092c*/ 	.word	0x00000018
        /*0930*/ 	.short	0x010a
        /*0932*/ 	.byte	0xff
	.zero		1


	//   ....[123]....
        /*0934*/ 	.word	0x00012c80
        /*0938*/ 	.word	0x00000000
        /*093c*/ 	.word	0x00000018
        /*0940*/ 	.short	0x010a
        /*0942*/ 	.byte	0xff
	.zero		1


	//   ....[124]....
        /*0944*/ 	.word	0x00012cd0
        /*0948*/ 	.word	0x00000003
        /*094c*/ 	.word	0x00000080
        /*0950*/ 	.short	0x010a
        /*0952*/ 	.byte	0xff
	.zero		1


	//   ....[125]....
        /*0954*/ 	.word	0x00012d30
        /*0958*/ 	.word	0x00000000
        /*095c*/ 	.word	0x00000000
        /*0960*/ 	.short	0x010a
        /*0962*/ 	.byte	0xff
	.zero		1


	//   ....[126]....
        /*0964*/ 	.word	0x00012d90
        /*0968*/ 	.word	0x00000000
        /*096c*/ 	.word	0x00000000
        /*0970*/ 	.short	0x010a
        /*0972*/ 	.byte	0xff
	.zero		1


	//   ....[127]....
        /*0974*/ 	.word	0x00012de0
        /*0978*/ 	.word	0x00000002
        /*097c*/ 	.word	0x000000b0
        /*0980*/ 	.short	0x010a
        /*0982*/ 	.byte	0xff
	.zero		1


	//   ....[128]....
        /*0984*/ 	.word	0x00012e40
        /*0988*/ 	.word	0x00000002
        /*098c*/ 	.word	0x00000090
        /*0990*/ 	.short	0x010a
        /*0992*/ 	.byte	0xff
	.zero		1


	//   ....[129]....
        /*0994*/ 	.word	0x00012e90
        /*0998*/ 	.word	0x00000002
        /*099c*/ 	.word	0x00000080
        /*09a0*/ 	.short	0x010a
        /*09a2*/ 	.byte	0xff
	.zero		1


	//   ....[130]....
        /*09a4*/ 	.word	0x00012ef0
        /*09a8*/ 	.word	0x00000000
        /*09ac*/ 	.word	0x00000090
        /*09b0*/ 	.short	0x010a
        /*09b2*/ 	.byte	0xff
	.zero		1


	//   ....[131]....
        /*09b4*/ 	.word	0x00012f40
        /*09b8*/ 	.word	0x00000000
        /*09bc*/ 	.word	0x00000080
        /*09c0*/ 	.short	0x010a
        /*09c2*/ 	.byte	0xff
	.zero		1


	//   ....[132]....
        /*09c4*/ 	.word	0x00012fa0
        /*09c8*/ 	.word	0x00000000
        /*09cc*/ 	.word	0x00000000
        /*09d0*/ 	.short	0x010a
        /*09d2*/ 	.byte	0xff
	.zero		1


	//   ....[133]....
        /*09d4*/ 	.word	0x00013000
        /*09d8*/ 	.word	0x00000000
        /*09dc*/ 	.word	0x000000a8
        /*09e0*/ 	.short	0x010a
        /*09e2*/ 	.byte	0xff
	.zero		1


	//   ....[134]....
        /*09e4*/ 	.word	0x00013060
        /*09e8*/ 	.word	0x00000000
        /*09ec*/ 	.word	0x00000000
        /*09f0*/ 	.short	0x010a
        /*09f2*/ 	.byte	0xff
	.zero		1


	//   ....[135]....
        /*09f4*/ 	.word	0x000130c0
        /*09f8*/ 	.word	0x00000000
        /*09fc*/ 	.word	0x000000d0
        /*0a00*/ 	.short	0x010a
        /*0a02*/ 	.byte	0xff
	.zero		1


	//   ....[136]....
        /*0a04*/ 	.word	0x00013110
        /*0a08*/ 	.word	0x00000008
        /*0a0c*/ 	.word	0x00000080
        /*0a10*/ 	.short	0x010a
        /*0a12*/ 	.byte	0xff
	.zero		1


	//   ....[137]....
        /*0a14*/ 	.word	0x00013170
        /*0a18*/ 	.word	0x00000000
        /*0a1c*/ 	.word	0x00000078
        /*0a20*/ 	.short	0x010a
        /*0a22*/ 	.byte	0xff
	.zero		1


	//   ....[138]....
        /*0a24*/ 	.word	0x000131d0
        /*0a28*/ 	.word	0x00000000
        /*0a2c*/ 	.word	0x00000050
        /*0a30*/ 	.short	0x010a
        /*0a32*/ 	.byte	0xff
	.zero		1


	//   ....[139]....
        /*0a34*/ 	.word	0x00013230
        /*0a38*/ 	.word	0x00000000
        /*0a3c*/ 	.word	0x00000058
        /*0a40*/ 	.short	0x010a
        /*0a42*/ 	.byte	0xff
	.zero		1


	//   ....[140]....
        /*0a44*/ 	.word	0x00013290
        /*0a48*/ 	.word	0x00000000
        /*0a4c*/ 	.word	0x00000060
        /*0a50*/ 	.short	0x010a
        /*0a52*/ 	.byte	0xff
	.zero		1


	//   ....[141]....
        /*0a54*/ 	.word	0x000132f0
        /*0a58*/ 	.word	0x00000000
        /*0a5c*/ 	.word	0x00000068
        /*0a60*/ 	.short	0x010a
        /*0a62*/ 	.byte	0xff
	.zero		1


	//   ....[142]....
        /*0a64*/ 	.word	0x00013350
        /*0a68*/ 	.word	0x00000007
        /*0a6c*/ 	.word	0x00000050
        /*0a70*/ 	.short	0x010a
        /*0a72*/ 	.byte	0xff
	.zero		1


	//   ....[143]....
        /*0a74*/ 	.word	0x000133b0
        /*0a78*/ 	.word	0x00000007
        /*0a7c*/ 	.word	0x00000058
        /*0a80*/ 	.short	0x010a
        /*0a82*/ 	.byte	0xff
	.zero		1


	//   ....[144]....
        /*0a84*/ 	.word	0x00013410
        /*0a88*/ 	.word	0x00000007
        /*0a8c*/ 	.word	0x00000060
        /*0a90*/ 	.short	0x010a
        /*0a92*/ 	.byte	0xff
	.zero		1


	//   ....[145]....
        /*0a94*/ 	.word	0x00013470
        /*0a98*/ 	.word	0x00000007
        /*0a9c*/ 	.word	0x00000068
        /*0aa0*/ 	.short	0x010a
        /*0aa2*/ 	.byte	0xff
	.zero		1


	//   ....[146]....
        /*0aa4*/ 	.word	0x000134d0
        /*0aa8*/ 	.word	0x00000000
        /*0aac*/ 	.word	0x00000050
        /*0ab0*/ 	.short	0x010a
        /*0ab2*/ 	.byte	0xff
	.zero		1


	//   ....[147]....
        /*0ab4*/ 	.word	0x00013530
        /*0ab8*/ 	.word	0x00000000
        /*0abc*/ 	.word	0x00000058
        /*0ac0*/ 	.short	0x010a
        /*0ac2*/ 	.byte	0xff
	.zero		1


	//   ....[148]....
        /*0ac4*/ 	.word	0x00013590
        /*0ac8*/ 	.word	0x00000002
        /*0acc*/ 	.word	0x00000060
        /*0ad0*/ 	.short	0x010a
        /*0ad2*/ 	.byte	0xff
	.zero		1


	//   ....[149]....
        /*0ad4*/ 	.word	0x000135e0
        /*0ad8*/ 	.word	0x00000000
        /*0adc*/ 	.word	0x00000080
        /*0ae0*/ 	.short	0x010a
        /*0ae2*/ 	.byte	0xff
	.zero		1


	//   ....[150]....
        /*0ae4*/ 	.word	0x00013640
        /*0ae8*/ 	.word	0x00000003
        /*0aec*/ 	.word	0x00000030
        /*0af0*/ 	.short	0x010a
        /*0af2*/ 	.byte	0xff
	.zero		1


	//   ....[151]....
        /*0af4*/ 	.word	0x000136a0
        /*0af8*/ 	.word	0x00000003
        /*0afc*/ 	.word	0x000000a0
        /*0b00*/ 	.short	0x010a
        /*0b02*/ 	.byte	0xff
	.zero		1


	//   ....[152]....
        /*0b04*/ 	.word	0x000136f0
        /*0b08*/ 	.word	0x00000003
        /*0b0c*/ 	.word	0x00000030
        /*0b10*/ 	.short	0x010a
        /*0b12*/ 	.byte	0xff
	.zero		1


	//   ....[153]....
        /*0b14*/ 	.word	0x00013740
        /*0b18*/ 	.word	0x0000000b
        /*0b1c*/ 	.word	0x00000030
        /*0b20*/ 	.short	0x010a
        /*0b22*/ 	.byte	0xff
	.zero		1


	//   ....[154]....
        /*0b24*/ 	.word	0x00013790
        /*0b28*/ 	.word	0x00000000
        /*0b2c*/ 	.word	0x00000030
        /*0b30*/ 	.short	0x010a
        /*0b32*/ 	.byte	0xff
	.zero		1


	//   ....[155]....
        /*0b34*/ 	.word	0x000137e0
        /*0b38*/ 	.word	0x00000008
        /*0b3c*/ 	.word	0x00000030
        /*0b40*/ 	.short	0x010a
        /*0b42*/ 	.byte	0xff
	.zero		1


	//   ....[156]....
        /*0b44*/ 	.word	0x00013830
        /*0b48*/ 	.word	0x00000008
        /*0b4c*/ 	.word	0x00000030
        /*0b50*/ 	.short	0x010a
        /*0b52*/ 	.byte	0xff
	.zero		1


	//   ....[157]....
        /*0b54*/ 	.word	0x00013880
        /*0b58*/ 	.word	0x00000000
        /*0b5c*/ 	.word	0x00000030
        /*0b60*/ 	.short	0x010a
        /*0b62*/ 	.byte	0xff
	.zero		1


	//   ....[158]....
        /*0b64*/ 	.word	0x000138d0
        /*0b68*/ 	.word	0x00000000
        /*0b6c*/ 	.word	0x00000030
        /*0b70*/ 	.short	0x010a
        /*0b72*/ 	.byte	0xff
	.zero		1


	//----- nvinfo : EIATTR_NUM_MBARRIERS
	.align		4
.L_47:
        /*0b74*/ 	.byte	0x03, 0x38
        /*0b76*/ 	.short	0x001b


	//----- nvinfo : EIATTR_EXIT_INSTR_OFFSETS
	.align		4
        /*0b78*/ 	.byte	0x04, 0x1c
        /*0b7a*/ 	.short	(.L_49 - .L_48)


	//   ....[0]....
.L_48:
        /*0b7c*/ 	.word	0x00002c20


	//   ....[1]....
        /*0b80*/ 	.word	0x00003130


	//   ....[2]....
        /*0b84*/ 	.word	0x00003190


	//   ....[3]....
        /*0b88*/ 	.word	0x000046f0


	//   ....[4]....
        /*0b8c*/ 	.word	0x000062e0


	//   ....[5]....
        /*0b90*/ 	.word	0x00006320


	//   ....[6]....
        /*0b94*/ 	.word	0x00012a80


	//   ....[7]....
        /*0b98*/ 	.word	0x00012b00


	//   ....[8]....
        /*0b9c*/ 	.word	0x00012b30


	//   ....[9]....
        /*0ba0*/ 	.word	0x00012bb0


	//----- nvinfo : EIATTR_MAX_THREADS
	.align		4
.L_49:
        /*0ba4*/ 	.byte	0x04, 0x05
        /*0ba6*/ 	.short	(.L_51 - .L_50)
.L_50:
        /*0ba8*/ 	.word	0x00000100
        /*0bac*/ 	.word	0x00000001
        /*0bb0*/ 	.word	0x00000001


	//----- nvinfo : EIATTR_CRS_STACK_SIZE
	.align		4
.L_51:
        /*0bb4*/ 	.byte	0x04, 0x1e
        /*0bb6*/ 	.short	(.L_53 - .L_52)
.L_52:
        /*0bb8*/ 	.word	0x00000000


	//----- nvinfo : EIATTR_CBANK_PARAM_SIZE
	.align		4
.L_53:
        /*0bbc*/ 	.byte	0x03, 0x19
        /*0bbe*/ 	.short	0x0c00


	//----- nvinfo : EIATTR_PARAM_CBANK
	.align		4
        /*0bc0*/ 	.byte	0x04, 0x0a
        /*0bc2*/ 	.short	(.L_55 - .L_54)
	.align		4
.L_54:
        /*0bc4*/ 	.word	index@(.nv.constant0._ZN7cutlass13device_kernelINS_4gemm6kernel13GemmUniversalIN4cute5tupleIJiiiiEEENS1_10collective13CollectiveMmaINS1_46MainloopSm100TmaUmmaWarpSpecializedBlockScaledILi3ELi2ELi1ENS5_IJNS4_1CILi2EEENSA_ILi1EEESC_EEEEENS5_IJNSA_ILi128EEENSA_ILi256EEESG_EEENS5_IJNS_12float_e2m1_tENS_13float_ue8m0_tEEEENS5_IJNS5_IJlSC_lEEENS4_6LayoutINS5_IJNS5_IJNS5_IJNSA_ILi32EEENSA_ILi4EEEEEEiEEESQ_NS5_IJSC_iEEEEEENS5_IJNS5_IJNS5_IJNSA_ILi16EEESO_EEEiEEENS5_IJNS5_IJNSA_ILi0EEESC_EEENSA_ILi512EEEEEENS5_IJSW_iEEEEEEEEEEESK_S13_NS4_8TiledMMAINS4_8MMA_AtomIJNS4_17SM100_MMA_MXF4_SSISI_SI_fSJ_Li128ELi256ELi32ELNS4_4UMMA5MajorE0ELS18_0ELNS17_7ScaleInE0ELS19_0EEEEEENSM_INS5_IJSC_SC_SC_EEENS5_IJSW_SW_SW_EEEEENS5_IJNS4_10UnderscoreES1F_S1F_EEEEENS5_IJNS4_13SM90_TMA_LOADES1I_EEENS5_IJNS4_14ComposedLayoutINS4_7SwizzleILi3ELi4ELi3EEENS4_18smem_ptr_flag_bitsILi4EEENSM_INS5_IJNSA_ILi8EEESG_EEENS5_IJSG_SC_EEEEEEENSM_INS5_IJNS5_IJNS5_IJSP_SC_EEENS5_IJSN_SB_EEEEEESC_NS5_IJSB_SB_EEEEEENS5_IJNS5_IJNS5_IJSU_SY_EEESX_EEESW_NS5_IJSB_SY_EEEEEEEEEEEvNS4_8identityENS5_IJNS4_23SM90_TMA_LOAD_MULTICASTES26_EEENS5_IJS1T_NSM_INS5_IJNS5_IJNS5_IJSP_SB_EEES1V_EEESC_S1X_EEENS5_IJS20_SW_NS5_IJSB_NSA_ILi1024EEEEEEEEEEEEEEvS25_EENS_8epilogue10collective18CollectiveEpilogueINS2H_23Sm100TmaWarpSpecializedILi4ELi2ELi32ELb1ELb0EEEJNS5_IJNSA_ILi64EEESG_SG_EEENS5_IJNSM_IS2M_SC_EENSM_IS1V_NS5_IJSC_SF_EEEEEEEENS_10bfloat16_tESL_S2S_SL_NS2H_6fusion15FusionCallbacksIS2L_NS2T_17LinearCombinationIS2S_fS2S_fLNS_15FloatRoundStyleE2EEES2N_S2R_JEEENS4_5SM1004TMEM4LOAD26SM100_TMEM_LOAD_32dp32b32xES1I_NS1K_INS1L_ILi2ELi4ELi3EEENS1N_ILi16EEENSM_INS5_IJS1P_SN_EEENS5_IJSN_SC_EEEEEEENS4_39AutoVectorizingCopyWithAssumedAlignmentILi128EEENS4_14SM90_TMA_STOREES38_S3A_S3A_EEEvvEEEEvNT_6ParamsE)
        /*0bc8*/ 	.short	0x0380
        /*0bca*/ 	.short	0x0c00


	//----- nvinfo : EIATTR_SW_WAR
	.align		4
.L_55:
        /*0bcc*/ 	.byte	0x04, 0x36
        /*0bce*/ 	.short	(.L_57 - .L_56)
.L_56:
        /*0bd0*/ 	.word	0x00000008
.L_57:


//--------------------- .nv.callgraph             --------------------------
	.section	.nv.callgraph,"",@"SHT_CUDA_CALLGRAPH"
	.align	4
	.sectionentsize	8
	.align		4
        /*0000*/ 	.word	0x00000000
	.align		4
        /*0004*/ 	.word	0xffffffff
	.align		4
        /*0008*/ 	.word	index@(_ZN7cutlass13device_kernelINS_4gemm6kernel13GemmUniversalIN4cute5tupleIJiiiiEEENS1_10collective13CollectiveMmaINS1_46MainloopSm100TmaUmmaWarpSpecializedBlockScaledILi3ELi2ELi1ENS5_IJNS4_1CILi2EEENSA_ILi1EEESC_EEEEENS5_IJNSA_ILi128EEENSA_ILi256EEESG_EEENS5_IJNS_12float_e2m1_tENS_13float_ue8m0_tEEEENS5_IJNS5_IJlSC_lEEENS4_6LayoutINS5_IJNS5_IJNS5_IJNSA_ILi32EEENSA_ILi4EEEEEEiEEESQ_NS5_IJSC_iEEEEEENS5_IJNS5_IJNS5_IJNSA_ILi16EEESO_EEEiEEENS5_IJNS5_IJNSA_ILi0EEESC_EEENSA_ILi512EEEEEENS5_IJSW_iEEEEEEEEEEESK_S13_NS4_8TiledMMAINS4_8MMA_AtomIJNS4_17SM100_MMA_MXF4_SSISI_SI_fSJ_Li128ELi256ELi32ELNS4_4UMMA5MajorE0ELS18_0ELNS17_7ScaleInE0ELS19_0EEEEEENSM_INS5_IJSC_SC_SC_EEENS5_IJSW_SW_SW_EEEEENS5_IJNS4_10UnderscoreES1F_S1F_EEEEENS5_IJNS4_13SM90_TMA_LOADES1I_EEENS5_IJNS4_14ComposedLayoutINS4_7SwizzleILi3ELi4ELi3EEENS4_18smem_ptr_flag_bitsILi4EEENSM_INS5_IJNSA_ILi8EEESG_EEENS5_IJSG_SC_EEEEEEENSM_INS5_IJNS5_IJNS5_IJSP_SC_EEENS5_IJSN_SB_EEEEEESC_NS5_IJSB_SB_EEEEEENS5_IJNS5_IJNS5_IJSU_SY_EEESX_EEESW_NS5_IJSB_SY_EEEEEEEEEEEvNS4_8identityENS5_IJNS4_23SM90_TMA_LOAD_MULTICASTES26_EEENS5_IJS1T_NSM_INS5_IJNS5_IJNS5_IJSP_SB_EEES1V_EEESC_S1X_EEENS5_IJS20_SW_NS5_IJSB_NSA_ILi1024EEEEEEEEEEEEEEvS25_EENS_8epilogue10collective18CollectiveEpilogueINS2H_23Sm100TmaWarpSpecializedILi4ELi2ELi32ELb1ELb0EEEJNS5_IJNSA_ILi64EEESG_SG_EEENS5_IJNSM_IS2M_SC_EENSM_IS1V_NS5_IJSC_SF_EEEEEEEENS_10bfloat16_tESL_S2S_SL_NS2H_6fusion15FusionCallbacksIS2L_NS2T_17LinearCombinationIS2S_fS2S_fLNS_15FloatRoundStyleE2EEES2N_S2R_JEEENS4_5SM1004TMEM4LOAD26SM100_TMEM_LOAD_32dp32b32xES1I_NS1K_INS1L_ILi2ELi4ELi3EEENS1N_ILi16EEENSM_INS5_IJS1P_SN_EEENS5_IJSN_SC_EEEEEEENS4_39AutoVectorizingCopyWithAssumedAlignmentILi128EEENS4_14SM90_TMA_STOREES38_S3A_S3A_EEEvvEEEEvNT_6ParamsE)
	.align		4
        /*000c*/ 	.word	index@(__assertfail)
	.align		4
        /*0010*/ 	.word	0x00000000
	.align		4
        /*0014*/ 	.word	0xfffffffe
	.align		4
        /*0018*/ 	.word	0x00000000
	.align		4
        /*001c*/ 	.word	0xfffffffd
	.align		4
        /*0020*/ 	.word	0x00000000
	.align		4
        /*0024*/ 	.word	0xfffffffc


//--------------------- .nv.constant4             --------------------------
	.section	.nv.constant4,"a",@progbits
	.align	8
	.align		8
.nv.constant4:
        /*0000*/ 	.dword	__assertfail
	.align		8
        /*0008*/ 	.dword	__unnamed_1
	.align		8
        /*0010*/ 	.dword	__unnamed_2
	.align		8
        /*0018*/ 	.dword	_ZN40_INTERNAL_75e6f5a2_4_k_cu_5d38d484_295374cuda3std3__45__cpo5beginE
	.align		8
        /*0020*/ 	.dword	_ZN40_INTERNAL_75e6f5a2_4_k_cu_5d38d484_295374cuda3std3__45__cpo3endE
	.align		8
        /*0028*/ 	.dword	_ZN40_INTERNAL_75e6f5a2_4_k_cu_5d38d484_295374cuda3std3__45__cpo6cbeginE
	.align		8
        /*0030*/ 	.dword	_ZN40_INTERNAL_75e6f5a2_4_k_cu_5d38d484_295374cuda3std3__45__cpo4cendE
	.align		8
        /*0038*/ 	.dword	_ZN40_INTERNAL_75e6f5a2_4_k_cu_5d38d484_295374cuda3std3__442_GLOBAL__N__75e6f5a2_4_k_cu_5d38d484_295376ignoreE
	.align		8
        /*0040*/ 	.dword	_ZN40_INTERNAL_75e6f5a2_4_k_cu_5d38d484_295374cuda3std3__419piecewise_constructE
	.align		8
        /*0048*/ 	.dword	_ZN40_INTERNAL_75e6f5a2_4_k_cu_5d38d484_295374cuda3std3__48in_placeE
	.align		8
        /*0050*/ 	.dword	_ZN40_INTERNAL_75e6f5a2_4_k_cu_5d38d484_295374cuda3std6ranges3__45__cpo4swapE
	.align		8
        /*0058*/ 	.dword	_ZN40_INTERNAL_75e6f5a2_4_k_cu_5d38d484_295374cuda3std6ranges3__45__cpo9iter_moveE
	.align		8
        /*0060*/ 	.dword	_ZN40_INTERNAL_75e6f5a2_4_k_cu_5d38d484_295374cute7productE
	.align		8
        /*0068*/ 	.dword	_ZN40_INTERNAL_75e6f5a2_4_k_cu_5d38d484_295374cute1_E
	.align		8
        /*0070*/ 	.dword	$str$25
	.align		8
        /*0078*/ 	.dword	$str$26
	.align		8
        /*0080*/ 	.dword	$str$29
	.align		8
        /*0088*/ 	.dword	$str$30


//--------------------- .text._ZN7cutlass13device_kernelINS_4gemm6kernel13GemmUniversalIN4cute5tupleIJiiiiEEENS1_10collective13CollectiveMmaINS1_46MainloopSm100TmaUmmaWarpSpecializedBlockScaledILi3ELi2ELi1ENS5_IJNS4_1CILi2EEENSA_ILi1EEESC_EEEEENS5_IJNSA_ILi128EEENSA_ILi256EEESG_EEENS5_IJNS_12float_e2m1_tENS_13float_ue8m0_tEEEENS5_IJNS5_IJlSC_lEEENS4_6LayoutINS5_IJNS5_IJNS5_IJNSA_ILi32EEENSA_ILi4EEEEEEiEEESQ_NS5_IJSC_iEEEEEENS5_IJNS5_IJNS5_IJNSA_ILi16EEESO_EEEiEEENS5_IJNS5_IJNSA_ILi0EEESC_EEENSA_ILi512EEEEEENS5_IJSW_iEEEEEEEEEEESK_S13_NS4_8TiledMMAINS4_8MMA_AtomIJNS4_17SM100_MMA_MXF4_SSISI_SI_fSJ_Li128ELi256ELi32ELNS4_4UMMA5MajorE0ELS18_0ELNS17_7ScaleInE0ELS19_0EEEEEENSM_INS5_IJSC_SC_SC_EEENS5_IJSW_SW_SW_EEEEENS5_IJNS4_10UnderscoreES1F_S1F_EEEEENS5_IJNS4_13SM90_TMA_LOADES1I_EEENS5_IJNS4_14ComposedLayoutINS4_7SwizzleILi3ELi4ELi3EEENS4_18smem_ptr_flag_bitsILi4EEENSM_INS5_IJNSA_ILi8EEESG_EEENS5_IJSG_SC_EEEEEEENSM_INS5_IJNS5_IJNS5_IJSP_SC_EEENS5_IJSN_SB_EEEEEESC_NS5_IJSB_SB_EEEEEENS5_IJNS5_IJNS5_IJSU_SY_EEESX_EEESW_NS5_IJSB_SY_EEEEEEEEEEEvNS4_8identityENS5_IJNS4_23SM90_TMA_LOAD_MULTICASTES26_EEENS5_IJS1T_NSM_INS5_IJNS5_IJNS5_IJSP_SB_EEES1V_EEESC_S1X_EEENS5_IJS20_SW_NS5_IJSB_NSA_ILi1024EEEEEEEEEEEEEEvS25_EENS_8epilogue10collective18CollectiveEpilogueINS2H_23Sm100TmaWarpSpecializedILi4ELi2ELi32ELb1ELb0EEEJNS5_IJNSA_ILi64EEESG_SG_EEENS5_IJNSM_IS2M_SC_EENSM_IS1V_NS5_IJSC_SF_EEEEEEEENS_10bfloat16_tESL_S2S_SL_NS2H_6fusion15FusionCallbacksIS2L_NS2T_17LinearCombinationIS2S_fS2S_fLNS_15FloatRoundStyleE2EEES2N_S2R_JEEENS4_5SM1004TMEM4LOAD26SM100_TMEM_LOAD_32dp32b32xES1I_NS1K_INS1L_ILi2ELi4ELi3EEENS1N_ILi16EEENSM_INS5_IJS1P_SN_EEENS5_IJSN_SC_EEEEEEENS4_39AutoVectorizingCopyWithAssumedAlignmentILi128EEENS4_14SM90_TMA_STOREES38_S3A_S3A_EEEvvEEEEvNT_6ParamsE --------------------------
	.section	.text._ZN7cutlass13device_kernelINS_4gemm6kernel13GemmUniversalIN4cute5tupleIJiiiiEEENS1_10collective13CollectiveMmaINS1_46MainloopSm100TmaUmmaWarpSpecializedBlockScaledILi3ELi2ELi1ENS5_IJNS4_1CILi2EEENSA_ILi1EEESC_EEEEENS5_IJNSA_ILi128EEENSA_ILi256EEESG_EEENS5_IJNS_12float_e2m1_tENS_13float_ue8m0_tEEEENS5_IJNS5_IJlSC_lEEENS4_6LayoutINS5_IJNS5_IJNS5_IJNSA_ILi32EEENSA_ILi4EEEEEEiEEESQ_NS5_IJSC_iEEEEEENS5_IJNS5_IJNS5_IJNSA_ILi16EEESO_EEEiEEENS5_IJNS5_IJNSA_ILi0EEESC_EEENSA_ILi512EEEEEENS5_IJSW_iEEEEEEEEEEESK_S13_NS4_8TiledMMAINS4_8MMA_AtomIJNS4_17SM100_MMA_MXF4_SSISI_SI_fSJ_Li128ELi256ELi32ELNS4_4UMMA5MajorE0ELS18_0ELNS17_7ScaleInE0ELS19_0EEEEEENSM_INS5_IJSC_SC_SC_EEENS5_IJSW_SW_SW_EEEEENS5_IJNS4_10UnderscoreES1F_S1F_EEEEENS5_IJNS4_13SM90_TMA_LOADES1I_EEENS5_IJNS4_14ComposedLayoutINS4_7SwizzleILi3ELi4ELi3EEENS4_18smem_ptr_flag_bitsILi4EEENSM_INS5_IJNSA_ILi8EEESG_EEENS5_IJSG_SC_EEEEEEENSM_INS5_IJNS5_IJNS5_IJSP_SC_EEENS5_IJSN_SB_EEEEEESC_NS5_IJSB_SB_EEEEEENS5_IJNS5_IJNS5_IJSU_SY_EEESX_EEESW_NS5_IJSB_SY_EEEEEEEEEEEvNS4_8identityENS5_IJNS4_23SM90_TMA_LOAD_MULTICASTES26_EEENS5_IJS1T_NSM_INS5_IJNS5_IJNS5_IJSP_SB_EEES1V_EEESC_S1X_EEENS5_IJS20_SW_NS5_IJSB_NSA_ILi1024EEEEEEEEEEEEEEvS25_EENS_8epilogue10collective18CollectiveEpilogueINS2H_23Sm100TmaWarpSpecializedILi4ELi2ELi32ELb1ELb0EEEJNS5_IJNSA_ILi64EEESG_SG_EEENS5_IJNSM_IS2M_SC_EENSM_IS1V_NS5_IJSC_SF_EEEEEEEENS_10bfloat16_tESL_S2S_SL_NS2H_6fusion15FusionCallbacksIS2L_NS2T_17LinearCombinationIS2S_fS2S_fLNS_15FloatRoundStyleE2EEES2N_S2R_JEEENS4_5SM1004TMEM4LOAD26SM100_TMEM_LOAD_32dp32b32xES1I_NS1K_INS1L_ILi2ELi4ELi3EEENS1N_ILi16EEENSM_INS5_IJS1P_SN_EEENS5_IJSN_SC_EEEEEEENS4_39AutoVectorizingCopyWithAssumedAlignmentILi128EEENS4_14SM90_TMA_STOREES38_S3A_S3A_EEEvvEEEEvNT_6ParamsE,"ax",@progbits
	.align	128
.text._ZN7cutlass13device_kernelINS_4gemm6kernel13GemmUniversalIN4cute5tupleIJiiiiEEENS1_10collective13CollectiveMmaINS1_46MainloopSm100TmaUmmaWarpSpecializedBlockScaledILi3ELi2ELi1ENS5_IJNS4_1CILi2EEENSA_ILi1EEESC_EEEEENS5_IJNSA_ILi128EEENSA_ILi256EEESG_EEENS5_IJNS_12float_e2m1_tENS_13float_ue8m0_tEEEENS5_IJNS5_IJlSC_lEEENS4_6LayoutINS5_IJNS5_IJNS5_IJNSA_ILi32EEENSA_ILi4EEEEEEiEEESQ_NS5_IJSC_iEEEEEENS5_IJNS5_IJNS5_IJNSA_ILi16EEESO_EEEiEEENS5_IJNS5_IJNSA_ILi0EEESC_EEENSA_ILi512EEEEEENS5_IJSW_iEEEEEEEEEEESK_S13_NS4_8TiledMMAINS4_8MMA_AtomIJNS4_17SM100_MMA_MXF4_SSISI_SI_fSJ_Li128ELi256ELi32ELNS4_4UMMA5MajorE0ELS18_0ELNS17_7ScaleInE0ELS19_0EEEEEENSM_INS5_IJSC_SC_SC_EEENS5_IJSW_SW_SW_EEEEENS5_IJNS4_10UnderscoreES1F_S1F_EEEEENS5_IJNS4_13SM90_TMA_LOADES1I_EEENS5_IJNS4_14ComposedLayoutINS4_7SwizzleILi3ELi4ELi3EEENS4_18smem_ptr_flag_bitsILi4EEENSM_INS5_IJNSA_ILi8EEESG_EEENS5_IJSG_SC_EEEEEEENSM_INS5_IJNS5_IJNS5_IJSP_SC_EEENS5_IJSN_SB_EEEEEESC_NS5_IJSB_SB_EEEEEENS5_IJNS5_IJNS5_IJSU_SY_EEESX_EEESW_NS5_IJSB_SY_EEEEEEEEEEEvNS4_8identityENS5_IJNS4_23SM90_TMA_LOAD_MULTICASTES26_EEENS5_IJS1T_NSM_INS5_IJNS5_IJNS5_IJSP_SB_EEES1V_EEESC_S1X_EEENS5_IJS20_SW_NS5_IJSB_NSA_ILi1024EEEEEEEEEEEEEEvS25_EENS_8epilogue10collective18CollectiveEpilogueINS2H_23Sm100TmaWarpSpecializedILi4ELi2ELi32ELb1ELb0EEEJNS5_IJNSA_ILi64EEESG_SG_EEENS5_IJNSM_IS2M_SC_EENSM_IS1V_NS5_IJSC_SF_EEEEEEEENS_10bfloat16_tESL_S2S_SL_NS2H_6fusion15FusionCallbacksIS2L_NS2T_17LinearCombinationIS2S_fS2S_fLNS_15FloatRoundStyleE2EEES2N_S2R_JEEENS4_5SM1004TMEM4LOAD26SM100_TMEM_LOAD_32dp32b32xES1I_NS1K_INS1L_ILi2ELi4ELi3EEENS1N_ILi16EEENSM_INS5_IJS1P_SN_EEENS5_IJSN_SC_EEEEEEENS4_39AutoVectorizingCopyWithAssumedAlignmentILi128EEENS4_14SM90_TMA_STOREES38_S3A_S3A_EEEvvEEEEvNT_6ParamsE:
        .type           _ZN7cutlass13device_kernelINS_4gemm6kernel13GemmUniversalIN4cute5tupleIJiiiiEEENS1_10collective13CollectiveMmaINS1_46MainloopSm100TmaUmmaWarpSpecializedBlockScaledILi3ELi2ELi1ENS5_IJNS4_1CILi2EEENSA_ILi1EEESC_EEEEENS5_IJNSA_ILi128EEENSA_ILi256EEESG_EEENS5_IJNS_12float_e2m1_tENS_13float_ue8m0_tEEEENS5_IJNS5_IJlSC_lEEENS4_6LayoutINS5_IJNS5_IJNS5_IJNSA_ILi32EEENSA_ILi4EEEEEEiEEESQ_NS5_IJSC_iEEEEEENS5_IJNS5_IJNS5_IJNSA_ILi16EEESO_EEEiEEENS5_IJNS5_IJNSA_ILi0EEESC_EEENSA_ILi512EEEEEENS5_IJSW_iEEEEEEEEEEESK_S13_NS4_8TiledMMAINS4_8MMA_AtomIJNS4_17SM100_MMA_MXF4_SSISI_SI_fSJ_Li128ELi256ELi32ELNS4_4UMMA5MajorE0ELS18_0ELNS17_7ScaleInE0ELS19_0EEEEEENSM_INS5_IJSC_SC_SC_EEENS5_IJSW_SW_SW_EEEEENS5_IJNS4_10UnderscoreES1F_S1F_EEEEENS5_IJNS4_13SM90_TMA_LOADES1I_EEENS5_IJNS4_14ComposedLayoutINS4_7SwizzleILi3ELi4ELi3EEENS4_18smem_ptr_flag_bitsILi4EEENSM_INS5_IJNSA_ILi8EEESG_EEENS5_IJSG_SC_EEEEEEENSM_INS5_IJNS5_IJNS5_IJSP_SC_EEENS5_IJSN_SB_EEEEEESC_NS5_IJSB_SB_EEEEEENS5_IJNS5_IJNS5_IJSU_SY_EEESX_EEESW_NS5_IJSB_SY_EEEEEEEEEEEvNS4_8identityENS5_IJNS4_23SM90_TMA_LOAD_MULTICASTES26_EEENS5_IJS1T_NSM_INS5_IJNS5_IJNS5_IJSP_SB_EEES1V_EEESC_S1X_EEENS5_IJS20_SW_NS5_IJSB_NSA_ILi1024EEEEEEEEEEEEEEvS25_EENS_8epilogue10collective18CollectiveEpilogueINS2H_23Sm100TmaWarpSpecializedILi4ELi2ELi32ELb1ELb0EEEJNS5_IJNSA_ILi64EEESG_SG_EEENS5_IJNSM_IS2M_SC_EENSM_IS1V_NS5_IJSC_SF_EEEEEEEENS_10bfloat16_tESL_S2S_SL_NS2H_6fusion15FusionCallbacksIS2L_NS2T_17LinearCombinationIS2S_fS2S_fLNS_15FloatRoundStyleE2EEES2N_S2R_JEEENS4_5SM1004TMEM4LOAD26SM100_TMEM_LOAD_32dp32b32xES1I_NS1K_INS1L_ILi2ELi4ELi3EEENS1N_ILi16EEENSM_INS5_IJS1P_SN_EEENS5_IJSN_SC_EEEEEEENS4_39AutoVectorizingCopyWithAssumedAlignmentILi128EEENS4_14SM90_TMA_STOREES38_S3A_S3A_EEEvvEEEEvNT_6ParamsE,@function
        .size           _ZN7cutlass13device_kernelINS_4gemm6kernel13GemmUniversalIN4cute5tupleIJiiiiEEENS1_10collective13CollectiveMmaINS1_46MainloopSm100TmaUmmaWarpSpecializedBlockScaledILi3ELi2ELi1ENS5_IJNS4_1CILi2EEENSA_ILi1EEESC_EEEEENS5_IJNSA_ILi128EEENSA_ILi256EEESG_EEENS5_IJNS_12float_e2m1_tENS_13float_ue8m0_tEEEENS5_IJNS5_IJlSC_lEEENS4_6LayoutINS5_IJNS5_IJNS5_IJNSA_ILi32EEENSA_ILi4EEEEEEiEEESQ_NS5_IJSC_iEEEEEENS5_IJNS5_IJNS5_IJNSA_ILi16EEESO_EEEiEEENS5_IJNS5_IJNSA_ILi0EEESC_EEENSA_ILi512EEEEEENS5_IJSW_iEEEEEEEEEEESK_S13_NS4_8TiledMMAINS4_8MMA_AtomIJNS4_17SM100_MMA_MXF4_SSISI_SI_fSJ_Li128ELi256ELi32ELNS4_4UMMA5MajorE0ELS18_0ELNS17_7ScaleInE0ELS19_0EEEEEENSM_INS5_IJSC_SC_SC_EEENS5_IJSW_SW_SW_EEEEENS5_IJNS4_10UnderscoreES1F_S1F_EEEEENS5_IJNS4_13SM90_TMA_LOADES1I_EEENS5_IJNS4_14ComposedLayoutINS4_7SwizzleILi3ELi4ELi3EEENS4_18smem_ptr_flag_bitsILi4EEENSM_INS5_IJNSA_ILi8EEESG_EEENS5_IJSG_SC_EEEEEEENSM_INS5_IJNS5_IJNS5_IJSP_SC_EEENS5_IJSN_SB_EEEEEESC_NS5_IJSB_SB_EEEEEENS5_IJNS5_IJNS5_IJSU_SY_EEESX_EEESW_NS5_IJSB_SY_EEEEEEEEEEEvNS4_8identityENS5_IJNS4_23SM90_TMA_LOAD_MULTICASTES26_EEENS5_IJS1T_NSM_INS5_IJNS5_IJNS5_IJSP_SB_EEES1V_EEESC_S1X_EEENS5_IJS20_SW_NS5_IJSB_NSA_ILi1024EEEEEEEEEEEEEEvS25_EENS_8epilogue10collective18CollectiveEpilogueINS2H_23Sm100TmaWarpSpecializedILi4ELi2ELi32ELb1ELb0EEEJNS5_IJNSA_ILi64EEESG_SG_EEENS5_IJNSM_IS2M_SC_EENSM_IS1V_NS5_IJSC_SF_EEEEEEEENS_10bfloat16_tESL_S2S_SL_NS2H_6fusion15FusionCallbacksIS2L_NS2T_17LinearCombinationIS2S_fS2S_fLNS_15FloatRoundStyleE2EEES2N_S2R_JEEENS4_5SM1004TMEM4LOAD26SM100_TMEM_LOAD_32dp32b32xES1I_NS1K_INS1L_ILi2ELi4ELi3EEENS1N_ILi16EEENSM_INS5_IJS1P_SN_EEENS5_IJSN_SC_EEEEEEENS4_39AutoVectorizingCopyWithAssumedAlignmentILi128EEENS4_14SM90_TMA_STOREES38_S3A_S3A_EEEvvEEEEvNT_6ParamsE,(.L_x_239 - _ZN7cutlass13device_kernelINS_4gemm6kernel13GemmUniversalIN4cute5tupleIJiiiiEEENS1_10collective13CollectiveMmaINS1_46MainloopSm100TmaUmmaWarpSpecializedBlockScaledILi3ELi2ELi1ENS5_IJNS4_1CILi2EEENSA_ILi1EEESC_EEEEENS5_IJNSA_ILi128EEENSA_ILi256EEESG_EEENS5_IJNS_12float_e2m1_tENS_13float_ue8m0_tEEEENS5_IJNS5_IJlSC_lEEENS4_6LayoutINS5_IJNS5_IJNS5_IJNSA_ILi32EEENSA_ILi4EEEEEEiEEESQ_NS5_IJSC_iEEEEEENS5_IJNS5_IJNS5_IJNSA_ILi16EEESO_EEEiEEENS5_IJNS5_IJNSA_ILi0EEESC_EEENSA_ILi512EEEEEENS5_IJSW_iEEEEEEEEEEESK_S13_NS4_8TiledMMAINS4_8MMA_AtomIJNS4_17SM100_MMA_MXF4_SSISI_SI_fSJ_Li128ELi256ELi32ELNS4_4UMMA5MajorE0ELS18_0ELNS17_7ScaleInE0ELS19_0EEEEEENSM_INS5_IJSC_SC_SC_EEENS5_IJSW_SW_SW_EEEEENS5_IJNS4_10UnderscoreES1F_S1F_EEEEENS5_IJNS4_13SM90_TMA_LOADES1I_EEENS5_IJNS4_14ComposedLayoutINS4_7SwizzleILi3ELi4ELi3EEENS4_18smem_ptr_flag_bitsILi4EEENSM_INS5_IJNSA_ILi8EEESG_EEENS5_IJSG_SC_EEEEEEENSM_INS5_IJNS5_IJNS5_IJSP_SC_EEENS5_IJSN_SB_EEEEEESC_NS5_IJSB_SB_EEEEEENS5_IJNS5_IJNS5_IJSU_SY_EEESX_EEESW_NS5_IJSB_SY_EEEEEEEEEEEvNS4_8identityENS5_IJNS4_23SM90_TMA_LOAD_MULTICASTES26_EEENS5_IJS1T_NSM_INS5_IJNS5_IJNS5_IJSP_SB_EEES1V_EEESC_S1X_EEENS5_IJS20_SW_NS5_IJSB_NSA_ILi1024EEEEEEEEEEEEEEvS25_EENS_8epilogue10collective18CollectiveEpilogueINS2H_23Sm100TmaWarpSpecializedILi4ELi2ELi32ELb1ELb0EEEJNS5_IJNSA_ILi64EEESG_SG_EEENS5_IJNSM_IS2M_SC_EENSM_IS1V_NS5_IJSC_SF_EEEEEEEENS_10bfloat16_tESL_S2S_SL_NS2H_6fusion15FusionCallbacksIS2L_NS2T_17LinearCombinationIS2S_fS2S_fLNS_15FloatRoundStyleE2EEES2N_S2R_JEEENS4_5SM1004TMEM4LOAD26SM100_TMEM_LOAD_32dp32b32xES1I_NS1K_INS1L_ILi2ELi4ELi3EEENS1N_ILi16EEENSM_INS5_IJS1P_SN_EEENS5_IJSN_SC_EEEEEEENS4_39AutoVectorizingCopyWithAssumedAlignmentILi128EEENS4_14SM90_TMA_STOREES38_S3A_S3A_EEEvvEEEEvNT_6ParamsE)
        .other          _ZN7cutlass13device_kernelINS_4gemm6kernel13GemmUniversalIN4cute5tupleIJiiiiEEENS1_10collective13CollectiveMmaINS1_46MainloopSm100TmaUmmaWarpSpecializedBlockScaledILi3ELi2ELi1ENS5_IJNS4_1CILi2EEENSA_ILi1EEESC_EEEEENS5_IJNSA_ILi128EEENSA_ILi256EEESG_EEENS5_IJNS_12float_e2m1_tENS_13float_ue8m0_tEEEENS5_IJNS5_IJlSC_lEEENS4_6LayoutINS5_IJNS5_IJNS5_IJNSA_ILi32EEENSA_ILi4EEEEEEiEEESQ_NS5_IJSC_iEEEEEENS5_IJNS5_IJNS5_IJNSA_ILi16EEESO_EEEiEEENS5_IJNS5_IJNSA_ILi0EEESC_EEENSA_ILi512EEEEEENS5_IJSW_iEEEEEEEEEEESK_S13_NS4_8TiledMMAINS4_8MMA_AtomIJNS4_17SM100_MMA_MXF4_SSISI_SI_fSJ_Li128ELi256ELi32ELNS4_4UMMA5MajorE0ELS18_0ELNS17_7ScaleInE0ELS19_0EEEEEENSM_INS5_IJSC_SC_SC_EEENS5_IJSW_SW_SW_EEEEENS5_IJNS4_10UnderscoreES1F_S1F_EEEEENS5_IJNS4_13SM90_TMA_LOADES1I_EEENS5_IJNS4_14ComposedLayoutINS4_7SwizzleILi3ELi4ELi3EEENS4_18smem_ptr_flag_bitsILi4EEENSM_INS5_IJNSA_ILi8EEESG_EEENS5_IJSG_SC_EEEEEEENSM_INS5_IJNS5_IJNS5_IJSP_SC_EEENS5_IJSN_SB_EEEEEESC_NS5_IJSB_SB_EEEEEENS5_IJNS5_IJNS5_IJSU_SY_EEESX_EEESW_NS5_IJSB_SY_EEEEEEEEEEEvNS4_8identityENS5_IJNS4_23SM90_TMA_LOAD_MULTICASTES26_EEENS5_IJS1T_NSM_INS5_IJNS5_IJNS5_IJSP_SB_EEES1V_EEESC_S1X_EEENS5_IJS20_SW_NS5_IJSB_NSA_ILi1024EEEEEEEEEEEEEEvS25_EENS_8epilogue10collective18CollectiveEpilogueINS2H_23Sm100TmaWarpSpecializedILi4ELi2ELi32ELb1ELb0EEEJNS5_IJNSA_ILi64EEESG_SG_EEENS5_IJNSM_IS2M_SC_EENSM_IS1V_NS5_IJSC_SF_EEEEEEEENS_10bfloat16_tESL_S2S_SL_NS2H_6fusion15FusionCallbacksIS2L_NS2T_17LinearCombinationIS2S_fS2S_fLNS_15FloatRoundStyleE2EEES2N_S2R_JEEENS4_5SM1004TMEM4LOAD26SM100_TMEM_LOAD_32dp32b32xES1I_NS1K_INS1L_ILi2ELi4ELi3EEENS1N_ILi16EEENSM_INS5_IJS1P_SN_EEENS5_IJSN_SC_EEEEEEENS4_39AutoVectorizingCopyWithAssumedAlignmentILi128EEENS4_14SM90_TMA_STOREES38_S3A_S3A_EEEvvEEEEvNT_6ParamsE,@"STO_CUDA_ENTRY STV_DEFAULT"
_ZN7cutlass13device_kernelINS_4gemm6kernel13GemmUniversalIN4cute5tupleIJiiiiEEENS1_10collective13CollectiveMmaINS1_46MainloopSm100TmaUmmaWarpSpecializedBlockScaledILi3ELi2ELi1ENS5_IJNS4_1CILi2EEENSA_ILi1EEESC_EEEEENS5_IJNSA_ILi128EEENSA_ILi256EEESG_EEENS5_IJNS_12float_e2m1_tENS_13float_ue8m0_tEEEENS5_IJNS5_IJlSC_lEEENS4_6LayoutINS5_IJNS5_IJNS5_IJNSA_ILi32EEENSA_ILi4EEEEEEiEEESQ_NS5_IJSC_iEEEEEENS5_IJNS5_IJNS5_IJNSA_ILi16EEESO_EEEiEEENS5_IJNS5_IJNSA_ILi0EEESC_EEENSA_ILi512EEEEEENS5_IJSW_iEEEEEEEEEEESK_S13_NS4_8TiledMMAINS4_8MMA_AtomIJNS4_17SM100_MMA_MXF4_SSISI_SI_fSJ_Li128ELi256ELi32ELNS4_4UMMA5MajorE0ELS18_0ELNS17_7ScaleInE0ELS19_0EEEEEENSM_INS5_IJSC_SC_SC_EEENS5_IJSW_SW_SW_EEEEENS5_IJNS4_10UnderscoreES1F_S1F_EEEEENS5_IJNS4_13SM90_TMA_LOADES1I_EEENS5_IJNS4_14ComposedLayoutINS4_7SwizzleILi3ELi4ELi3EEENS4_18smem_ptr_flag_bitsILi4EEENSM_INS5_IJNSA_ILi8EEESG_EEENS5_IJSG_SC_EEEEEEENSM_INS5_IJNS5_IJNS5_IJSP_SC_EEENS5_IJSN_SB_EEEEEESC_NS5_IJSB_SB_EEEEEENS5_IJNS5_IJNS5_IJSU_SY_EEESX_EEESW_NS5_IJSB_SY_EEEEEEEEEEEvNS4_8identityENS5_IJNS4_23SM90_TMA_LOAD_MULTICASTES26_EEENS5_IJS1T_NSM_INS5_IJNS5_IJNS5_IJSP_SB_EEES1V_EEESC_S1X_EEENS5_IJS20_SW_NS5_IJSB_NSA_ILi1024EEEEEEEEEEEEEEvS25_EENS_8epilogue10collective18CollectiveEpilogueINS2H_23Sm100TmaWarpSpecializedILi4ELi2ELi32ELb1ELb0EEEJNS5_IJNSA_ILi64EEESG_SG_EEENS5_IJNSM_IS2M_SC_EENSM_IS1V_NS5_IJSC_SF_EEEEEEEENS_10bfloat16_tESL_S2S_SL_NS2H_6fusion15FusionCallbacksIS2L_NS2T_17LinearCombinationIS2S_fS2S_fLNS_15FloatRoundStyleE2EEES2N_S2R_JEEENS4_5SM1004TMEM4LOAD26SM100_TMEM_LOAD_32dp32b32xES1I_NS1K_INS1L_ILi2ELi4ELi3EEENS1N_ILi16EEENSM_INS5_IJS1P_SN_EEENS5_IJSN_SC_EEEEEEENS4_39AutoVectorizingCopyWithAssumedAlignmentILi128EEENS4_14SM90_TMA_STOREES38_S3A_S3A_EEEvvEEEEvNT_6ParamsE:
[----:B------:R-:W1:Y:S01]  /*0000*/  LDC R1, c[0x0][0x37c] ;  /* 0x0000df00ff017b82 */ /* 0x000e620000000800 */
[----:B------:R-:W2:Y:S01]  /*0010*/  S2R R184, SR_TID.X ;  /* 0x0000000000b87919 */ /* 0x000ea20000002100 */
[----:B------:R-:W3:Y:S01]  /*0020*/  LDCU.64 UR12, c[0x0][0xc90] ;  /* 0x00019200ff0c77ac */ /* 0x000ee20008000a00 */
[----:B------:R-:W-:Y:S02]  /*0030*/  PRMT R176, RZ, 0x7610, R176 ;  /* 0x00007610ffb07816 */ /* 0x000fe400000000b0 */
[----:B------:R-:W-:Y:S01]  /*0040*/  ELECT P4, URZ, PT ;  /* 0x0000000000ff782f */ /* 0x000fe20003880000 */
[----:B---3--:R-:W-:-:S04]  /*0050*/  UISETP.NE.U32.AND UP0, UPT, UR12, URZ, UPT ;  /* 0x000000ff0c00728c */ /* 0x008fc8000bf05070 */
[----:B------:R-:W-:Y:S01]  /*0060*/  UISETP.NE.AND.EX UP0, UPT, UR13, URZ, UPT, UP0 ;  /* 0x000000ff0d00728c */ /* 0x000fe2000bf05300 */
[----:B--2---:R-:W-:-:S05]  /*0070*/  SHF.R.U32.HI R177, RZ, 0x5, R184 ;  /* 0x00000005ffb17819 */ /* 0x004fca00000116b8 */
[----:B------:R-:W2:Y:S02]  /*0080*/  SHFL.IDX PT, R0, R177, RZ, 0x1f ;  /* 0x00001fffb1007589 */ /* 0x000ea400000e0000 */
[----:B--2---:R-:W-:Y:S01]  /*0090*/  R2UR UR20, R0 ;  /* 0x00000000001472ca */ /* 0x004fe200000e0000 */
[----:B-1----:R-:W-:-:S14]  /*00a0*/  BRA.U UP0, `(.L_x_0) ;  /* 0x0000000100307547 */ /* 0x002fdc000b800000 */
[----:B------:R-:W1:Y:S02]  /*00b0*/  LDCU.64 UR4, c[0x0][0xc88] ;  /* 0x00019100ff0477ac */ /* 0x000e640008000a00 */
[----:B-1----:R-:W-:-:S04]  /*00c0*/  UISETP.NE.U32.AND UP0, UPT, UR4, URZ, UPT ;  /* 0x000000ff0400728c */ /* 0x002fc8000bf05070 */
[----:B------:R-:W-:-:S09]  /*00d0*/  UISETP.NE.AND.EX UP0, UPT, UR5, URZ, UPT, UP0 ;  /* 0x000000ff0500728c */ /* 0x000fd2000bf05300 */
[----:B------:R-:W-:Y:S05]  /*00e0*/  BRA.U !UP0, `(.L_x_1) ;  /* 0x0000000108147547 */ /* 0x000fea000b800000 */
[----:B------:R-:W1:Y:S01]  /*00f0*/  LDC.64 R2, c[0x0][0xc88] ;  /* 0x00032200ff027b82 */ /* 0x000e620000000a00 */
[----:B------:R-:W1:Y:S02]  /*0100*/  LDCU.64 UR4, c[0x0][0x358] ;  /* 0x00006b00ff0477ac */ /* 0x000e640008000a00 */
[----:B-1----:R1:W5:Y:S01]  /*0110*/  LDG.E R133, desc[UR4][R2.64] ;  /* 0x0000000402857981 */ /* 0x002362000c1e1900 */
[----:B------:R-:W-:Y:S01]  /*0120*/  HFMA2 R176, -RZ, RZ, 0, 5.9604644775390625e-08 ;  /* 0x00000001ffb07431 */ /* 0x000fe200000001ff */
[----:B------:R-:W-:Y:S05]  /*0130*/  BRA `(.L_x_0) ;  /* 0x00000000000c7947 */ /* 0x000fea0003800000 */
.L_x_1:
[----:B------:R-:W1:Y:S01]  /*0140*/  LDCU UR4, c[0x0][0xc80] ;  /* 0x00019000ff0477ac */ /* 0x000e620008000800 */
[----:B------:R-:W-:Y:S01]  /*0150*/  HFMA2 R176, -RZ, RZ, 0, 5.9604644775390625e-08 ;  /* 0x00000001ffb07431 */ /* 0x000fe200000001ff */
[----:B-1----:R-:W-:-:S07]  /*0160*/  MOV R133, UR4 ;  /* 0x0000000400857c02 */ /* 0x002fce0008000f00 */
.L_x_0:
[----:B------:R-:W2:Y:S02]  /*0170*/  LDCU.64 UR4, c[0x0][0xcb0] ;  /* 0x00019600ff0477ac */ /* 0x000ea40008000a00 */
[----:B--2---:R-:W-:-:S04]  /*0180*/  UISETP.NE.U32.AND UP0, UPT, UR4, URZ, UPT ;  /* 0x000000ff0400728c */ /* 0x004fc8000bf05070 */
[----:B------:R-:W-:-:S09]  /*0190*/  UISETP.NE.AND.EX UP0, UPT, UR5, URZ, UPT, UP0 ;  /* 0x000000ff0500728c */ /* 0x000fd2000bf05300 */
[----:B------:R-:W-:Y:S05]  /*01a0*/  BRA.U UP0, `(.L_x_2) ;  /* 0x0000000100287547 */ /* 0x000fea000b800000 */
[----:B------:R-:W2:Y:S02]  /*01b0*/  LDCU.64 UR4, c[0x0][0xca8] ;  /* 0x00019500ff0477ac */ /* 0x000ea40008000a00 */
[----:B--2---:R-:W-:-:S04]  /*01c0*/  UISETP.NE.U32.AND UP0, UPT, UR4, URZ, UPT ;  /* 0x000000ff0400728c */ /* 0x004fc8000bf05070 */
[----:B------:R-:W-:-:S09]  /*01d0*/  UISETP.NE.AND.EX UP0, UPT, UR5, URZ, UPT, UP0 ;  /* 0x000000ff0500728c */ /* 0x000fd2000bf05300 */
[----:B------:R-:W-:Y:S05]  /*01e0*/  BRA.U !UP0, `(.L_x_3) ;  /* 0x0000000108107547 */ /* 0x000fea000b800000 */
[----:B------:R-:W2:Y:S01]  /*01f0*/  LDC.64 R130, c[0x0][0xca8] ;  /* 0x00032a00ff827b82 */ /* 0x000ea20000000a00 */
[----:B------:R-:W2:Y:S02]  /*0200*/  LDCU.64 UR4, c[0x0][0x358] ;  /* 0x00006b00ff0477ac */ /* 0x000ea40008000a00 */
[----:B--2---:R2:W5:Y:S01]  /*0210*/  LDG.E R130, desc[UR4][R130.64] ;  /* 0x0000000482827981 */ /* 0x004562000c1e1900 */
[----:B------:R-:W-:Y:S05]  /*0220*/  BRA `(.L_x_2) ;  /* 0x0000000000087947 */ /* 0x000fea0003800000 */
.L_x_3:
[----:B------:R-:W2:Y:S02]  /*0230*/  LDCU UR4, c[0x0][0xca0] ;  /* 0x00019400ff0477ac */ /* 0x000ea40008000800 */
[----:B--2---:R-:W-:Y:S02]  /*0240*/  MOV R130, UR4 ;  /* 0x0000000400827c02 */ /* 0x004fe40008000f00 */
.L_x_2:
[----:B------:R-:W-:Y:S01]  /*0250*/  IMAD.U32 R0, RZ, RZ, UR20 ;  /* 0x00000014ff007e24 */ /* 0x000fe2000f8e00ff */
[----:B------:R-:W-:Y:S04]  /*0260*/  BSSY.RECONVERGENT B0, `(.L_x_4) ;  /* 0x0000012000007945 */ /* 0x000fe80003800200 */
[C---:B------:R-:W-:Y:S02]  /*0270*/  ISETP.NE.OR P1, PT, R0.reuse, 0x1, !P4 ;  /* 0x000000010000780c */ /* 0x040fe40006725670 */
[----:B------:R-:W-:-:S11]  /*0280*/  ISETP.NE.OR P0, PT, R0, 0x3, !P4 ;  /* 0x000000030000780c */ /* 0x000fd60006705670 */
[----:B------:R-:W-:Y:S05]  /*0290*/  @P1 BRA `(.L_x_5) ;  /* 0x0000000000381947 */ /* 0x000fea0003800000 */
[----:B------:R-:W3:Y:S02]  /*02a0*/  LDCU.64 UR4, c[0x0][0x348] ;  /* 0x00006900ff0477ac */ /* 0x000ee40008000a00 */
[----:B---3--:R-:W-:Y:S02]  /*02b0*/  UIADD3 UR10, UP3, UPT, UR4, 0x80, URZ ;  /* 0x00000080040a7890 */ /* 0x008fe4000ff7e0ff */
[----:B------:R-:W-:Y:S02]  /*02c0*/  UIADD3 UR8, UP2, UPT, UR4, 0x180, URZ ;  /* 0x0000018004087890 */ /* 0x000fe4000ff5e0ff */
[----:B------:R-:W-:Y:S02]  /*02d0*/  UIADD3 UR6, UP1, UPT, UR4, 0x280, URZ ;  /* 0x0000028004067890 */ /* 0x000fe4000ff3e0ff */
[----:B------:R-:W-:Y:S02]  /*02e0*/  UIADD3 UR4, UP0, UPT, UR4, 0x380, URZ ;  /* 0x0000038004047890 */ /* 0x000fe4000ff1e0ff */
[----:B------:R-:W-:-:S02]  /*02f0*/  UIADD3.X UR11, UPT, UPT, URZ, UR5, URZ, UP3, !UPT ;  /* 0x00000005ff0b7290 */ /* 0x000fc40009ffe4ff */
[----:B------:R-:W-:Y:S02]  /*0300*/  UIADD3.X UR9, UPT, UPT, URZ, UR5, URZ, UP2, !UPT ;  /* 0x00000005ff097290 */ /* 0x000fe400097fe4ff */
[----:B------:R-:W-:Y:S02]  /*0310*/  UIADD3.X UR7, UPT, UPT, URZ, UR5, URZ, UP1, !UPT ;  /* 0x00000005ff077290 */ /* 0x000fe40008ffe4ff */
[----:B------:R-:W-:-:S03]  /*0320*/  UIADD3.X UR5, UPT, UPT, URZ, UR5, URZ, UP0, !UPT ;  /* 0x00000005ff057290 */ /* 0x000fc600087fe4ff */
[----:B------:R3:W-:Y:S02]  /*0330*/  UTMACCTL.PF [UR10] ;  /* 0x000000000a0079b9 */ /* 0x0007e40008040000 */
[----:B------:R3:W-:Y:S02]  /*0340*/  UTMACCTL.PF [UR8] ;  /* 0x00000000080079b9 */ /* 0x0007e40008040000 */
[----:B------:R3:W-:Y:S02]  /*0350*/  UTMACCTL.PF [UR6] ;  /* 0x00000000060079b9 */ /* 0x0007e40008040000 */
[----:B------:R3:W-:Y:S02]  /*0360*/  UTMACCTL.PF [UR4] ;  /* 0x00000000040079b9 */ /* 0x0007e40008040000 */
[----:B---3--:R-:W-:Y:S01]  /*0370*/  NOP ;  /* 0x0000000000007918 */ /* 0x008fe20000000000 */
.L_x_5:
[----:B------:R-:W-:Y:S05]  /*0380*/  BSYNC.RECONVERGENT B0 ;  /* 0x0000000000007941 */ /* 0x000fea0003800200 */
.L_x_4:
[----:B------:R-:W-:Y:S04]  /*0390*/  BSSY.RECONVERGENT B0, `(.L_x_6) ;  /* 0x000000a000007945 */ /* 0x000fe80003800200 */
[----:B------:R-:W-:Y:S05]  /*03a0*/  @P0 BRA `(.L_x_7) ;  /* 0x0000000000200947 */ /* 0x000fea0003800000 */
[----:B------:R-:W3:Y:S02]  /*03b0*/  LDCU.64 UR4, c[0x0][0x348] ;  /* 0x00006900ff0477ac */ /* 0x000ee40008000a00 */
[----:B---3--:R-:W-:Y:S02]  /*03c0*/  UIADD3 UR6, UP1, UPT, UR4, 0x980, URZ ;  /* 0x0000098004067890 */ /* 0x008fe4000ff3e0ff */
[----:B------:R-:W-:Y:S02]  /*03d0*/  UIADD3 UR4, UP0, UPT, UR4, 0xa80, URZ ;  /* 0x00000a8004047890 */ /* 0x000fe4000ff1e0ff */
[----:B------:R-:W-:Y:S02]  /*03e0*/  UIADD3.X UR7, UPT, UPT, URZ, UR5, URZ, UP1, !UPT ;  /* 0x00000005ff077290 */ /* 0x000fe40008ffe4ff */
[----:B------:R-:W-:-:S07]  /*03f0*/  UIADD3.X UR5, UPT, UPT, URZ, UR5, URZ, UP0, !UPT ;  /* 0x00000005ff057290 */ /* 0x000fce00087fe4ff */
[----:B------:R3:W-:Y:S02]  /*0400*/  UTMACCTL.PF [UR6] ;  /* 0x00000000060079b9 */ /* 0x0007e40008040000 */
[----:B------:R3:W-:Y:S02]  /*0410*/  UTMACCTL.PF [UR4] ;  /* 0x00000000040079b9 */ /* 0x0007e40008040000 */
[----:B---3--:R-:W-:Y:S01]  /*0420*/  NOP ;  /* 0x0000000000007918 */ /* 0x008fe20000000000 */
.L_x_7:
[----:B------:R-:W-:Y:S05]  /*0430*/  BSYNC.RECONVERGENT B0 ;  /* 0x0000000000007941 */ /* 0x000fea0003800200 */
.L_x_6:
[----:B------:R-:W3:Y:S01]  /*0440*/  LDCU.64 UR4, c[0x0][0xc88] ;  /* 0x00019100ff0477ac */ /* 0x000ee20008000a00 */
[----:B------:R-:W-:Y:S02]  /*0450*/  UISETP.EQ.U32.AND UP1, UPT, UR12, URZ, UPT ;  /* 0x000000ff0c00728c */ /* 0x000fe4000bf22070 */
[----:B------:R-:W-:Y:S02]  /*0460*/  UPLOP3.LUT UP3, UPT, UPT, UPT, UPT, 0x80, 0x8 ;  /* 0x000000000008789c */ /* 0x000fe40003f6f070 */
[----:B---3--:R-:W-:-:S04]  /*0470*/  UISETP.NE.U32.AND UP0, UPT, UR4, URZ, UPT ;  /* 0x000000ff0400728c */ /* 0x008fc8000bf05070 */
[----:B------:R-:W-:-:S04]  /*0480*/  UISETP.NE.AND.EX UP2, UPT, UR5, URZ, UPT, UP0 ;  /* 0x000000ff0500728c */ /* 0x000fc8000bf45300 */
[----:B------:R-:W-:-:S04]  /*0490*/  UISETP.EQ.OR.EX UP4, UPT, UR13, URZ, !UP2, UP1 ;  /* 0x000000ff0d00728c */ /* 0x000fc8000d782710 */
[----:B------:R-:W-:-:S06]  /*04a0*/  UP2UR UR4, UPR, URZ, 0x10 ;  /* 0x00000010ff047883 */ /* 0x000fcc0008000000 */
[----:B------:R-:W-:Y:S01]  /*04b0*/  MOV R180, UR4 ;  /* 0x0000000400b47c02 */ /* 0x000fe20008000f00 */
[----:B------:R-:W-:Y:S06]  /*04c0*/  BRA.U !UP4, `(.L_x_8) ;  /* 0x000000010c207547 */ /* 0x000fec000b800000 */
[----:B------:R-:W-:Y:S01]  /*04d0*/  UISETP.NE.U32.AND UP0, UPT, UR12, URZ, UPT ;  /* 0x000000ff0c00728c */ /* 0x000fe2000bf05070 */
[----:B-----5:R-:W-:Y:S01]  /*04e0*/  FSETP.NEU.AND P0, PT, R133, RZ, PT ;  /* 0x000000ff8500720b */ /* 0x020fe20003f0d000 */
[----:B------:R-:W-:Y:S02]  /*04f0*/  USEL UR4, URZ, 0xffffffff, UP2 ;  /* 0xffffffffff047887 */ /* 0x000fe40009000000 */
[----:B------:R-:W-:-:S10]  /*0500*/  UISETP.NE.AND.EX UP1, UPT, UR13, URZ, UPT, UP0 ;  /* 0x000000ff0d00728c */ /* 0x000fd4000bf25300 */
[----:B------:R-:W-:Y:S01]  /*0510*/  VOTEU.ANY UP0, P0 ;  /* 0x0000000000ff7886 */ /* 0x000fe20000000100 */
[----:B------:R-:W-:-:S04]  /*0520*/  @!UP1 USEL UR4, URZ, 0xffffffff, UP0 ;  /* 0xffffffffff049887 */ /* 0x000fc80008000000 */
[----:B------:R-:W-:-:S04]  /*0530*/  ULOP3.LUT UR4, UR4, 0x1, URZ, 0xc0, !UPT ;  /* 0x0000000104047892 */ /* 0x000fc8000f8ec0ff */
[----:B------:R-:W-:-:S11]  /*0540*/  UISETP.NE.U32.AND UP3, UPT, UR4, 0x1, UPT ;  /* 0x000000010400788c */ /* 0x000fd6000bf65070 */
.L_x_8:
[----:B-1----:R-:W1:Y:S01]  /*0550*/  SHFL.IDX PT, R2, R177, RZ, 0x1f ;  /* 0x00001fffb1027589 */ /* 0x002e6200000e0000 */
[----:B------:R-:W-:Y:S01]  /*0560*/  UISETP.NE.AND UP5, UPT, UR20, 0x2, UPT ;  /* 0x000000021400788c */ /* 0x000fe2000bfa5270 */
[----:B-1----:R-:W-:-:S13]  /*0570*/  ISETP.NE.AND P0, PT, R2, RZ, PT ;  /* 0x000000ff0200720c */ /* 0x002fda0003f05270 */
[----:B------:R-:W-:Y:S05]  /*0580*/  @P0 BRA `(.L_x_9) ;  /* 0x0000000000500947 */ /* 0x000fea0003800000 */
[----:B------:R-:W1:Y:S01]  /*0590*/  S2UR UR4, SR_CgaCtaId ;  /* 0x00000000000479c3 */ /* 0x000e620000008800 */
[----:B------:R-:W-:Y:S01]  /*05a0*/  UMOV UR5, 0x400 ;  /* 0x0000040000057882 */ /* 0x000fe20000000000 */
[----:B------:R-:W-:Y:S01]  /*05b0*/  UMOV UR8, 0x1 ;  /* 0x0000000100087882 */ /* 0x000fe20000000000 */
[----:B------:R-:W-:Y:S01]  /*05c0*/  UMOV UR6, 0x2 ;  /* 0x0000000200067882 */ /* 0x000fe20000000000 */
[----:B------:R-:W-:-:S04]  /*05d0*/  UIADD3 UR8, UPT, UPT, -UR8, 0x100000, URZ ;  /* 0x0010000008087890 */ /* 0x000fc8000fffe1ff */
[----:B------:R-:W-:Y:S02]  /*05e0*/  USHF.L.U32 UR9, UR8, 0xb, URZ ;  /* 0x0000000b08097899 */ /* 0x000fe400080006ff */
[----:B------:R-:W-:Y:S02]  /*05f0*/  USHF.L.U32 UR8, UR8, 0x1, URZ ;  /* 0x0000000108087899 */ /* 0x000fe400080006ff */
[----:B------:R-:W-:-:S04]  /*0600*/  UIADD3 UR6, UPT, UPT, -UR6, 0x100000, URZ ;  /* 0x0010000006067890 */ /* 0x000fc8000fffe1ff */
[----:B------:R-:W-:Y:S02]  /*0610*/  USHF.L.U32 UR7, UR6, 0xb, URZ ;  /* 0x0000000b06077899 */ /* 0x000fe400080006ff */
[----:B------:R-:W-:Y:S01]  /*0620*/  USHF.L.U32 UR6, UR6, 0x1, URZ ;  /* 0x0000000106067899 */ /* 0x000fe200080006ff */
[----:B------:R-:W-:Y:S01]  /*0630*/  ELECT P0, URZ, PT ;  /* 0x0000000000ff782f */ /* 0x000fe20003800000 */
[----:B-1----:R-:W-:Y:S01]  /*0640*/  ULEA UR4, UR4, UR5, 0x18 ;  /* 0x0000000504047291 */ /* 0x002fe2000f8ec0ff */
[----:B------:R-:W1:Y:S11]  /*0650*/  FENCE.VIEW.ASYNC.S ;  /* 0x00000000000073c6 */ /* 0x000e760000000000 */
[----:B-1----:R1:W3:Y:S01]  /*0660*/  SYNCS.EXCH.64 URZ, [UR4], UR8 ;  /* 0x0000000804ff75b2 */ /* 0x0022e20008000100 */
[----:B------:R1:W4:Y:S01]  /*0670*/  SYNCS.EXCH.64 URZ, [UR4+0x18], UR6 ;  /* 0x0000180604ff75b2 */ /* 0x0003220008000100 */
[----:B------:R1:W1:Y:S01]  /*0680*/  SYNCS.EXCH.64 URZ, [UR4+0x8], UR8 ;  /* 0x0000080804ff75b2 */ /* 0x0002620008000100 */
[----:B------:R1:W1:Y:S01]  /*0690*/  SYNCS.EXCH.64 URZ, [UR4+0x20], UR6 ;  /* 0x0000200604ff75b2 */ /* 0x0002620008000100 */
[----:B------:R1:W1:Y:S01]  /*06a0*/  SYNCS.EXCH.64 URZ, [UR4+0x10], UR8 ;  /* 0x0000100804ff75b2 */ /* 0x0002620008000100 */
[----:B------:R1:W1:Y:S01]  /*06b0*/  SYNCS.EXCH.64 URZ, [UR4+0x28], UR6 ;  /* 0x0000280604ff75b2 */ /* 0x0002620008000100 */
[----:B------:R-:W-:Y:S01]  /*06c0*/  NOP ;  /* 0x0000000000007918 */ /* 0x000fe20000000000 */
.L_x_9:
[----:B------:R-:W2:Y:S01]  /*06d0*/  SHFL.IDX PT, R2, R177, RZ, 0x1f ;  /* 0x00001fffb1027589 */ /* 0x000ea200000e0000 */
[----:B------:R-:W-:Y:S01]  /*06e0*/  NOP ;  /* 0x0000000000007918 */ /* 0x000fe20000000000 */
[----:B--2---:R-:W-:-:S13]  /*06f0*/  ISETP.NE.AND P0, PT, R2, 0x1, PT ;  /* 0x000000010200780c */ /* 0x004fda0003f05270 */
[----:B------:R-:W-:Y:S05]  /*0700*/  @P0 BRA `(.L_x_10) ;  /* 0x0000000000580947 */ /* 0x000fea0003800000 */
[----:B-1----:R-:W1:Y:S01]  /*0710*/  S2UR UR4, SR_CgaCtaId ;  /* 0x00000000000479c3 */ /* 0x002e620000008800 */
        /* <DEDUP_REMOVED lines=12> */
[----:B-1----:R2:W1:Y:S01]  /*07e0*/  SYNCS.EXCH.64 URZ, [UR4+0x30], UR8 ;  /* 0x0000300804ff75b2 */ /* 0x0024620008000100 */
[----:B------:R2:W1:Y:S01]  /*07f0*/  SYNCS.EXCH.64 URZ, [UR4+0x50], UR6 ;  /* 0x0000500604ff75b2 */ /* 0x0004620008000100 */
[----:B------:R2:W1:Y:S01]  /*0800*/  SYNCS.EXCH.64 URZ, [UR4+0x38], UR8 ;  /* 0x0000380804ff75b2 */ /* 0x0004620008000100 */
[----:B------:R2:W1:Y:S01]  /*0810*/  SYNCS.EXCH.64 URZ, [UR4+0x58], UR6 ;  /* 0x0000580604ff75b2 */ /* 0x0004620008000100 */
[----:B------:R2:W1:Y:S01]  /*0820*/  SYNCS.EXCH.64 URZ, [UR4+0x40], UR8 ;  /* 0x0000400804ff75b2 */ /* 0x0004620008000100 */
[----:B------:R2:W1:Y:S01]  /*0830*/  SYNCS.EXCH.64 URZ, [UR4+0x60], UR6 ;  /* 0x0000600604ff75b2 */ /* 0x0004620008000100 */
[----:B------:R2:W1:Y:S01]  /*0840*/  SYNCS.EXCH.64 URZ, [UR4+0x48], UR8 ;  /* 0x0000480804ff75b2 */ /* 0x0004620008000100 */
[----:B------:R2:W1:Y:S02]  /*0850*/  SYNCS.EXCH.64 URZ, [UR4+0x68], UR6 ;  /* 0x0000680604ff75b2 */ /* 0x0004640008000100 */
[----:B--2---:R-:W-:Y:S01]  /*0860*/  NOP ;  /* 0x0000000000007918 */ /* 0x004fe20000000000 */
.L_x_10:
[----:B------:R-:W2:Y:S01]  /*0870*/  SHFL.IDX PT, R2, R177, RZ, 0x1f ;  /* 0x00001fffb1027589 */ /* 0x000ea200000e0000 */
[----:B------:R-:W-:Y:S01]  /*0880*/  NOP ;  /* 0x0000000000007918 */ /* 0x000fe20000000000 */
[----:B--2---:R-:W-:-:S13]  /*0890*/  ISETP.NE.AND P0, PT, R2, 0x3, PT ;  /* 0x000000030200780c */ /* 0x004fda0003f05270 */
[----:B------:R-:W-:Y:S05]  /*08a0*/  @P0 BRA `(.L_x_11) ;  /* 0x0000000000300947 */ /* 0x000fea0003800000 */
[----:B-1----:R-:W1:Y:S01]  /*08b0*/  S2UR UR4, SR_CgaCtaId ;  /* 0x00000000000479c3 */ /* 0x002e620000008800 */
[----:B------:R-:W-:Y:S01]  /*08c0*/  UMOV UR6, 0x400 ;  /* 0x0000040000067882 */ /* 0x000fe20000000000 */
[----:B------:R-:W-:Y:S01]  /*08d0*/  UMOV UR5, 0x20 ;  /* 0x0000002000057882 */ /* 0x000fe20000000000 */
[----:B------:R-:W-:Y:S01]  /*08e0*/  ELECT P0, URZ, PT ;  /* 0x0000000000ff782f */ /* 0x000fe20003800000 */
[----:B-1----:R-:W-:Y:S02]  /*08f0*/  ULEA UR6, UR4, UR6, 0x18 ;  /* 0x0000000604067291 */ /* 0x002fe4000f8ec0ff */
[----:B------:R-:W-:-:S04]  /*0900*/  UIADD3 UR4, UPT, UPT, -UR5, 0x100000, URZ ;  /* 0x0010000005047890 */ /* 0x000fc8000fffe1ff */
[----:B------:R-:W-:Y:S02]  /*0910*/  USHF.L.U32 UR5, UR4, 0xb, URZ ;  /* 0x0000000b04057899 */ /* 0x000fe400080006ff */
[----:B------:R-:W-:Y:S01]  /*0920*/  USHF.L.U32 UR4, UR4, 0x1, URZ ;  /* 0x0000000104047899 */ /* 0x000fe200080006ff */
[----:B------:R-:W1:Y:S11]  /*0930*/  FENCE.VIEW.ASYNC.S ;  /* 0x00000000000073c6 */ /* 0x000e760000000000 */
[----:B-1----:R2:W1:Y:S01]  /*0940*/  SYNCS.EXCH.64 URZ, [UR6+0x70], UR4 ;  /* 0x0000700406ff75b2 */ /* 0x0024620008000100 */
[----:B------:R2:W1:Y:S02]  /*0950*/  SYNCS.EXCH.64 URZ, [UR6+0x78], UR4 ;  /* 0x0000780406ff75b2 */ /* 0x0004640008000100 */
[----:B--2---:R-:W-:Y:S01]  /*0960*/  NOP ;  /* 0x0000000000007918 */ /* 0x004fe20000000000 */
.L_x_11:
[----:B------:R-:W2:Y:S01]  /*0970*/  SHFL.IDX PT, R2, R177, RZ, 0x1f ;  /* 0x00001fffb1027589 */ /* 0x000ea200000e0000 */
[----:B------:R-:W-:Y:S01]  /*0980*/  NOP ;  /* 0x0000000000007918 */ /* 0x000fe20000000000 */
[----:B--2---:R-:W-:-:S13]  /*0990*/  ISETP.NE.AND P0, PT, R2, 0x4, PT ;  /* 0x000000040200780c */ /* 0x004fda0003f05270 */
[----:B------:R-:W-:Y:S05]  /*09a0*/  @P0 BRA `(.L_x_12) ;  /* 0x00000000004c0947 */ /* 0x000fea0003800000 */
[----:B-1----:R-:W1:Y:S01]  /*09b0*/  S2UR UR6, SR_CgaCtaId ;  /* 0x00000000000679c3 */ /* 0x002e620000008800 */
[----:B------:R-:W-:Y:S01]  /*09c0*/  UMOV UR4, 0x1e0 ;  /* 0x000001e000047882 */ /* 0x000fe20000000000 */
[----:B------:R-:W-:Y:S01]  /*09d0*/  UMOV UR5, 0x400 ;  /* 0x0000040000057882 */ /* 0x000fe20000000000 */
[----:B------:R-:W-:Y:S01]  /*09e0*/  USEL UR4, UR4, 0x1a0, UP3 ;  /* 0x000001a004047887 */ /* 0x000fe20009800000 */
[----:B------:R-:W-:Y:S01]  /*09f0*/  UMOV UR8, 0x1 ;  /* 0x0000000100087882 */ /* 0x000fe20000000000 */
[----:B------:R-:W-:Y:S01]  /*0a00*/  ELECT P0, URZ, PT ;  /* 0x0000000000ff782f */ /* 0x000fe20003800000 */
[----:B------:R-:W-:-:S04]  /*0a10*/  UIADD3 UR8, UPT, UPT, -UR8, 0x100000, URZ ;  /* 0x0010000008087890 */ /* 0x000fc8000fffe1ff */
[----:B------:R-:W-:Y:S02]  /*0a20*/  USHF.L.U32 UR9, UR8, 0xb, URZ ;  /* 0x0000000b08097899 */ /* 0x000fe400080006ff */
[----:B------:R-:W-:Y:S02]  /*0a30*/  USHF.L.U32 UR8, UR8, 0x1, URZ ;  /* 0x0000000108087899 */ /* 0x000fe400080006ff */
[----:B-1----:R-:W-:Y:S02]  /*0a40*/  ULEA UR6, UR6, UR5, 0x18 ;  /* 0x0000000506067291 */ /* 0x002fe4000f8ec0ff */
[----:B------:R-:W-:-:S04]  /*0a50*/  UIADD3 UR4, UPT, UPT, -UR4, 0x100000, URZ ;  /* 0x0010000004047890 */ /* 0x000fc8000fffe1ff */
[----:B------:R-:W-:Y:S02]  /*0a60*/  USHF.L.U32 UR5, UR4, 0xb, URZ ;  /* 0x0000000b04057899 */ /* 0x000fe400080006ff */
[----:B------:R-:W-:Y:S01]  /*0a70*/  USHF.L.U32 UR4, UR4, 0x1, URZ ;  /* 0x0000000104047899 */ /* 0x000fe200080006ff */
[----:B------:R-:W1:Y:S03]  /*0a80*/  FENCE.VIEW.ASYNC.S ;  /* 0x00000000000073c6 */ /* 0x000e660000000000 */
[----:B-1----:R2:W1:Y:S08]  /*0a90*/  SYNCS.EXCH.64 URZ, [UR6+0x80], UR8 ;  /* 0x0000800806ff75b2 */ /* 0x0024700008000100 */
[----:B------:R2:W1:Y:S01]  /*0aa0*/  SYNCS.EXCH.64 URZ, [UR6+0x90], UR4 ;  /* 0x0000900406ff75b2 */ /* 0x0004620008000100 */
[----:B------:R2:W1:Y:S01]  /*0ab0*/  SYNCS.EXCH.64 URZ, [UR6+0x88], UR8 ;  /* 0x0000880806ff75b2 */ /* 0x0004620008000100 */
[----:B------:R2:W1:Y:S02]  /*0ac0*/  SYNCS.EXCH.64 URZ, [UR6+0x98], UR4 ;  /* 0x0000980406ff75b2 */ /* 0x0004640008000100 */
[----:B--2---:R-:W-:Y:S01]  /*0ad0*/  NOP ;  /* 0x0000000000007918 */ /* 0x004fe20000000000 */
.L_x_12:
        /* <DEDUP_REMOVED lines=18> */
[----:B------:R2:W1:Y:S02]  /*0c00*/  SYNCS.EXCH.64 URZ, [UR4+0xa8], UR6 ;  /* 0x0000a80604ff75b2 */ /* 0x0004640008000100 */
[----:B--2---:R-:W-:Y:S01]  /*0c10*/  NOP ;  /* 0x0000000000007918 */ /* 0x004fe20000000000 */
.L_x_13:
[----:B------:R-:W2:Y:S01]  /*0c20*/  SHFL.IDX PT, R2, R177, RZ, 0x1f ;  /* 0x00001fffb1027589 */ /* 0x000ea200000e0000 */
[----:B------:R-:W-:Y:S01]  /*0c30*/  ISETP.NE.OR P1, PT, RZ, UR20, !P4 ;  /* 0x00000014ff007c0c */ /* 0x000fe2000e725670 */
[----:B------:R-:W-:Y:S01]  /*0c40*/  NOP ;  /* 0x0000000000007918 */ /* 0x000fe20000000000 */
[----:B--2---:R-:W-:-:S13]  /*0c50*/  ISETP.NE.AND P0, PT, R2, 0x3, PT ;  /* 0x000000030200780c */ /* 0x004fda0003f05270 */
[----:B------:R-:W-:Y:S05]  /*0c60*/  @P0 BRA `(.L_x_14) ;  /* 0x0000000000380947 */ /* 0x000fea0003800000 */
[----:B-1----:R-:W1:Y:S01]  /*0c70*/  S2UR UR4, SR_CgaCtaId ;  /* 0x00000000000479c3 */ /* 0x002e620000008800 */
[----:B------:R-:W-:Y:S01]  /*0c80*/  UMOV UR5, 0x400 ;  /* 0x0000040000057882 */ /* 0x000fe20000000000 */
[----:B------:R-:W-:Y:S01]  /*0c90*/  UMOV UR6, 0x20 ;  /* 0x0000002000067882 */ /* 0x000fe20000000000 */
[----:B------:R-:W-:Y:S01]  /*0ca0*/  ELECT P0, URZ, PT ;  /* 0x0000000000ff782f */ /* 0x000fe20003800000 */
[----:B------:R-:W-:-:S04]  /*0cb0*/  UIADD3 UR6, UPT, UPT, -UR6, 0x100000, URZ ;  /* 0x0010000006067890 */ /* 0x000fc8000fffe1ff */
[----:B------:R-:W-:Y:S02]  /*0cc0*/  USHF.L.U32 UR7, UR6, 0xb, URZ ;  /* 0x0000000b06077899 */ /* 0x000fe400080006ff */
[----:B------:R-:W-:Y:S02]  /*0cd0*/  USHF.L.U32 UR6, UR6, 0x1, URZ ;  /* 0x0000000106067899 */ /* 0x000fe400080006ff */
[----:B-1----:R-:W-:Y:S01]  /*0ce0*/  ULEA UR4, UR4, UR5, 0x18 ;  /* 0x0000000504047291 */ /* 0x002fe2000f8ec0ff */
[----:B------:R-:W1:Y:S11]  /*0cf0*/  FENCE.VIEW.ASYNC.S ;  /* 0x00000000000073c6 */ /* 0x000e760000000000 */
[----:B-1----:R2:W1:Y:S01]  /*0d00*/  SYNCS.EXCH.64 URZ, [UR4+0xb0], UR6 ;  /* 0x0000b00604ff75b2 */ /* 0x0024620008000100 */
[----:B------:R2:W1:Y:S01]  /*0d10*/  SYNCS.EXCH.64 URZ, [UR4+0xc0], UR6 ;  /* 0x0000c00604ff75b2 */ /* 0x0004620008000100 */
[----:B------:R2:W1:Y:S01]  /*0d20*/  SYNCS.EXCH.64 URZ, [UR4+0xb8], UR6 ;  /* 0x0000b80604ff75b2 */ /* 0x0004620008000100 */
[----:B------:R2:W1:Y:S02]  /*0d30*/  SYNCS.EXCH.64 URZ, [UR4+0xc8], UR6 ;  /* 0x0000c80604ff75b2 */ /* 0x0004640008000100 */
[----:B--2---:R-:W-:Y:S01]  /*0d40*/  NOP ;  /* 0x0000000000007918 */ /* 0x004fe20000000000 */
.L_x_14:
[----:B-1----:R-:W1:Y:S01]  /*0d50*/  S2UR UR7, SR_CgaCtaId ;  /* 0x00000000000779c3 */ /* 0x002e620000008800 */
[----:B------:R-:W-:Y:S01]  /*0d60*/  VOTEU.ALL UP0, P1 ;  /* 0x0000000000ff7886 */ /* 0x000fe20000800000 */
[----:B------:R-:W-:Y:S01]  /*0d70*/  UMOV UR4, 0x80 ;  /* 0x0000008000047882 */ /* 0x000fe20000000000 */
[----:B------:R-:W-:Y:S01]  /*0d80*/  NOP ;  /* 0x0000000000007918 */ /* 0x000fe20000000000 */
[----:B------:R-:W-:Y:S01]  /*0d90*/  ISETP.NE.OR P4, PT, R0, 0x2, !P4 ;  /* 0x000000020000780c */ /* 0x000fe20006785670 */
[----:B------:R-:W-:Y:S01]  /*0da0*/  UISETP.NE.AND UP4, UPT, UR20, URZ, UPT ;  /* 0x000000ff1400728c */ /* 0x000fe2000bf85270 */
[----:B------:R-:W-:Y:S01]  /*0db0*/  LOP3.LUT R0, R184, 0x1f, RZ, 0xc0, !PT ;  /* 0x0000001fb8007812 */ /* 0x000fe200078ec0ff */
[----:B------:R-:W-:Y:S01]  /*0dc0*/  @!UP0 UMOV UR6, 0x400 ;  /* 0x0000040000068882 */ /* 0x000fe20000000000 */
[----:B------:R-:W-:-:S04]  /*0dd0*/  @!UP0 UIADD3 UR4, UPT, UPT, -UR4, 0x100000, URZ ;  /* 0x0010000004048890 */ /* 0x000fc8000fffe1ff */
[----:B------:R-:W-:Y:S02]  /*0de0*/  @!UP0 USHF.L.U32 UR5, UR4, 0xb, URZ ;  /* 0x0000000b04058899 */ /* 0x000fe400080006ff */
[----:B------:R-:W-:Y:S02]  /*0df0*/  @!UP0 USHF.L.U32 UR4, UR4, 0x1, URZ ;  /* 0x0000000104048899 */ /* 0x000fe400080006ff */
[----:B-1----:R-:W-:Y:S01]  /*0e00*/  @!UP0 ULEA UR6, UR7, UR6, 0x18 ;  /* 0x0000000607068291 */ /* 0x002fe2000f8ec0ff */
[----:B------:R-:W1:Y:S01]  /*0e10*/  LDCU UR7, c[0x0][0x36c] ;  /* 0x00006d80ff0777ac */ /* 0x000e620008000800 */
[----:B------:R-:W-:Y:S01]  /*0e20*/  VOTEU.ALL UP0, P1 ;  /* 0x0000000000ff7886 */ /* 0x000fe20000800000 */
[----:B------:R-:W2:Y:S09]  /*0e30*/  FENCE.VIEW.ASYNC.S ;  /* 0x00000000000073c6 */ /* 0x000eb20000000000 */
[----:B--2---:R2:W2:Y:S01]  /*0e40*/  @!UP0 SYNCS.EXCH.64 URZ, [UR6+0xd0], UR4 ;  /* 0x0000d00406ff85b2 */ /* 0x0044a20008000100 */
[----:B-1----:R-:W-:-:S09]  /*0e50*/  UISETP.EQ.U32.AND UP6, UPT, UR7, 0x1, UPT ;  /* 0x000000010700788c */ /* 0x002fd2000bfc2070 */
[----:B------:R-:W-:Y:S05]  /*0e60*/  BRA.U !UP6, `(.L_x_15) ;  /* 0x000000010e087547 */ /* 0x000fea000b800000 */
[----:B--234-:R-:W-:Y:S01]  /*0e70*/  UCGABAR_ARV ;  /* 0x00000000000079c7 */ /* 0x01cfe20008000000 */
[----:B------:R-:W-:Y:S05]  /*0e80*/  BRA `(.L_x_16) ;  /* 0x0000000000047947 */ /* 0x000fea0003800000 */
.L_x_15:
[----:B--234-:R-:W-:Y:S01]  /*0e90*/  NOP ;  /* 0x0000000000007918 */ /* 0x01cfe20000000000 */
.L_x_16:
[----:B------:R-:W1:Y:S01]  /*0ea0*/  S2UR UR12, SR_CTAID.X ;  /* 0x00000000000c79c3 */ /* 0x000e620000002500 */
[----:B------:R-:W-:-:S05]  /*0eb0*/  CS2R.32 R179, SR_CgaSize ;  /* 0x0000000000b37805 */ /* 0x000fca0000008a00 */
[----:B------:R-:W-:-:S05]  /*0ec0*/  IMAD R179, R179, -0xa0, RZ ;  /* 0xffffff60b3b37824 */ /* 0x000fca00078e02ff */
[----:B------:R-:W-:-:S14]  /*0ed0*/  R2UR UR5, R179 ;  /* 0x00000000b30572ca */ /* 0x000fdc00000e0000 */
[----:B------:R-:W2:Y:S01]  /*0ee0*/  LDCU UR5, c[0x0][UR5+0x2b0] ;  /* 0x00005600050577ac */ /* 0x000ea20008000800 */
[----:B------:R-:W-:-:S05]  /*0ef0*/  CS2R.32 R179, SR_CgaSize ;  /* 0x0000000000b37805 */ /* 0x000fca0000008a00 */
[----:B------:R-:W-:-:S05]  /*0f00*/  IMAD R179, R179, -0xa0, RZ ;  /* 0xffffff60b3b37824 */ /* 0x000fca00078e02ff */
[----:B------:R-:W-:-:S14]  /*0f10*/  R2UR UR4, R179 ;  /* 0x00000000b30472ca */ /* 0x000fdc00000e0000 */
[----:B------:R-:W3:Y:S01]  /*0f20*/  LDCU UR4, c[0x0][UR4+0x2b4] ;  /* 0x00005680040477ac */ /* 0x000ee20008000800 */
[----:B------:R-:W4:Y:S01]  /*0f30*/  S2UR UR27, SR_CTAID.Y ;  /* 0x00000000001b79c3 */ /* 0x000f220000002600 */
[----:B------:R-:W-:-:S05]  /*0f40*/  CS2R.32 R179, SR_CgaSize ;  /* 0x0000000000b37805 */ /* 0x000fca0000008a00 */
[----:B------:R-:W-:-:S05]  /*0f50*/  IMAD R179, R179, -0xa0, RZ ;  /* 0xffffff60b3b37824 */ /* 0x000fca00078e02ff */
[----:B------:R-:W-:-:S14]  /*0f60*/  R2UR UR7, R179 ;  /* 0x00000000b30772ca */ /* 0x000fdc00000e0000 */
[----:B------:R-:W3:Y:S01]  /*0f70*/  LDCU UR7, c[0x0][UR7+0x2a0] ;  /* 0x00005400070777ac */ /* 0x000ee20008000800 */
[----:B------:R-:W-:-:S05]  /*0f80*/  CS2R.32 R179, SR_CgaSize ;  /* 0x0000000000b37805 */ /* 0x000fca0000008a00 */
[----:B------:R-:W-:-:S05]  /*0f90*/  IMAD R179, R179, -0xa0, RZ ;  /* 0xffffff60b3b37824 */ /* 0x000fca00078e02ff */
[----:B------:R-:W-:-:S14]  /*0fa0*/  R2UR UR8, R179 ;  /* 0x00000000b30872ca */ /* 0x000fdc00000e0000 */
[----:B------:R-:W3:Y:S01]  /*0fb0*/  LDCU UR8, c[0x0][UR8+0x2a4] ;  /* 0x00005480080877ac */ /* 0x000ee20008000800 */
[----:B------:R-:W3:Y:S01]  /*0fc0*/  S2UR UR9, SR_CgaCtaId ;  /* 0x00000000000979c3 */ /* 0x000ee20000008800 */
[----:B------:R-:W3:Y:S01]  /*0fd0*/  LDCU UR13, c[0x0][0xf24] ;  /* 0x0001e480ff0d77ac */ /* 0x000ee20008000800 */
[----:B------:R-:W3:Y:S01]  /*0fe0*/  LDCU UR45, c[0x0][0xf24] ;  /* 0x0001e480ff2d77ac */ /* 0x000ee20008000800 */
[----:B-1----:R-:W-:Y:S01]  /*0ff0*/  I2FP.F32.U32 R3, UR12 ;  /* 0x0000000c00037c45 */ /* 0x002fe20008201000 */
[----:B------:R-:W1:Y:S04]  /*1000*/  LDCU UR23, c[0x0][0xf30] ;  /* 0x0001e600ff1777ac */ /* 0x000e680008000800 */
[----:B--2---:R-:W-:Y:S01]  /*1010*/  FMUL R3, R3, UR5 ;  /* 0x0000000503037c20 */ /* 0x004fe20008400000 */
[----:B----4-:R-:W-:-:S05]  /*1020*/  I2FP.F32.U32 R2, UR27 ;  /* 0x0000001b00027c45 */ /* 0x010fca0008201000 */
[----:B------:R-:W2:Y:S01]  /*1030*/  F2I.U32.TRUNC.NTZ R3, R3 ;  /* 0x0000000300037305 */ /* 0x000ea2000020f000 */
[----:B---3--:R-:W-:Y:S01]  /*1040*/  FMUL R2, R2, UR4 ;  /* 0x0000000402027c20 */ /* 0x008fe20008400000 */
[----:B------:R-:W-:Y:S02]  /*1050*/  USHF.L.U32 UR46, UR9, 0xe, URZ ;  /* 0x0000000e092e7899 */ /* 0x000fe400080006ff */
[----:B------:R-:W-:-:S04]  /*1060*/  USHF.L.U32 UR29, UR9, 0xa, URZ ;  /* 0x0000000a091d7899 */ /* 0x000fc800080006ff */
[----:B------:R-:W3:Y:S01]  /*1070*/  F2I.U32.TRUNC.NTZ R2, R2 ;  /* 0x0000000200027305 */ /* 0x000ee2000020f000 */
[----:B------:R-:W-:Y:S02]  /*1080*/  ULOP3.LUT UR46, UR46, 0x4000, URZ, 0xc0, !UPT ;  /* 0x000040002e2e7892 */ /* 0x000fe4000f8ec0ff */
[----:B------:R-:W-:Y:S01]  /*1090*/  ULOP3.LUT UR29, UR29, 0x400, URZ, 0xc0, !UPT ;  /* 0x000004001d1d7892 */ /* 0x000fe2000f8ec0ff */
[----:B--2---:R-:W-:Y:S02]  /*10a0*/  R2UR UR4, R3 ;  /* 0x00000000030472ca */ /* 0x004fe400000e0000 */
[----:B---3--:R-:W-:Y:S02]  /*10b0*/  R2UR UR6, R2 ;  /* 0x00000000020672ca */ /* 0x008fe400000e0000 */
[----:B------:R-:W-:-:S09]  /*10c0*/  PRMT R2, RZ, 0x7610, R2 ;  /* 0x00007610ff027816 */ /* 0x000fd20000000002 */
[----:B------:R-:W-:-:S04]  /*10d0*/  UIADD3 UR5, UPT, UPT, -UR4, URZ, URZ ;  /* 0x000000ff04057290 */ /* 0x000fc8000fffe1ff */
[----:B------:R-:W-:Y:S02]  /*10e0*/  UIMAD UR5, UR7, UR5, UR12 ;  /* 0x00000005070572a4 */ /* 0x000fe4000f8e020c */
[----:B------:R-:W-:-:S04]  /*10f0*/  UIADD3 UR4, UPT, UPT, -UR6, URZ, URZ ;  /* 0x000000ff06047290 */ /* 0x000fc8000fffe1ff */
[----:B------:R-:W-:Y:S01]  /*1100*/  IMAD.U32 R179, RZ, RZ, UR5 ;  /* 0x00000005ffb37e24 */ /* 0x000fe2000f8e00ff */
[----:B------:R-:W-:-:S06]  /*1110*/  UIMAD UR4, UR8, UR4, UR27 ;  /* 0x00000004080472a4 */ /* 0x000fcc000f8e021b */
[----:B------:R-:W-:Y:S01]  /*1120*/  IMAD.U32 R178, RZ, RZ, UR4 ;  /* 0x00000004ffb27e24 */ /* 0x000fe2000f8e00ff */
[----:B-1----:R-:W-:Y:S06]  /*1130*/  BRA.U UP4, `(.L_x_17) ;  /* 0x00000001042c7547 */ /* 0x002fec000b800000 */
[----:B------:R-:W-:Y:S02]  /*1140*/  R2UR UR4, R178 ;  /* 0x00000000b20472ca */ /* 0x000fe400000e0000 */
[----:B------:R-:W-:-:S11]  /*1150*/  R2UR UR6, R179 ;  /* 0x00000000b30672ca */ /* 0x000fd600000e0000 */
[----:B------:R-:W-:-:S04]  /*1160*/  UISETP.NE.AND UP0, UPT, UR4, URZ, UPT ;  /* 0x000000ff0400728c */ /* 0x000fc8000bf05270 */
[----:B------:R-:W-:-:S04]  /*1170*/  UISETP.EQ.OR UP0, UPT, UR6, URZ, !UP0 ;  /* 0x000000ff0600728c */ /* 0x000fc8000c702670 */
[----:B------:R-:W-:Y:S02]  /*1180*/  USEL UR5, URZ, 0x1, !UP0 ;  /* 0x00000001ff057887 */ /* 0x000fe4000c000000 */
[----:B------:R-:W-:-:S04]  /*1190*/  UISETP.NE.AND UP0, UPT, UR4, URZ, UPT ;  /* 0x000000ff0400728c */ /* 0x000fc8000bf05270 */
[----:B------:R-:W-:Y:S02]  /*11a0*/  USEL UR4, URZ, 0x2, UP0 ;  /* 0x00000002ff047887 */ /* 0x000fe40008000000 */
[----:B------:R-:W-:-:S04]  /*11b0*/  UISETP.NE.AND UP0, UPT, UR6, 0x1, UPT ;  /* 0x000000010600788c */ /* 0x000fc8000bf05270 */
[----:B------:R-:W-:-:S04]  /*11c0*/  USEL UR4, UR4, 0x2, UP0 ;  /* 0x0000000204047887 */ /* 0x000fc80008000000 */
[----:B------:R-:W-:-:S06]  /*11d0*/  UIADD3 UR4, UPT, UPT, UR5, UR4, URZ ;  /* 0x0000000405047290 */ /* 0x000fcc000fffe0ff */
[----:B------:R-:W-:-:S07]  /*11e0*/  IMAD.U32 R2, RZ, RZ, UR4 ;  /* 0x00000004ff027e24 */ /* 0x000fce000f8e00ff */
.L_x_17:
[----:B------:R-:W1:Y:S01]  /*11f0*/  S2UR UR36, SR_CTAID.Z ;  /* 0x00000000002479c3 */ /* 0x000e620000002700 */
[----:B------:R-:W-:-:S09]  /*1200*/  UISETP.GE.AND UP0, UPT, UR13, 0x1, UPT ;  /* 0x000000010d00788c */ /* 0x000fd2000bf06270 */
[----:B------:R-:W-:Y:S05]  /*1210*/  BRA.U !UP0, `(.L_x_18) ;  /* 0x0000000108d07547 */ /* 0x000fea000b800000 */
[----:B------:R-:W2:Y:S01]  /*1220*/  LDCU UR21, c[0x0][0xf0c] ;  /* 0x0001e180ff1577ac */ /* 0x000ea20008000800 */
[----:B------:R-:W3:Y:S01]  /*1230*/  LDCU.128 UR16, c[0x0][0xf10] ;  /* 0x0001e200ff1077ac */ /* 0x000ee20008000c00 */
[----:B------:R-:W4:Y:S01]  /*1240*/  LDCU UR6, c[0x0][0x370] ;  /* 0x00006e00ff0677ac */ /* 0x000f220008000800 */
[----:B------:R-:W1:Y:S01]  /*1250*/  LDCU UR7, c[0x0][0x374] ;  /* 0x00006e80ff0777ac */ /* 0x000e620008000800 */
[----:B------:R-:W1:Y:S01]  /*1260*/  LDCU UR22, c[0x0][0xf20] ;  /* 0x0001e400ff1677ac */ /* 0x000e620008000800 */
[----:B--2---:R-:W-:Y:S02]  /*1270*/  UISETP.NE.AND UP0, UPT, UR21, 0x1, UPT ;  /* 0x000000011500788c */ /* 0x004fe4000bf05270 */
[----:B---3--:R-:W-:Y:S01]  /*1280*/  UIMAD.WIDE.U32 UR4, UR12, UR16, URZ ;  /* 0x000000100c0472a5 */ /* 0x008fe2000f8e00ff */
[----:B------:R-:W2:Y:S01]  /*1290*/  LDCU.64 UR8, c[0x0][0xf28] ;  /* 0x0001e500ff0877ac */ /* 0x000ea20008000a00 */
[----:B----4-:R-:W-:Y:S02]  /*12a0*/  UIMAD.WIDE.U32 UR10, UR6, UR16, URZ ;  /* 0x00000010060a72a5 */ /* 0x010fe4000f8e00ff */
[----:B------:R-:W-:-:S02]  /*12b0*/  USHF.R.U32.HI UR5, URZ, UR17, UR5 ;  /* 0x00000011ff057299 */ /* 0x000fc40008011605 */
[----:B------:R-:W-:Y:S02]  /*12c0*/  UIMAD.WIDE.U32 UR14, UR27, UR19, URZ ;  /* 0x000000131b0e72a5 */ /* 0x000fe4000f8e00ff */
[----:B------:R-:W-:Y:S01]  /*12d0*/  USEL UR5, UR12, UR5, !UP0 ;  /* 0x000000050c057287 */ /* 0x000fe2000c000000 */
[----:B------:R-:W-:Y:S01]  /*12e0*/  UMOV UR10, UR11 ;  /* 0x0000000b000a7c82 */ /* 0x000fe20008000000 */
[----:B------:R-:W-:Y:S02]  /*12f0*/  UISETP.NE.AND UP1, UPT, UR13, 0x1, UPT ;  /* 0x000000010d00788c */ /* 0x000fe4000bf25270 */
[----:B------:R-:W-:Y:S02]  /*1300*/  @UP0 USHF.R.U32.HI UR6, URZ, UR17, UR10 ;  /* 0x00000011ff060299 */ /* 0x000fe4000801160a */
[----:B------:R-:W-:Y:S02]  /*1310*/  UISETP.NE.AND UP0, UPT, UR18, 0x1, UPT ;  /* 0x000000011200788c */ /* 0x000fe4000bf05270 */
[----:B-1----:R-:W-:Y:S01]  /*1320*/  UIMAD.WIDE.U32 UR10, UR7, UR19, URZ ;  /* 0x00000013070a72a5 */ /* 0x002fe2000f8e00ff */
[----:B------:R-:W-:Y:S01]  /*1330*/  UMOV UR4, UR15 ;  /* 0x0000000f00047c82 */ /* 0x000fe20008000000 */
[----:B--2---:R-:W-:-:S02]  /*1340*/  UIMAD.WIDE.U32 UR14, UR6, UR8, URZ ;  /* 0x00000008060e72a5 */ /* 0x004fc4000f8e00ff */
[----:B------:R-:W-:-:S03]  /*1350*/  USHF.R.U32.HI UR4, URZ, UR22, UR4 ;  /* 0x00000016ff047299 */ /* 0x000fc60008011604 */
[----:B------:R-:W-:Y:S02]  /*1360*/  UMOV UR10, UR11 ;  /* 0x0000000b000a7c82 */ /* 0x000fe40008000000 */
[----:B------:R-:W-:Y:S01]  /*1370*/  @UP0 USHF.R.U32.HI UR7, URZ, UR22, UR10 ;  /* 0x00000016ff070299 */ /* 0x000fe2000801160a */
[----:B------:R-:W-:Y:S01]  /*1380*/  UMOV UR14, UR15 ;  /* 0x0000000f000e7c82 */ /* 0x000fe20008000000 */
[----:B------:R-:W-:Y:S02]  /*1390*/  USEL UR4, UR27, UR4, !UP0 ;  /* 0x000000041b047287 */ /* 0x000fe4000c000000 */
[----:B------:R-:W-:Y:S02]  /*13a0*/  UIMAD.WIDE.U32 UR10, UR7, UR8, URZ ;  /* 0x00000008070a72a5 */ /* 0x000fe4000f8e00ff */
[----:B------:R-:W-:Y:S02]  /*13b0*/  @UP1 USHF.R.U32.HI UR6, URZ, UR9, UR14 ;  /* 0x00000009ff061299 */ /* 0x000fe4000801160e */
[----:B------:R-:W-:-:S03]  /*13c0*/  UIMAD.WIDE.U32 UR14, UR4, UR8, URZ ;  /* 0x00000008040e72a5 */ /* 0x000fc6000f8e00ff */
[----:B------:R-:W-:Y:S02]  /*13d0*/  UMOV UR10, UR11 ;  /* 0x0000000b000a7c82 */ /* 0x000fe40008000000 */
[----:B------:R-:W-:Y:S02]  /*13e0*/  @UP1 USHF.R.U32.HI UR7, URZ, UR9, UR10 ;  /* 0x00000009ff071299 */ /* 0x000fe4000801160a */
[----:B------:R-:W-:Y:S02]  /*13f0*/  UIMAD UR10, UR6, UR13, URZ ;  /* 0x0000000d060a72a4 */ /* 0x000fe4000f8e02ff */
[----:B------:R-:W-:-:S04]  /*1400*/  UIMAD UR7, UR7, UR13, URZ ;  /* 0x0000000d070772a4 */ /* 0x000fc8000f8e02ff */
[----:B------:R-:W-:-:S03]  /*1410*/  UISETP.GE.AND UP0, UPT, UR4, UR7, UPT ;  /* 0x000000070400728c */ /* 0x000fc6000bf06270 */
[----:B------:R-:W-:Y:S01]  /*1420*/  UMOV UR7, UR15 ;  /* 0x0000000f00077c82 */ /* 0x000fe20008000000 */
[----:B------:R-:W-:Y:S02]  /*1430*/  UISETP.GE.OR UP0, UPT, UR5, UR10, UP0 ;  /* 0x0000000a0500728c */ /* 0x000fe40008706670 */
[----:B------:R-:W-:Y:S02]  /*1440*/  UIMAD.WIDE.U32 UR10, UR5, UR8, URZ ;  /* 0x00000008050a72a5 */ /* 0x000fe4000f8e00ff */
[----:B------:R-:W-:Y:S02]  /*1450*/  USHF.R.U32.HI UR7, URZ, UR9, UR7 ;  /* 0x00000009ff077299 */ /* 0x000fe40008011607 */
[----:B------:R-:W-:Y:S02]  /*1460*/  UIADD3 UR10, UPT, UPT, -UR4, URZ, URZ ;  /* 0x000000ff040a7290 */ /* 0x000fe4000fffe1ff */
[----:B------:R-:W-:Y:S02]  /*1470*/  USEL UR7, UR4, UR7, !UP1 ;  /* 0x0000000704077287 */ /* 0x000fe4000c800000 */
[----:B------:R-:W-:Y:S01]  /*1480*/  UIMAD UR10, UR18, UR10, UR27 ;  /* 0x0000000a120a72a4 */ /* 0x000fe2000f8e021b */
[----:B------:R-:W-:Y:S01]  /*1490*/  @!UP0 UMOV UR8, UR11 ;  /* 0x0000000b00088c82 */ /* 0x000fe20008000000 */
[----:B------:R-:W-:-:S02]  /*14a0*/  UIADD3 UR11, UPT, UPT, -UR5, URZ, URZ ;  /* 0x000000ff050b7290 */ /* 0x000fc4000fffe1ff */
[----:B------:R-:W-:Y:S02]  /*14b0*/  @!UP0 USHF.R.U32.HI UR8, URZ, UR9, UR8 ;  /* 0x00000009ff088299 */ /* 0x000fe40008011608 */
[----:B------:R-:W-:Y:S02]  /*14c0*/  UIADD3 UR9, UPT, UPT, -UR7, URZ, URZ ;  /* 0x000000ff07097290 */ /* 0x000fe4000fffe1ff */
[----:B------:R-:W-:Y:S02]  /*14d0*/  @!UP0 USEL UR8, UR5, UR8, !UP1 ;  /* 0x0000000805088287 */ /* 0x000fe4000c800000 */
[----:B------:R-:W-:Y:S02]  /*14e0*/  UIMAD UR9, UR13, UR9, UR4 ;  /* 0x000000090d0972a4 */ /* 0x000fe4000f8e0204 */
[----:B------:R-:W-:Y:S02]  /*14f0*/  @!UP0 UIADD3 UR7, UPT, UPT, UR7, -UR8, URZ ;  /* 0x8000000807078290 */ /* 0x000fe4000fffe0ff */
[----:B------:R-:W-:-:S02]  /*1500*/  @!UP0 UIMAD UR6, UR9, UR6, UR8 ;  /* 0x00000006090682a4 */ /* 0x000fc4000f8e0208 */
[----:B------:R-:W-:Y:S02]  /*1510*/  @!UP0 UIMAD UR4, UR7, UR13, UR5 ;  /* 0x0000000d070482a4 */ /* 0x000fe4000f8e0205 */
[----:B------:R-:W-:Y:S02]  /*1520*/  UIMAD UR12, UR21, UR11, UR12 ;  /* 0x0000000b150c72a4 */ /* 0x000fe4000f8e020c */
[----:B------:R-:W-:Y:S01]  /*1530*/  UIMAD UR27, UR4, UR18, UR10 ;  /* 0x00000012041b72a4 */ /* 0x000fe2000f8e020a */
[----:B------:R-:W-:Y:S02]  /*1540*/  @!UP0 UMOV UR5, UR6 ;  /* 0x0000000600058c82 */ /* 0x000fe40008000000 */
[----:B------:R-:W-:-:S12]  /*1550*/  UIMAD UR12, UR5, UR21, UR12 ;  /* 0x00000015050c72a4 */ /* 0x000fd8000f8e020c */
.L_x_18:
[----:B------:R-:W-:-:S09]  /*1560*/  UISETP.NE.AND UP0, UPT, UR23, 0x1, UPT ;  /* 0x000000011700788c */ /* 0x000fd2000bf05270 */
[----:B------:R-:W-:Y:S05]  /*1570*/  BRA.U UP0, `(.L_x_19) ;  /* 0x0000000100407547 */ /* 0x000fea000b800000 */
[----:B------:R-:W2:Y:S01]  /*1580*/  LDCU.128 UR8, c[0x0][0xf10] ;  /* 0x0001e200ff0877ac */ /* 0x000ea20008000c00 */
[----:B------:R-:W3:Y:S01]  /*1590*/  LDCU UR13, c[0x0][0xf0c] ;  /* 0x0001e180ff0d77ac */ /* 0x000ee20008000800 */
[----:B------:R-:W4:Y:S01]  /*15a0*/  LDCU UR14, c[0x0][0xf20] ;  /* 0x0001e400ff0e77ac */ /* 0x000f220008000800 */
[----:B--2---:R-:W-:Y:S02]  /*15b0*/  UIMAD.WIDE.U32 UR4, UR12, UR8, URZ ;  /* 0x000000080c0472a5 */ /* 0x004fe4000f8e00ff */
[----:B------:R-:W-:Y:S02]  /*15c0*/  UIMAD.WIDE.U32 UR6, UR27, UR11, URZ ;  /* 0x0000000b1b0672a5 */ /* 0x000fe4000f8e00ff */
[----:B---3--:R-:W-:Y:S02]  /*15d0*/  UISETP.NE.AND UP0, UPT, UR13, 0x1, UPT ;  /* 0x000000010d00788c */ /* 0x008fe4000bf05270 */
[----:B------:R-:W-:-:S03]  /*15e0*/  USHF.R.U32.HI UR5, URZ, UR9, UR5 ;  /* 0x00000009ff057299 */ /* 0x000fc60008011605 */
[----:B------:R-:W-:Y:S01]  /*15f0*/  UMOV UR4, UR7 ;  /* 0x0000000700047c82 */ /* 0x000fe20008000000 */
[----:B------:R-:W-:Y:S02]  /*1600*/  USEL UR5, UR12, UR5, !UP0 ;  /* 0x000000050c057287 */ /* 0x000fe4000c000000 */
[----:B------:R-:W-:Y:S02]  /*1610*/  UISETP.NE.AND UP0, UPT, UR10, 0x1, UPT ;  /* 0x000000010a00788c */ /* 0x000fe4000bf05270 */
[----:B----4-:R-:W-:-:S04]  /*1620*/  USHF.R.U32.HI UR4, URZ, UR14, UR4 ;  /* 0x0000000eff047299 */ /* 0x010fc80008011604 */
[----:B------:R-:W-:-:S04]  /*1630*/  USEL UR4, UR27, UR4, !UP0 ;  /* 0x000000041b047287 */ /* 0x000fc8000c000000 */
[----:B------:R-:W-:Y:S02]  /*1640*/  UIADD3 UR6, UPT, UPT, UR5, -UR4, URZ ;  /* 0x8000000405067290 */ /* 0x000fe4000fffe0ff */
[----:B------:R-:W-:Y:S02]  /*1650*/  UIADD3 UR4, UPT, UPT, -UR5, UR4, URZ ;  /* 0x0000000405047290 */ /* 0x000fe4000fffe1ff */
[----:B------:R-:W-:Y:S02]  /*1660*/  UIMAD UR27, UR6, UR10, UR27 ;  /* 0x0000000a061b72a4 */ /* 0x000fe4000f8e021b */
[----:B------:R-:W-:-:S12]  /*1670*/  UIMAD UR12, UR4, UR13, UR12 ;  /* 0x0000000d040c72a4 */ /* 0x000fd8000f8e020c */
.L_x_19:
[----:B------:R-:W-:Y:S01]  /*1680*/  UISETP.NE.AND UP0, UPT, UR20, 0x2, UPT ;  /* 0x000000021400788c */ /* 0x000fe2000bf05270 */
[----:B------:R-:W-:Y:S09]  /*1690*/  BRA.U !UP6, `(.L_x_20) ;  /* 0x000000010e0c7547 */ /* 0x000ff2000b800000 */
[----:B------:R-:W-:Y:S01]  /*16a0*/  UCGABAR_WAIT ;  /* 0x0000000000007dc7 */ /* 0x000fe20008000000 */
[----:B------:R-:W-:Y:S01]  /*16b0*/  CCTL.IVALL ;  /* 0x00000000ff00798f */ /* 0x000fe20002000000 */
[----:B------:R-:W-:Y:S05]  /*16c0*/  BRA `(.L_x_21) ;  /* 0x0000000000047947 */ /* 0x000fea0003800000 */
.L_x_20:
[----:B------:R-:W-:Y:S06]  /*16d0*/  BAR.SYNC.DEFER_BLOCKING 0x0 ;  /* 0x0000000000007b1d */ /* 0x000fec0000010000 */
.L_x_21:
[----:B------:R-:W-:Y:S05]  /*16e0*/  BRA.U UP0, `(.L_x_22) ;  /* 0x0000001500547547 */ /* 0x000fea000b800000 */
[----:B------:R-:W2:Y:S01]  /*16f0*/  LDCU UR6, c[0x0][0x38c] ;  /* 0x00007180ff0677ac */ /* 0x000ea20008000800 */
[----:B------:R-:W3:Y:S01]  /*1700*/  S2UR UR8, SR_CgaCtaId ;  /* 0x00000000000879c3 */ /* 0x000ee20000008800 */
[----:B------:R-:W-:Y:S01]  /*1710*/  PLOP3.LUT P2, PT, PT, PT, UP3, 0x80, 0x8 ;  /* 0x000000000008781c */ /* 0x000fe20003f4f038 */
[----:B------:R-:W-:Y:S01]  /*1720*/  IMAD.MOV.U32 R12, RZ, RZ, 0x1 ;  /* 0x00000001ff0c7424 */ /* 0x000fe200078e00ff */
[----:B------:R-:W-:Y:S01]  /*1730*/  UMOV UR7, 0x400 ;  /* 0x0000040000077882 */ /* 0x000fe20000000000 */
[----:B------:R-:W-:Y:S01]  /*1740*/  UISETP.NE.AND UP1, UPT, UR20, URZ, UPT ;  /* 0x000000ff1400728c */ /* 0x000fe2000bf25270 */
[----:B------:R-:W-:Y:S01]  /*1750*/  ISETP.EQ.OR P3, PT, R0, RZ, P4 ;  /* 0x000000ff0000720c */ /* 0x000fe20002762670 */
[----:B------:R-:W-:Y:S01]  /*1760*/  USEL UR44, URZ, 0x1, UP5 ;  /* 0x00000001ff2c7887 */ /* 0x000fe2000a800000 */
[----:B------:R-:W-:Y:S02]  /*1770*/  PLOP3.LUT P2, PT, P2, PT, PT, 0x8, 0x80 ;  /* 0x000000000080781c */ /* 0x000fe4000174e170 */
[----:B------:R-:W-:Y:S01]  /*1780*/  CS2R R10, SRZ ;  /* 0x00000000000a7805 */ /* 0x000fe2000001ff00 */
[----:B------:R-:W-:Y:S01]  /*1790*/  IMAD.MOV.U32 R9, RZ, RZ, RZ ;  /* 0x000000ffff097224 */ /* 0x000fe200078e00ff */
[----:B------:R-:W4:Y:S01]  /*17a0*/  LDCU UR54, c[0x0][0x370] ;  /* 0x00006e00ff3677ac */ /* 0x000f220008000800 */
[----:B------:R-:W-:Y:S01]  /*17b0*/  IMAD.MOV.U32 R8, RZ, RZ, 0x1 ;  /* 0x00000001ff087424 */ /* 0x000fe200078e00ff */
[----:B------:R-:W1:Y:S01]  /*17c0*/  LDCU.64 UR42, c[0x0][0x348] ;  /* 0x00006900ff2a77ac */ /* 0x000e620008000a00 */
[----:B--2---:R-:W-:-:S02]  /*17d0*/  UIADD3 UR5, UPT, UPT, UR6, 0xff, URZ ;  /* 0x000000ff06057890 */ /* 0x004fc4000fffe0ff */
[----:B------:R-:W-:Y:S02]  /*17e0*/  UIADD3 UR59, UPT, UPT, UR6, 0x1fe, URZ ;  /* 0x000001fe063b7890 */ /* 0x000fe4000fffe0ff */
[----:B------:R-:W-:Y:S02]  /*17f0*/  USHF.R.S32.HI UR4, URZ, 0x1f, UR5 ;  /* 0x0000001fff047899 */ /* 0x000fe40008011405 */
[----:B---3--:R-:W-:Y:S02]  /*1800*/  USHF.L.U32 UR58, UR8, 0x7, URZ ;  /* 0x00000007083a7899 */ /* 0x008fe400080006ff */
[----:B------:R-:W-:Y:S02]  /*1810*/  ULEA.HI UR4, UR4, UR5, URZ, 0x8 ;  /* 0x0000000504047291 */ /* 0x000fe4000f8f40ff */
[----:B------:R-:W-:Y:S02]  /*1820*/  UIADD3 UR5, UPT, UPT, UR6, -0x1, URZ ;  /* 0xffffffff06057890 */ /* 0x000fe4000fffe0ff */
[----:B------:R-:W-:-:S02]  /*1830*/  USHF.R.S32.HI UR56, URZ, 0x8, UR4 ;  /* 0x00000008ff387899 */ /* 0x000fc40008011404 */
[----:B------:R-:W-:Y:S02]  /*1840*/  UISETP.GE.U32.AND UP2, UPT, UR5, -0x1ff, UPT ;  /* 0xfffffe010500788c */ /* 0x000fe4000bf46070 */
[----:B------:R-:W-:Y:S02]  /*1850*/  UISETP.LT.U32.AND UP0, UPT, UR56, 0x3, UPT ;  /* 0x000000033800788c */ /* 0x000fe4000bf01070 */
[----:B------:R-:W-:Y:S02]  /*1860*/  ULEA UR7, UR8, UR7, 0x18 ;  /* 0x0000000708077291 */ /* 0x000fe4000f8ec0ff */
[----:B------:R-:W-:Y:S01]  /*1870*/  USEL UR55, UR56, 0x3, UP0 ;  /* 0x0000000338377887 */ /* 0x000fe20008000000 */
[----:B------:R-:W2:Y:S03]  /*1880*/  LDCU UR53, c[0x0][0x374] ;  /* 0x00006e80ff3577ac */ /* 0x000ea60008000800 */
[----:B------:R-:W-:-:S02]  /*1890*/  UIADD3 UR37, UPT, UPT, UR55, -0x1, URZ ;  /* 0xffffffff37257890 */ /* 0x000fc4000fffe0ff */
[----:B------:R-:W-:Y:S02]  /*18a0*/  @UP2 UIADD3 UR37, UPT, UPT, UR55, URZ, URZ ;  /* 0x000000ff37252290 */ /* 0x000fe4000fffe0ff */
[----:B------:R-:W-:Y:S02]  /*18b0*/  ULOP3.LUT UR58, UR58, 0x80, URZ, 0xe2, !UPT ;  /* 0x000000803a3a7892 */ /* 0x000fe4000f8ee2ff */
[----:B------:R-:W-:Y:S02]  /*18c0*/  USEL UR44, UR44, 0x2, UP1 ;  /* 0x000000022c2c7887 */ /* 0x000fe40008800000 */
[----:B------:R-:W-:Y:S02]  /*18d0*/  UIADD3 UR50, UPT, UPT, UR7, 0x2d000, UR29 ;  /* 0x0002d00007327890 */ /* 0x000fe4000fffe01d */
[----:B------:R-:W-:Y:S02]  /*18e0*/  UIADD3 UR57, UPT, UPT, UR56, -UR55, URZ ;  /* 0x8000003738397290 */ /* 0x000fe4000fffe0ff */
[----:B------:R-:W-:Y:S01]  /*18f0*/  UIADD3 UR37, UPT, UPT, UR37, 0x1, URZ ;  /* 0x0000000125257890 */ /* 0x000fe2000fffe0ff */
[----:B-1--4-:R-:W-:-:S11]  /*1900*/  UMOV UR15, URZ ;  /* 0x000000ff000f7c82 */ /* 0x012fd60008000000 */
.L_x_46:
[----:B-1----:R-:W1:Y:S02]  /*1910*/  S2UR UR4, SR_CgaCtaId ;  /* 0x00000000000479c3 */ /* 0x002e640000008800 */
[----:B-1----:R-:W-:-:S09]  /*1920*/  UISETP.NE.AND UP0, UPT, UR4, URZ, UPT ;  /* 0x000000ff0400728c */ /* 0x002fd2000bf05270 */
[----:B---3--:R-:W-:Y:S05]  /*1930*/  BRA.U UP0, `(.L_x_23) ;  /* 0x0000000100287547 */ /* 0x008fea000b800000 */
[----:B------:R-:W-:Y:S02]  /*1940*/  LEA R0, R9, UR7, 0x3 ;  /* 0x0000000709007c11 */ /* 0x000fe4000f8e18ff */
[----:B------:R-:W-:-:S04]  /*1950*/  SHF.L.U32 R3, R8, 0x1f, RZ ;  /* 0x0000001f08037819 */ /* 0x000fc800000006ff */
[----:B------:R-:W1:Y:S02]  /*1960*/  SYNCS.PHASECHK.TRANS64.TRYWAIT P0, [R0+URZ+0xc0], R3 ;  /* 0x0000c003000075a7 */ /* 0x000e6400080011ff */
[----:B-1----:R-:W-:Y:S05]  /*1970*/  @!P0 BRA `(.L_x_24) ;  /* 0x0000011000908947 */ /* 0x002fea0003800000 */
.L_x_193:
[----:B------:R3:W-:Y:S01]  /*1980*/  SYNCS.ARRIVE.TRANS64.A1T0 RZ, [R0+URZ+0xb0], RZ ;  /* 0x0000b0ff00ff79a7 */ /* 0x0007e200081000ff */
[----:B------:R-:W-:-:S05]  /*1990*/  VIADD R9, R9, 0x1 ;  /* 0x0000000109097836 */ /* 0x000fca0000000000 */
[----:B------:R-:W-:-:S04]  /*19a0*/  ISETP.NE.AND P0, PT, R9, 0x2, PT ;  /* 0x000000020900780c */ /* 0x000fc80003f05270 */
[----:B-1----:R-:W-:Y:S02]  /*19b0*/  SEL R3, RZ, 0x1, P0 ;  /* 0x00000001ff037807 */ /* 0x002fe40000000000 */
[----:B------:R-:W-:Y:S02]  /*19c0*/  SEL R9, R9, RZ, P0 ;  /* 0x000000ff09097207 */ /* 0x000fe40000000000 */
[----:B------:R-:W-:Y:S02]  /*19d0*/  LOP3.LUT R8, R8, R3, RZ, 0x3c, !PT ;  /* 0x0000000308087212 */ /* 0x000fe400078e3cff */
.L_x_23:
[----:B------:R-:W-:Y:S01]  /*19e0*/  ULEA UR4, UR15, UR7, 0x3 ;  /* 0x000000070f047291 */ /* 0x000fe2000f8e18ff */
[----:B---3--:R-:W-:Y:S01]  /*19f0*/  SHF.L.U32 R0, R12, 0x1f, RZ ;  /* 0x0000001f0c007819 */ /* 0x008fe200000006ff */
[----:B------:R-:W-:Y:S02]  /*1a00*/  UISETP.GE.U32.AND UP0, UPT, UR59, 0x1ff, UPT ;  /* 0x000001ff3b00788c */ /* 0x000fe4000bf06070 */
[----:B------:R-:W-:Y:S02]  /*1a10*/  USHF.L.U32 UR19, UR27, 0x1, URZ ;  /* 0x000000011b137899 */ /* 0x000fe400080006ff */
[----:B------:R-:W-:Y:S02]  /*1a20*/  USHF.L.U32 UR35, UR12, 0x7, URZ ;  /* 0x000000070c237899 */ /* 0x000fe400080006ff */
[----:B------:R-:W-:Y:S01]  /*1a30*/  ULEA UR27, UR27, UR58, 0x8 ;  /* 0x0000003a1b1b7291 */ /* 0x000fe2000f8e40ff */
[----:B------:R1:W3:Y:S01]  /*1a40*/  SYNCS.PHASECHK.TRANS64.TRYWAIT P1, [UR4+0x18], R0 ;  /* 0x00001800ff0075a7 */ /* 0x0002e20008021104 */
[----:B------:R-:W-:Y:S01]  /*1a50*/  UMOV UR14, URZ ;  /* 0x000000ff000e7c82 */ /* 0x000fe20008000000 */
[----:B------:R-:W-:Y:S09]  /*1a60*/  BRA.U !UP0, `(.L_x_25) ;  /* 0x0000000508187547 */ /* 0x000ff2000b800000 */
[----:B------:R-:W-:Y:S01]  /*1a70*/  UMOV UR6, URZ ;  /* 0x000000ff00067c82 */ /* 0x000fe20008000000 */
[----:B------:R-:W-:-:S05]  /*1a80*/  UMOV UR4, UR15 ;  /* 0x0000000f00047c82 */ /* 0x000fca0008000000 */
.L_x_33:
[----:B------:R-:W-:Y:S01]  /*1a90*/  ULEA UR33, UR4, UR7, 0x3 ;  /* 0x0000000704217291 */ /* 0x000fe2000f8e18ff */
[----:B---3--:R-:W-:Y:S01]  /*1aa0*/  @!P4 MOV R2, 0xcc00 ;  /* 0x0000cc000002c802 */ /* 0x008fe20000000f00 */
[----:B--23--:R-:W-:Y:S10]  /*1ab0*/  @P1 BRA `(.L_x_26) ;  /* 0x00000000000c1947 */ /* 0x00cff40003800000 */
[----:B------:R-:W-:-:S04]  /*1ac0*/  SHF.L.U32 R3, R12, 0x1f, RZ ;  /* 0x0000001f0c037819 */ /* 0x000fc800000006ff */
[----:B------:R-:W3:Y:S02]  /*1ad0*/  SYNCS.PHASECHK.TRANS64.TRYWAIT P0, [UR33+0x18], R3 ;  /* 0x00001803ff0075a7 */ /* 0x000ee40008001121 */
[----:B---3--:R-:W-:Y:S05]  /*1ae0*/  @!P0 BRA `(.L_x_27) ;  /* 0x0000011000488947 */ /* 0x008fea0003800000 */
.L_x_26:
[----:B------:R3:W-:Y:S01]  /*1af0*/  @!P4 SYNCS.ARRIVE.TRANS64 RZ, [UR33], R2 ;  /* 0x00000002ffffc9a7 */ /* 0x0007e20008000021 */
[----:B------:R-:W-:-:S04]  /*1b00*/  ULOP3.LUT UR5, UR44, 0x2, URZ, 0xfc, !UPT ;  /* 0x000000022c057892 */ /* 0x000fc8000f8efcff */
[----:B------:R-:W-:-:S09]  /*1b10*/  UISETP.NE.AND UP0, UPT, UR5, 0x2, UPT ;  /* 0x000000020500788c */ /* 0x000fd2000bf05270 */
[----:B------:R-:W-:Y:S05]  /*1b20*/  BRA.U UP0, `(.L_x_28) ;  /* 0x0000000100047547 */ /* 0x000fea000b800000 */
[----:B--2---:R-:W-:Y:S05]  /*1b30*/  BPT.TRAP 0x1 ;  /* 0x000000040000795c */ /* 0x004fea0000300000 */
.L_x_28:
[----:B------:R-:W-:Y:S04]  /*1b40*/  BSSY.RECONVERGENT B0, `(.L_x_29) ;  /* 0x0000003000007945 */ /* 0x000fe80003800200 */
[----:B------:R-:W-:Y:S05]  /*1b50*/  @P3 BRA `(.L_x_30) ;  /* 0x0000000000043947 */ /* 0x000fea0003800000 */
[----:B--2---:R-:W-:Y:S05]  /*1b60*/  BPT.TRAP 0x1 ;  /* 0x000000040000795c */ /* 0x004fea0000300000 */
.L_x_30:
[----:B--2---:R-:W-:Y:S05]  /*1b70*/  BSYNC.RECONVERGENT B0 ;  /* 0x0000000000007941 */ /* 0x004fea0003800200 */
.L_x_29:
[----:B------:R-:W-:Y:S01]  /*1b80*/  UIADD3 UR5, UPT, UPT, UR4, 0x1, URZ ;  /* 0x0000000104057890 */ /* 0x000fe2000fffe0ff */
[----:B------:R-:W-:Y:S01]  /*1b90*/  BSSY.RECONVERGENT B0, `(.L_x_31) ;  /* 0x000002e000007945 */ /* 0x000fe20003800200 */
[----:B------:R-:W-:Y:S02]  /*1ba0*/  ELECT P0, URZ, PT ;  /* 0x0000000000ff782f */ /* 0x000fe40003800000 */
[----:B------:R-:W-:-:S04]  /*1bb0*/  UISETP.NE.AND UP0, UPT, UR5, 0x3, UPT ;  /* 0x000000030500788c */ /* 0x000fc8000bf05270 */
[----:B------:R-:W-:Y:S02]  /*1bc0*/  USEL UR8, URZ, 0x1, UP0 ;  /* 0x00000001ff087887 */ /* 0x000fe40008000000 */
[----:B------:R-:W-:-:S04]  /*1bd0*/  USEL UR15, UR5, URZ, UP0 ;  /* 0x000000ff050f7287 */ /* 0x000fc80008000000 */
[----:B------:R-:W-:Y:S01]  /*1be0*/  ULEA UR5, UR15, UR7, 0x3 ;  /* 0x000000070f057291 */ /* 0x000fe2000f8e18ff */
[----:B------:R-:W-:-:S04]  /*1bf0*/  LOP3.LUT R12, R12, UR8, RZ, 0x3c, !PT ;  /* 0x000000080c0c7c12 */ /* 0x000fc8000f8e3cff */
[----:B-1----:R-:W-:-:S04]  /*1c00*/  SHF.L.U32 R0, R12, 0x1f, RZ ;  /* 0x0000001f0c007819 */ /* 0x002fc800000006ff */
[----:B------:R1:W2:Y:S01]  /*1c10*/  SYNCS.PHASECHK.TRANS64.TRYWAIT P1, [UR5+0x18], R0 ;  /* 0x00001800ff0075a7 */ /* 0x0002a20008021105 */
[----:B------:R-:W-:Y:S05]  /*1c20*/  @!P0 BRA `(.L_x_32) ;  /* 0x0000000000908947 */ /* 0x000fea0003800000 */
[----:B------:R-:W-:Y:S02]  /*1c30*/  ULEA UR32, UR4, UR7, 0xe ;  /* 0x0000000704207291 */ /* 0x000fe4000f8e70ff */
[----:B------:R-:W-:Y:S02]  /*1c40*/  UIADD3 UR40, UP3, UPT, UR42, 0x80, URZ ;  /* 0x000000802a287890 */ /* 0x000fe4000ff7e0ff */
[----:B------:R-:W-:Y:S02]  /*1c50*/  ULEA UR24, UR4, UR46, 0xf ;  /* 0x0000002e04187291 */ /* 0x000fe4000f8e78ff */
[----:B------:R-:W-:Y:S02]  /*1c60*/  UIADD3 UR38, UP2, UPT, UR42, 0x180, URZ ;  /* 0x000001802a267890 */ /* 0x000fe4000ff5e0ff */
[----:B------:R-:W-:Y:S02]  /*1c70*/  ULEA UR8, UR4, UR7, 0xa ;  /* 0x0000000704087291 */ /* 0x000fe4000f8e50ff */
[----:B------:R-:W-:-:S02]  /*1c80*/  UIADD3 UR30, UP1, UPT, UR42, 0x280, URZ ;  /* 0x000002802a1e7890 */ /* 0x000fc4000ff3e0ff */
[----:B------:R-:W-:Y:S02]  /*1c90*/  ULEA UR16, UR4, UR29, 0xb ;  /* 0x0000001d04107291 */ /* 0x000fe4000f8e58ff */
[----:B------:R-:W-:Y:S02]  /*1ca0*/  UIADD3 UR22, UP0, UPT, UR42, 0x380, URZ ;  /* 0x000003802a167890 */ /* 0x000fe4000ff1e0ff */
[----:B------:R-:W-:Y:S02]  /*1cb0*/  USHF.L.U32 UR11, UR6, 0x1, URZ ;  /* 0x00000001060b7899 */ /* 0x000fe400080006ff */
[----:B------:R-:W-:Y:S02]  /*1cc0*/  USHF.L.U32 UR34, UR6, 0x8, URZ ;  /* 0x0000000806227899 */ /* 0x000fe400080006ff */
[----:B------:R-:W-:Y:S02]  /*1cd0*/  UIADD3.X UR41, UPT, UPT, URZ, UR43, URZ, UP3, !UPT ;  /* 0x0000002bff297290 */ /* 0x000fe40009ffe4ff */
[----:B------:R-:W-:-:S02]  /*1ce0*/  UIADD3 UR32, UPT, UPT, UR32, 0x8400, URZ ;  /* 0x0000840020207890 */ /* 0x000fc4000fffe0ff */
[----:B------:R-:W-:Y:S02]  /*1cf0*/  UIADD3.X UR39, UPT, UPT, URZ, UR43, URZ, UP2, !UPT ;  /* 0x0000002bff277290 */ /* 0x000fe400097fe4ff */
[----:B------:R-:W-:Y:S02]  /*1d00*/  UIADD3 UR24, UPT, UPT, UR7, 0x14400, UR24 ;  /* 0x0001440007187890 */ /* 0x000fe4000fffe018 */
[----:B------:R-:W-:Y:S02]  /*1d10*/  UIADD3.X UR31, UPT, UPT, URZ, UR43, URZ, UP1, !UPT ;  /* 0x0000002bff1f7290 */ /* 0x000fe40008ffe4ff */
[----:B------:R-:W-:Y:S02]  /*1d20*/  UIADD3 UR8, UPT, UPT, UR8, 0x2c400, URZ ;  /* 0x0002c40008087890 */ /* 0x000fe4000fffe0ff */
[----:B------:R-:W-:Y:S02]  /*1d30*/  UIADD3.X UR23, UPT, UPT, URZ, UR43, URZ, UP0, !UPT ;  /* 0x0000002bff177290 */ /* 0x000fe400087fe4ff */
[----:B------:R-:W-:-:S02]  /*1d40*/  ULEA.HI UR20, UR29, UR11, URZ, 0x16 ;  /* 0x0000000b1d147291 */ /* 0x000fc4000f8fb0ff */
[----:B------:R-:W-:Y:S01]  /*1d50*/  UIADD3 UR16, UPT, UPT, UR7, 0x2d000, UR16 ;  /* 0x0002d00007107890 */ /* 0x000fe2000fffe010 */
[----:B------:R-:W-:Y:S01]  /*1d60*/  UMOV UR48, 0x0 ;  /* 0x0000000000307882 */ /* 0x000fe20000000000 */
[----:B------:R-:W-:Y:S01]  /*1d70*/  UMOV UR49, 0x10000000 ;  /* 0x1000000000317882 */ /* 0x000fe20000000000 */
[----:B------:R-:W-:Y:S01]  /*1d80*/  UMOV UR5, 0x30000 ;  /* 0x0003000000057882 */ /* 0x000fe20000000000 */
[----:B------:R-:W-:Y:S01]  /*1d90*/  UMOV UR25, UR33 ;  /* 0x0000002100197c82 */ /* 0x000fe20008000000 */
[----:B------:R-:W-:Y:S01]  /*1da0*/  UMOV UR28, UR36 ;  /* 0x00000024001c7c82 */ /* 0x000fe20008000000 */
[----:B------:R-:W-:Y:S01]  /*1db0*/  UMOV UR10, URZ ;  /* 0x000000ff000a7c82 */ /* 0x000fe20008000000 */
[----:B------:R-:W-:Y:S01]  /*1dc0*/  UMOV UR26, UR34 ;  /* 0x00000022001a7c82 */ /* 0x000fe20008000000 */
[----:B------:R-:W-:Y:S01]  /*1dd0*/  UMOV UR9, UR33 ;  /* 0x0000002100097c82 */ /* 0x000fe20008000000 */
[----:B------:R-:W-:Y:S01]  /*1de0*/  UMOV UR13, UR36 ;  /* 0x00000024000d7c82 */ /* 0x000fe20008000000 */
[----:B------:R4:W-:Y:S01]  /*1df0*/  UTMALDG.3D [UR32], [UR40], desc[UR48] ;  /* 0x00003020280075b4 */ /* 0x0009e20008011000 */
[----:B------:R-:W-:Y:S01]  /*1e00*/  UMOV UR17, UR33 ;  /* 0x0000002100117c82 */ /* 0x000fe20008000000 */
[----:B------:R-:W-:Y:S01]  /*1e10*/  UMOV UR21, UR36 ;  /* 0x0000002400157c82 */ /* 0x000fe20008000000 */
[----:B------:R-:W-:Y:S01]  /*1e20*/  UMOV UR18, UR10 ;  /* 0x0000000a00127c82 */ /* 0x000fe20008000000 */
[----:B------:R4:W-:Y:S01]  /*1e30*/  UTMALDG.3D.MULTICAST [UR24], [UR38], UR5, desc[UR48] ;  /* 0x00003018260073b4 */ /* 0x0009e20008011805 */
[----:B------:R4:W-:Y:S01]  /*1e40*/  UTMALDG.4D [UR8], [UR30], desc[UR48] ;  /* 0x000030081e0075b4 */ /* 0x0009e20008019000 */
[----:B------:R4:W-:Y:S02]  /*1e50*/  UTMALDG.4D.MULTICAST [UR16], [UR22], UR5, desc[UR48] ;  /* 0x00003010160073b4 */ /* 0x0009e40008019805 */
[----:B----4-:R-:W-:Y:S01]  /*1e60*/  NOP ;  /* 0x0000000000007918 */ /* 0x010fe20000000000 */
.L_x_32:
[----:B------:R-:W-:Y:S05]  /*1e70*/  BSYNC.RECONVERGENT B0 ;  /* 0x0000000000007941 */ /* 0x000fea0003800200 */
.L_x_31:
[----:B------:R-:W-:Y:S01]  /*1e80*/  UIADD3 UR6, UPT, UPT, UR6, 0x1, URZ ;  /* 0x0000000106067890 */ /* 0x000fe2000fffe0ff */
[----:B------:R-:W-:Y:S01]  /*1e90*/  UMOV UR4, UR15 ;  /* 0x0000000f00047c82 */ /* 0x000fe20008000000 */
[----:B------:R-:W-:Y:S02]  /*1ea0*/  UMOV UR14, UR37 ;  /* 0x00000025000e7c82 */ /* 0x000fe40008000000 */
[----:B------:R-:W-:-:S09]  /*1eb0*/  UISETP.NE.AND UP0, UPT, UR6, UR37, UPT ;  /* 0x000000250600728c */ /* 0x000fd2000bf05270 */
[----:B------:R-:W-:Y:S05]  /*1ec0*/  BRA.U UP0, `(.L_x_33) ;  /* 0xfffffff900f07547 */ /* 0x000fea000b83ffff */
.L_x_25:
[----:B------:R-:W-:Y:S01]  /*1ed0*/  ULEA UR4, UR15, UR7, 0x3 ;  /* 0x000000070f047291 */ /* 0x000fe2000f8e18ff */
[----:B-1----:R-:W-:Y:S01]  /*1ee0*/  SHF.L.U32 R0, R12, 0x1f, RZ ;  /* 0x0000001f0c007819 */ /* 0x002fe200000006ff */
[----:B------:R-:W-:Y:S01]  /*1ef0*/  @!P2 SYNCS.ARRIVE.TRANS64.A1T0 RZ, [UR7+0x78], RZ ;  /* 0x000078ffffffa9a7 */ /* 0x000fe20008100007 */
[----:B------:R-:W-:-:S06]  /*1f00*/  UISETP.GT.AND UP0, UPT, UR56, UR55, UPT ;  /* 0x000000373800728c */ /* 0x000fcc000bf04270 */
[----:B--23--:R1:W2:Y:S03]  /*1f10*/  SYNCS.PHASECHK.TRANS64.TRYWAIT P1, [UR4+0x18], R0 ;  /* 0x00001800ff0075a7 */ /* 0x00c2a60008021104 */
[----:B------:R-:W-:Y:S05]  /*1f20*/  BRA.U !UP0, `(.L_x_34) ;  /* 0x0000000508107547 */ /* 0x000fea000b800000 */
[----:B------:R-:W-:Y:S01]  /*1f30*/  UIADD3 UR47, UPT, UPT, UR57, UR14, URZ ;  /* 0x0000000e392f7290 */ /* 0x000fe2000fffe0ff */
[----:B------:R-:W-:-:S11]  /*1f40*/  UMOV UR5, UR15 ;  /* 0x0000000f00057c82 */ /* 0x000fd60008000000 */
.L_x_42:
[----:B------:R-:W-:Y:S01]  /*1f50*/  ULEA UR33, UR5, UR7, 0x3 ;  /* 0x0000000705217291 */ /* 0x000fe2000f8e18ff */
[----:B--2---:R-:W-:Y:S01]  /*1f60*/  @!P4 MOV R2, 0xcc00 ;  /* 0x0000cc000002c802 */ /* 0x004fe20000000f00 */
[----:B--23--:R-:W-:Y:S10]  /*1f70*/  @P1 BRA `(.L_x_35) ;  /* 0x00000000000c1947 */ /* 0x00cff40003800000 */
[----:B------:R-:W-:-:S04]  /*1f80*/  SHF.L.U32 R3, R12, 0x1f, RZ ;  /* 0x0000001f0c037819 */ /* 0x000fc800000006ff */
[----:B------:R-:W2:Y:S02]  /*1f90*/  SYNCS.PHASECHK.TRANS64.TRYWAIT P0, [UR33+0x18], R3 ;  /* 0x00001803ff0075a7 */ /* 0x000ea40008001121 */
[----:B--2---:R-:W-:Y:S05]  /*1fa0*/  @!P0 BRA `(.L_x_36) ;  /* 0x0000010c00308947 */ /* 0x004fea0003800000 */
.L_x_35:
[----:B------:R2:W-:Y:S01]  /*1fb0*/  @!P4 SYNCS.ARRIVE.TRANS64 RZ, [UR33], R2 ;  /* 0x00000002ffffc9a7 */ /* 0x0005e20008000021 */
[----:B------:R-:W-:-:S04]  /*1fc0*/  ULOP3.LUT UR4, UR44, 0x2, URZ, 0xfc, !UPT ;  /* 0x000000022c047892 */ /* 0x000fc8000f8efcff */
[----:B------:R-:W-:-:S09]  /*1fd0*/  UISETP.NE.AND UP0, UPT, UR4, 0x2, UPT ;  /* 0x000000020400788c */ /* 0x000fd2000bf05270 */
[----:B------:R-:W-:Y:S05]  /*1fe0*/  BRA.U UP0, `(.L_x_37) ;  /* 0x0000000100047547 */ /* 0x000fea000b800000 */
[----:B------:R-:W-:Y:S05]  /*1ff0*/  BPT.TRAP 0x1 ;  /* 0x000000040000795c */ /* 0x000fea0000300000 */
.L_x_37:
[----:B------:R-:W-:Y:S04]  /*2000*/  BSSY.RECONVERGENT B0, `(.L_x_38) ;  /* 0x0000003000007945 */ /* 0x000fe80003800200 */
[----:B------:R-:W-:Y:S05]  /*2010*/  @P3 BRA `(.L_x_39) ;  /* 0x0000000000043947 */ /* 0x000fea0003800000 */
[----:B------:R-:W-:Y:S05]  /*2020*/  BPT.TRAP 0x1 ;  /* 0x000000040000795c */ /* 0x000fea0000300000 */
.L_x_39:
[----:B------:R-:W-:Y:S05]  /*2030*/  BSYNC.RECONVERGENT B0 ;  /* 0x0000000000007941 */ /* 0x000fea0003800200 */
.L_x_38:
        /* <DEDUP_REMOVED lines=9> */
[----:B------:R1:W3:Y:S01]  /*20d0*/  SYNCS.PHASECHK.TRANS64.TRYWAIT P1, [UR4+0x18], R0 ;  /* 0x00001800ff0075a7 */ /* 0x0002e20008021104 */
[----:B------:R-:W-:Y:S05]  /*20e0*/  @!P0 BRA `(.L_x_41) ;  /* 0x00000000008c8947 */ /* 0x000fea0003800000 */
[----:B------:R-:W-:Y:S02]  /*20f0*/  ULEA UR32, UR5, UR7, 0xe ;  /* 0x0000000705207291 */ /* 0x000fe4000f8e70ff */
[----:B------:R-:W-:Y:S02]  /*2100*/  UIADD3 UR30, UP3, UPT, UR42, 0x80, URZ ;  /* 0x000000802a1e7890 */ /* 0x000fe4000ff7e0ff */
[----:B------:R-:W-:Y:S02]  /*2110*/  ULEA UR24, UR5, UR46, 0xf ;  /* 0x0000002e05187291 */ /* 0x000fe4000f8e78ff */
[----:B------:R-:W-:Y:S02]  /*2120*/  UIADD3 UR22, UP2, UPT, UR42, 0x180, URZ ;  /* 0x000001802a167890 */ /* 0x000fe4000ff5e0ff */
[----:B------:R-:W-:Y:S02]  /*2130*/  ULEA UR8, UR5, UR7, 0xa ;  /* 0x0000000705087291 */ /* 0x000fe4000f8e50ff */
[----:B------:R-:W-:-:S02]  /*2140*/  UIADD3 UR38, UP1, UPT, UR42, 0x280, URZ ;  /* 0x000002802a267890 */ /* 0x000fc4000ff3e0ff */
[----:B------:R-:W-:Y:S02]  /*2150*/  UIADD3 UR40, UP0, UPT, UR42, 0x380, URZ ;  /* 0x000003802a287890 */ /* 0x000fe4000ff1e0ff */
[----:B------:R-:W-:Y:S02]  /*2160*/  USHF.L.U32 UR11, UR14, 0x1, URZ ;  /* 0x000000010e0b7899 */ /* 0x000fe400080006ff */
[----:B------:R-:W-:Y:S02]  /*2170*/  USHF.L.U32 UR34, UR14, 0x8, URZ ;  /* 0x000000080e227899 */ /* 0x000fe400080006ff */
[----:B------:R-:W-:Y:S02]  /*2180*/  UIADD3.X UR31, UPT, UPT, URZ, UR43, URZ, UP3, !UPT ;  /* 0x0000002bff1f7290 */ /* 0x000fe40009ffe4ff */
[----:B------:R-:W-:Y:S02]  /*2190*/  UIADD3 UR32, UPT, UPT, UR32, 0x8400, URZ ;  /* 0x0000840020207890 */ /* 0x000fe4000fffe0ff */
[----:B------:R-:W-:-:S02]  /*21a0*/  UIADD3.X UR23, UPT, UPT, URZ, UR43, URZ, UP2, !UPT ;  /* 0x0000002bff177290 */ /* 0x000fc400097fe4ff */
[----:B------:R-:W-:Y:S02]  /*21b0*/  UIADD3 UR24, UPT, UPT, UR7, 0x14400, UR24 ;  /* 0x0001440007187890 */ /* 0x000fe4000fffe018 */
[----:B------:R-:W-:Y:S02]  /*21c0*/  UIADD3.X UR39, UPT, UPT, URZ, UR43, URZ, UP1, !UPT ;  /* 0x0000002bff277290 */ /* 0x000fe40008ffe4ff */
[----:B------:R-:W-:Y:S02]  /*21d0*/  UIADD3 UR8, UPT, UPT, UR8, 0x2c400, URZ ;  /* 0x0002c40008087890 */ /* 0x000fe4000fffe0ff */
[----:B------:R-:W-:Y:S02]  /*21e0*/  ULEA UR16, UR5, UR50, 0xb ;  /* 0x0000003205107291 */ /* 0x000fe4000f8e58ff */
[----:B------:R-:W-:Y:S02]  /*21f0*/  ULEA.HI UR20, UR29, UR11, URZ, 0x16 ;  /* 0x0000000b1d147291 */ /* 0x000fe4000f8fb0ff */
[----:B------:R-:W-:Y:S01]  /*2200*/  UIADD3.X UR41, UPT, UPT, URZ, UR43, URZ, UP0, !UPT ;  /* 0x0000002bff297290 */ /* 0x000fe200087fe4ff */
        /* <DEDUP_REMOVED lines=17> */
.L_x_41:
[----:B------:R-:W-:Y:S05]  /*2320*/  BSYNC.RECONVERGENT B0 ;  /* 0x0000000000007941 */ /* 0x000fea0003800200 */
.L_x_40:
[----:B------:R-:W-:Y:S01]  /*2330*/  UIADD3 UR14, UPT, UPT, UR14, 0x1, URZ ;  /* 0x000000010e0e7890 */ /* 0x000fe2000fffe0ff */
[----:B------:R-:W-:-:S03]  /*2340*/  UMOV UR5, UR15 ;  /* 0x0000000f00057c82 */ /* 0x000fc60008000000 */
[----:B------:R-:W-:-:S09]  /*2350*/  UISETP.NE.AND UP0, UPT, UR14, UR47, UPT ;  /* 0x0000002f0e00728c */ /* 0x000fd2000bf05270 */
[----:B------:R-:W-:Y:S05]  /*2360*/  BRA.U UP0, `(.L_x_42) ;  /* 0xfffffff900f87547 */ /* 0x000fea000b83ffff */
.L_x_34:
[C---:B------:R-:W-:Y:S01]  /*2370*/  LEA R3, R11.reuse, UR7, 0x3 ;  /* 0x000000070b037c11 */ /* 0x040fe2000f8e18ff */
[----:B------:R-:W-:Y:S01]  /*2380*/  NOP ;  /* 0x0000000000007918 */ /* 0x000fe20000000000 */
[----:B-1----:R-:W-:Y:S02]  /*2390*/  SHF.L.U32 R0, R10, 0x1f, RZ ;  /* 0x0000001f0a007819 */ /* 0x002fe400000006ff */
[----:B------:R-:W-:Y:S02]  /*23a0*/  LEA R5, R11, UR7, 0x4 ;  /* 0x000000070b057c11 */ /* 0x000fe4000f8e20ff */
[----:B------:R-:W1:Y:S02]  /*23b0*/  SYNCS.PHASECHK.TRANS64.TRYWAIT P0, [R3+URZ+0x80], R0 ;  /* 0x00008000030075a7 */ /* 0x000e6400080011ff */
[----:B-1----:R-:W-:Y:S05]  /*23c0*/  @!P0 BRA `(.L_x_43) ;  /* 0x0000010800408947 */ /* 0x002fea0003800000 */
.L_x_196:
[----:B------:R-:W4:Y:S01]  /*23d0*/  LDS.128 R4, [R5+0xe0] ;  /* 0x0000e00005047984 */ /* 0x000f220000000c00 */
[----:B------:R-:W-:Y:S01]  /*23e0*/  UISETP.GE.AND UP0, UPT, UR45, 0x1, UPT ;  /* 0x000000012d00788c */ /* 0x000fe2000bf06270 */
[----:B------:R-:W-:Y:S01]  /*23f0*/  @!PT LDS RZ, [RZ] ;  /* 0x00000000fffff984 */ /* 0x000fe20000000800 */
[----:B------:R-:W-:Y:S01]  /*2400*/  @!PT LDS RZ, [RZ] ;  /* 0x00000000fffff984 */ /* 0x000fe20000000800 */
[----:B------:R-:W-:Y:S01]  /*2410*/  @!PT LDS RZ, [RZ] ;  /* 0x00000000fffff984 */ /* 0x000fe20000000800 */
[----:B------:R-:W-:Y:S01]  /*2420*/  @!PT LDS RZ, [RZ] ;  /* 0x00000000fffff984 */ /* 0x000fe20000000800 */
[----:B------:R1:W-:Y:S06]  /*2430*/  MEMBAR.ALL.CTA ;  /* 0x0000000000007992 */ /* 0x0003ec0000008000 */
[----:B-1----:R-:W1:Y:S01]  /*2440*/  FENCE.VIEW.ASYNC.S ;  /* 0x00000000000073c6 */ /* 0x002e620000000000 */
[----:B----4-:R-:W-:-:S13]  /*2450*/  LOP3.LUT P0, RZ, R6, 0x1, RZ, 0xc0, !PT ;  /* 0x0000000106ff7812 */ /* 0x010fda000780c0ff */
[----:B-1----:R-:W-:Y:S01]  /*2460*/  VOTEU.ANY UP1, P0 ;  /* 0x0000000000ff7886 */ /* 0x002fe20000020100 */
[----:B------:R-:W-:-:S13]  /*2470*/  PLOP3.LUT P0, PT, PT, PT, UP1, 0x80, 0x8 ;  /* 0x000000000008781c */ /* 0x000fda0003f0f018 */
[----:B------:R-:W-:Y:S02]  /*2480*/  @P0 LOP3.LUT R0, R5, 0xffff, RZ, 0xc0, !PT ;  /* 0x0000ffff05000812 */ /* 0x000fe400078ec0ff */
[----:B--2---:R-:W-:Y:S02]  /*2490*/  @P0 MOV R2, R4 ;  /* 0x0000000400020202 */ /* 0x004fe40000000f00 */
[----:B------:R-:W-:Y:S01]  /*24a0*/  @P0 R2UR UR5, R0 ;  /* 0x00000000000502ca */ /* 0x000fe200000e0000 */
[----:B------:R-:W-:Y:S01]  /*24b0*/  VIADD R0, R3, 0x90 ;  /* 0x0000009003007836 */ /* 0x000fe20000000000 */
[----:B------:R-:W-:Y:S02]  /*24c0*/  @P0 SHF.R.U32.HI R4, RZ, 0x10, R5 ;  /* 0x00000010ff040819 */ /* 0x000fe40000011605 */
[----:B------:R-:W-:Y:S02]  /*24d0*/  @P0 R2UR UR6, R2 ;  /* 0x00000000020602ca */ /* 0x000fe400000e0000 */
[----:B------:R-:W-:-:S02]  /*24e0*/  PRMT R0, RZ, 0x654, R0 ;  /* 0x00000654ff007816 */ /* 0x000fc40000000000 */
[----:B------:R-:W-:Y:S02]  /*24f0*/  @P0 R2UR UR4, R4 ;  /* 0x00000000040402ca */ /* 0x000fe400000e0000 */
[----:B------:R1:W-:Y:S03]  /*2500*/  SYNCS.ARRIVE.TRANS64.RED.A1T0 RZ, [R0+URZ], RZ ;  /* 0x000000ff00ff79a7 */ /* 0x0003e600081004ff */
[----:B------:R-:W-:-:S04]  /*2510*/  @UP1 UMOV UR51, UR5 ;  /* 0x0000000500331c82 */ /* 0x000fc80008000000 */
[----:B------:R-:W-:-:S04]  /*2520*/  @UP1 UMOV UR52, UR6 ;  /* 0x0000000600341c82 */ /* 0x000fc80008000000 */
[----:B------:R-:W-:Y:S01]  /*2530*/  @UP1 UMOV UR36, UR4 ;  /* 0x0000000400241c82 */ /* 0x000fe20008000000 */
[----:B------:R-:W-:Y:S05]  /*2540*/  BRA.U !UP0, `(.L_x_44) ;  /* 0x0000000108d47547 */ /* 0x000fea000b800000 */
[----:B------:R-:W2:Y:S01]  /*2550*/  LDCU.128 UR16, c[0x0][0xf10] ;  /* 0x0001e200ff1077ac */ /* 0x000ea20008000c00 */
[----:B------:R-:W4:Y:S01]  /*2560*/  LDCU UR22, c[0x0][0xf20] ;  /* 0x0001e400ff1677ac */ /* 0x000f220008000800 */
[----:B------:R-:W3:Y:S01]  /*2570*/  LDCU UR14, c[0x0][0xf0c] ;  /* 0x0001e180ff0e77ac */ /* 0x000ee20008000800 */
[----:B------:R-:W1:Y:S01]  /*2580*/  LDCU.64 UR8, c[0x0][0xf28] ;  /* 0x0001e500ff0877ac */ /* 0x000e620008000a00 */
[----:B------:R-:W-:Y:S02]  /*2590*/  UISETP.NE.AND UP3, UPT, UR45, 0x1, UPT ;  /* 0x000000012d00788c */ /* 0x000fe4000bf65270 */
[----:B--2---:R-:W-:Y:S02]  /*25a0*/  UIMAD.WIDE.U32 UR10, UR53, UR19, URZ ;  /* 0x00000013350a72a5 */ /* 0x004fe4000f8e00ff */
[----:B------:R-:W-:Y:S02]  /*25b0*/  UIMAD.WIDE.U32 UR4, UR54, UR16, URZ ;  /* 0x00000010360472a5 */ /* 0x000fe4000f8e00ff */
[----:B------:R-:W-:-:S02]  /*25c0*/  UISETP.NE.AND UP0, UPT, UR18, 0x1, UPT ;  /* 0x000000011200788c */ /* 0x000fc4000bf05270 */
[----:B------:R-:W-:Y:S01]  /*25d0*/  UIMAD.WIDE.U32 UR20, UR51, UR19, URZ ;  /* 0x00000013331472a5 */ /* 0x000fe2000f8e00ff */
[----:B------:R-:W-:Y:S02]  /*25e0*/  UMOV UR10, UR11 ;  /* 0x0000000b000a7c82 */ /* 0x000fe40008000000 */
[----:B------:R-:W-:Y:S01]  /*25f0*/  UMOV UR4, UR5 ;  /* 0x0000000500047c82 */ /* 0x000fe20008000000 */
[----:B----4-:R-:W-:Y:S02]  /*2600*/  USHF.R.U32.HI UR10, URZ, UR22, UR10 ;  /* 0x00000016ff0a7299 */ /* 0x010fe4000801160a */
[----:B---3--:R-:W-:Y:S02]  /*2610*/  UISETP.NE.AND UP2, UPT, UR14, 0x1, UPT ;  /* 0x000000010e00788c */ /* 0x008fe4000bf45270 */
[----:B------:R-:W-:Y:S02]  /*2620*/  USHF.R.U32.HI UR4, URZ, UR17, UR4 ;  /* 0x00000011ff047299 */ /* 0x000fe40008011604 */
[----:B------:R-:W-:-:S02]  /*2630*/  USEL UR5, UR53, UR10, !UP0 ;  /* 0x0000000a35057287 */ /* 0x000fc4000c000000 */
[----:B------:R-:W-:Y:S02]  /*2640*/  USEL UR6, UR54, UR4, !UP2 ;  /* 0x0000000436067287 */ /* 0x000fe4000d000000 */
[----:B-1----:R-:W-:Y:S01]  /*2650*/  UIMAD.WIDE.U32 UR10, UR5, UR8, URZ ;  /* 0x00000008050a72a5 */ /* 0x002fe2000f8e00ff */
[----:B------:R-:W-:Y:S01]  /*2660*/  UMOV UR4, UR21 ;  /* 0x0000001500047c82 */ /* 0x000fe20008000000 */
[----:B------:R-:W-:Y:S02]  /*2670*/  UIMAD.WIDE.U32 UR12, UR52, UR16, URZ ;  /* 0x00000010340c72a5 */ /* 0x000fe4000f8e00ff */
[----:B------:R-:W-:-:S03]  /*2680*/  UIMAD.WIDE.U32 UR20, UR6, UR8, URZ ;  /* 0x00000008061472a5 */ /* 0x000fc6000f8e00ff */
[----:B------:R-:W-:Y:S01]  /*2690*/  UMOV UR10, UR11 ;  /* 0x0000000b000a7c82 */ /* 0x000fe20008000000 */
[----:B------:R-:W-:Y:S02]  /*26a0*/  USHF.R.U32.HI UR4, URZ, UR22, UR4 ;  /* 0x00000016ff047299 */ /* 0x000fe40008011604 */
[----:B------:R-:W-:Y:S01]  /*26b0*/  @UP3 USHF.R.U32.HI UR5, URZ, UR9, UR10 ;  /* 0x00000009ff053299 */ /* 0x000fe2000801160a */
[----:B------:R-:W-:Y:S01]  /*26c0*/  UMOV UR12, UR13 ;  /* 0x0000000d000c7c82 */ /* 0x000fe20008000000 */
[----:B------:R-:W-:Y:S01]  /*26d0*/  UMOV UR20, UR21 ;  /* 0x0000001500147c82 */ /* 0x000fe20008000000 */
[----:B------:R-:W-:Y:S02]  /*26e0*/  USHF.R.U32.HI UR17, URZ, UR17, UR12 ;  /* 0x00000011ff117299 */ /* 0x000fe4000801160c */
[----:B------:R-:W-:Y:S02]  /*26f0*/  USEL UR4, UR51, UR4, !UP0 ;  /* 0x0000000433047287 */ /* 0x000fe4000c000000 */
[----:B------:R-:W-:-:S02]  /*2700*/  @UP3 USHF.R.U32.HI UR6, URZ, UR9, UR20 ;  /* 0x00000009ff063299 */ /* 0x000fc40008011614 */
[----:B------:R-:W-:Y:S02]  /*2710*/  UIMAD UR10, UR45, UR5, URZ ;  /* 0x000000052d0a72a4 */ /* 0x000fe4000f8e02ff */
[----:B------:R-:W-:Y:S02]  /*2720*/  USEL UR5, UR52, UR17, !UP2 ;  /* 0x0000001134057287 */ /* 0x000fe4000d000000 */
[----:B------:R-:W-:Y:S02]  /*2730*/  UIMAD UR12, UR45, UR6, URZ ;  /* 0x000000062d0c72a4 */ /* 0x000fe4000f8e02ff */
[----:B------:R-:W-:Y:S02]  /*2740*/  UISETP.GE.AND UP0, UPT, UR4, UR10, UPT ;  /* 0x0000000a0400728c */ /* 0x000fe4000bf06270 */
[----:B------:R-:W-:Y:S02]  /*2750*/  UIMAD.WIDE.U32 UR10, UR4, UR8, URZ ;  /* 0x00000008040a72a5 */ /* 0x000fe4000f8e00ff */
[----:B------:R-:W-:-:S02]  /*2760*/  UISETP.GE.OR UP0, UPT, UR5, UR12, UP0 ;  /* 0x0000000c0500728c */ /* 0x000fc40008706670 */
[----:B------:R-:W-:Y:S02]  /*2770*/  UIMAD.WIDE.U32 UR12, UR5, UR8, URZ ;  /* 0x00000008050c72a5 */ /* 0x000fe4000f8e00ff */
[----:B------:R-:W-:Y:S01]  /*2780*/  UIADD3 UR12, UPT, UPT, -UR5, URZ, URZ ;  /* 0x000000ff050c7290 */ /* 0x000fe2000fffe1ff */
[----:B------:R-:W-:Y:S01]  /*2790*/  UMOV UR10, UR11 ;  /* 0x0000000b000a7c82 */ /* 0x000fe20008000000 */
[----:B------:R-:W-:Y:S02]  /*27a0*/  UIADD3 UR11, UPT, UPT, -UR4, URZ, URZ ;  /* 0x000000ff040b7290 */ /* 0x000fe4000fffe1ff */
[----:B------:R-:W-:-:S03]  /*27b0*/  USHF.R.U32.HI UR10, URZ, UR9, UR10 ;  /* 0x00000009ff0a7299 */ /* 0x000fc6000801160a */
[----:B------:R-:W-:Y:S01]  /*27c0*/  @!UP0 UMOV UR8, UR13 ;  /* 0x0000000d00088c82 */ /* 0x000fe20008000000 */
[----:B------:R-:W-:Y:S02]  /*27d0*/  UIMAD UR11, UR18, UR11, UR51 ;  /* 0x0000000b120b72a4 */ /* 0x000fe4000f8e0233 */
[----:B------:R-:W-:Y:S02]  /*27e0*/  USEL UR10, UR4, UR10, !UP3 ;  /* 0x0000000a040a7287 */ /* 0x000fe4000d800000 */
[----:B------:R-:W-:Y:S02]  /*27f0*/  @!UP0 USHF.R.U32.HI UR8, URZ, UR9, UR8 ;  /* 0x00000009ff088299 */ /* 0x000fe40008011608 */
[----:B------:R-:W-:Y:S02]  /*2800*/  UIADD3 UR9, UPT, UPT, -UR10, URZ, URZ ;  /* 0x000000ff0a097290 */ /* 0x000fe4000fffe1ff */
[----:B------:R-:W-:Y:S02]  /*2810*/  @!UP0 USEL UR8, UR5, UR8, !UP3 ;  /* 0x0000000805088287 */ /* 0x000fe4000d800000 */
[----:B------:R-:W-:-:S02]  /*2820*/  UIMAD UR9, UR45, UR9, UR4 ;  /* 0x000000092d0972a4 */ /* 0x000fc4000f8e0204 */
[----:B------:R-:W-:Y:S02]  /*2830*/  @!UP0 UIADD3 UR10, UPT, UPT, UR10, -UR8, URZ ;  /* 0x800000080a0a8290 */ /* 0x000fe4000fffe0ff */
[----:B------:R-:W-:Y:S02]  /*2840*/  @!UP0 UIMAD UR8, UR9, UR6, UR8 ;  /* 0x00000006090882a4 */ /* 0x000fe4000f8e0208 */
[----:B------:R-:W-:Y:S02]  /*2850*/  @!UP0 UIMAD UR4, UR45, UR10, UR5 ;  /* 0x0000000a2d0482a4 */ /* 0x000fe4000f8e0205 */
[----:B------:R-:W-:Y:S02]  /*2860*/  UIMAD UR6, UR14, UR12, UR52 ;  /* 0x0000000c0e0672a4 */ /* 0x000fe4000f8e0234 */
[----:B------:R-:W-:Y:S01]  /*2870*/  UIMAD UR51, UR4, UR18, UR11 ;  /* 0x00000012043372a4 */ /* 0x000fe2000f8e020b */
[----:B------:R-:W-:Y:S02]  /*2880*/  @!UP0 UMOV UR5, UR8 ;  /* 0x0000000800058c82 */ /* 0x000fe40008000000 */
[----:B------:R-:W-:-:S12]  /*2890*/  UIMAD UR52, UR5, UR14, UR6 ;  /* 0x0000000e053472a4 */ /* 0x000fd8000f8e0206 */
.L_x_44:
[----:B------:R-:W2:Y:S02]  /*28a0*/  LDCU UR4, c[0x0][0xf30] ;  /* 0x0001e600ff0477ac */ /* 0x000ea40008000800 */
[----:B--2---:R-:W-:-:S09]  /*28b0*/  UISETP.NE.AND UP0, UPT, UR4, 0x1, UPT ;  /* 0x000000010400788c */ /* 0x004fd2000bf05270 */
[----:B------:R-:W-:Y:S05]  /*28c0*/  BRA.U UP0, `(.L_x_45) ;  /* 0x0000000100447547 */ /* 0x000fea000b800000 */
[----:B------:R-:W2:Y:S01]  /*28d0*/  LDCU.128 UR16, c[0x0][0xf10] ;  /* 0x0001e200ff1077ac */ /* 0x000ea20008000c00 */
[----:B------:R-:W4:Y:S01]  /*28e0*/  LDCU UR10, c[0x0][0xf0c] ;  /* 0x0001e180ff0a77ac */ /* 0x000f220008000800 */
[----:B------:R-:W1:Y:S01]  /*28f0*/  LDCU UR6, c[0x0][0xf20] ;  /* 0x0001e400ff0677ac */ /* 0x000e620008000800 */
[----:B--2---:R-:W-:Y:S02]  /*2900*/  UIMAD.WIDE.U32 UR8, UR52, UR16, URZ ;  /* 0x00000010340872a5 */ /* 0x004fe4000f8e00ff */
[----:B------:R-:W-:Y:S02]  /*2910*/  UIMAD.WIDE.U32 UR4, UR51, UR19, URZ ;  /* 0x00000013330472a5 */ /* 0x000fe4000f8e00ff */
[----:B----4-:R-:W-:Y:S02]  /*2920*/  UISETP.NE.AND UP2, UPT, UR10, 0x1, UPT ;  /* 0x000000010a00788c */ /* 0x010fe4000bf45270 */
[----:B------:R-:W-:Y:S01]  /*2930*/  UISETP.NE.AND UP0, UPT, UR18, 0x1, UPT ;  /* 0x000000011200788c */ /* 0x000fe2000bf05270 */
[----:B------:R-:W-:-:S02]  /*2940*/  UMOV UR8, UR9 ;  /* 0x0000000900087c82 */ /* 0x000fc40008000000 */
[----:B------:R-:W-:Y:S01]  /*2950*/  UMOV UR4, UR5 ;  /* 0x0000000500047c82 */ /* 0x000fe20008000000 */
[----:B------:R-:W-:Y:S02]  /*2960*/  USHF.R.U32.HI UR17, URZ, UR17, UR8 ;  /* 0x00000011ff117299 */ /* 0x000fe40008011608 */
[----:B-1----:R-:W-:Y:S02]  /*2970*/  USHF.R.U32.HI UR4, URZ, UR6, UR4 ;  /* 0x00000006ff047299 */ /* 0x002fe40008011604 */
[----:B------:R-:W-:Y:S02]  /*2980*/  USEL UR5, UR52, UR17, !UP2 ;  /* 0x0000001134057287 */ /* 0x000fe4000d000000 */
[----:B------:R-:W-:-:S04]  /*2990*/  USEL UR4, UR51, UR4, !UP0 ;  /* 0x0000000433047287 */ /* 0x000fc8000c000000 */
[----:B------:R-:W-:Y:S02]  /*29a0*/  UIADD3 UR6, UPT, UPT, UR5, -UR4, URZ ;  /* 0x8000000405067290 */ /* 0x000fe4000fffe0ff */
[----:B------:R-:W-:Y:S02]  /*29b0*/  UIADD3 UR4, UPT, UPT, -UR5, UR4, URZ ;  /* 0x0000000405047290 */ /* 0x000fe4000fffe1ff */
[----:B------:R-:W-:Y:S02]  /*29c0*/  UIMAD UR51, UR6, UR18, UR51 ;  /* 0x00000012063372a4 */ /* 0x000fe4000f8e0233 */
[----:B------:R-:W-:-:S12]  /*29d0*/  UIMAD UR52, UR4, UR10, UR52 ;  /* 0x0000000a043472a4 */ /* 0x000fd8000f8e0234 */
.L_x_45:
[----:B------:R-:W-:Y:S01]  /*29e0*/  VIADD R11, R11, 0x1 ;  /* 0x000000010b0b7836 */ /* 0x000fe20000000000 */
[----:B------:R-:W-:Y:S02]  /*29f0*/  R2UR UR5, R178 ;  /* 0x00000000b20572ca */ /* 0x000fe400000e0000 */
[----:B------:R-:W-:Y:S02]  /*2a00*/  R2UR UR4, R179 ;  /* 0x00000000b30472ca */ /* 0x000fe400000e0000 */
[C---:B------:R-:W-:Y:S02]  /*2a10*/  ISETP.NE.AND P0, PT, R11.reuse, 0x2, PT ;  /* 0x000000020b00780c */ /* 0x040fe40003f05270 */
[----:B------:R-:W-:Y:S02]  /*2a20*/  PLOP3.LUT P2, PT, PT, PT, PT, 0x80, 0x8 ;  /* 0x000000000008781c */ /* 0x000fe40003f4f070 */
[----:B------:R-:W-:Y:S02]  /*2a30*/  SEL R3, RZ, 0x1, P0 ;  /* 0x00000001ff037807 */ /* 0x000fe40000000000 */
[----:B------:R-:W-:-:S02]  /*2a40*/  SEL R11, R11, RZ, P0 ;  /* 0x000000ff0b0b7207 */ /* 0x000fc40000000000 */
[----:B------:R-:W-:Y:S01]  /*2a50*/  LOP3.LUT R10, R10, R3, RZ, 0x3c, !PT ;  /* 0x000000030a0a7212 */ /* 0x000fe200078e3cff */
[----:B------:R-:W-:Y:S02]  /*2a60*/  UIADD3 UR27, UPT, UPT, UR51, UR5, URZ ;  /* 0x00000005331b7290 */ /* 0x000fe4000fffe0ff */
[----:B------:R-:W-:Y:S01]  /*2a70*/  UIADD3 UR12, UPT, UPT, UR52, UR4, URZ ;  /* 0x00000004340c7290 */ /* 0x000fe2000fffe0ff */
[----:B------:R-:W-:Y:S11]  /*2a80*/  BRA.U UP1, `(.L_x_46) ;  /* 0xffffffed01a07547 */ /* 0x000ff6000b83ffff */
[----:B------:R-:W-:Y:S01]  /*2a90*/  UIADD3 UR7, UPT, UPT, UR7, 0x18, URZ ;  /* 0x0000001807077890 */ /* 0x000fe2000fffe0ff */
[----:B------:R-:W-:-:S03]  /*2aa0*/  SHF.L.U32 R3, R12, 0x1f, RZ ;  /* 0x0000001f0c037819 */ /* 0x000fc600000006ff */
[----:B------:R-:W-:-:S09]  /*2ab0*/  ULEA UR4, UR15, UR7, 0x3 ;  /* 0x000000070f047291 */ /* 0x000fd2000f8e18ff */
[----:B------:R-:W2:Y:S02]  /*2ac0*/  SYNCS.PHASECHK.TRANS64.TRYWAIT P0, [UR4], R3 ;  /* 0x00000003ff0075a7 */ /* 0x000ea40008001104 */
[----:B--2---:R-:W-:Y:S05]  /*2ad0*/  @!P0 BRA `(.L_x_47) ;  /* 0x0000010000908947 */ /* 0x004fea0003800000 */
.L_x_198:
[----:B------:R-:W-:-:S04]  /*2ae0*/  UIADD3 UR4, UPT, UPT, UR15, 0x1, URZ ;  /* 0x000000010f047890 */ /* 0x000fc8000fffe0ff */
[----:B------:R-:W-:-:S04]  /*2af0*/  UISETP.NE.AND UP0, UPT, UR4, 0x3, UPT ;  /* 0x000000030400788c */ /* 0x000fc8000bf05270 */
[----:B------:R-:W-:Y:S02]  /*2b00*/  USEL UR6, URZ, 0x1, UP0 ;  /* 0x00000001ff067887 */ /* 0x000fe40008000000 */
[----:B------:R-:W-:-:S04]  /*2b10*/  USEL UR4, UR4, URZ, UP0 ;  /* 0x000000ff04047287 */ /* 0x000fc80008000000 */
[----:B------:R-:W-:Y:S01]  /*2b20*/  ULEA UR5, UR4, UR7, 0x3 ;  /* 0x0000000704057291 */ /* 0x000fe2000f8e18ff */
[----:B------:R-:W-:-:S04]  /*2b30*/  LOP3.LUT R12, R12, UR6, RZ, 0x3c, !PT ;  /* 0x000000060c0c7c12 */ /* 0x000fc8000f8e3cff */
[----:B-1----:R-:W-:-:S04]  /*2b40*/  SHF.L.U32 R3, R12, 0x1f, RZ ;  /* 0x0000001f0c037819 */ /* 0x002fc800000006ff */
[----:B------:R-:W1:Y:S02]  /*2b50*/  SYNCS.PHASECHK.TRANS64.TRYWAIT P0, [UR5], R3 ;  /* 0x00000003ff0075a7 */ /* 0x000e640008001105 */
[----:B-1----:R-:W-:Y:S05]  /*2b60*/  @!P0 BRA `(.L_x_48) ;  /* 0x0000010000848947 */ /* 0x002fea0003800000 */
.L_x_200:
[----:B------:R-:W-:-:S04]  /*2b70*/  UIADD3 UR4, UPT, UPT, UR4, 0x1, URZ ;  /* 0x0000000104047890 */ /* 0x000fc8000fffe0ff */
[----:B------:R-:W-:-:S04]  /*2b80*/  UISETP.NE.AND UP0, UPT, UR4, 0x3, UPT ;  /* 0x000000030400788c */ /* 0x000fc8000bf05270 */
[----:B------:R-:W-:Y:S02]  /*2b90*/  USEL UR5, URZ, 0x1, UP0 ;  /* 0x00000001ff057887 */ /* 0x000fe40008000000 */
[----:B------:R-:W-:-:S04]  /*2ba0*/  USEL UR4, UR4, URZ, UP0 ;  /* 0x000000ff04047287 */ /* 0x000fc80008000000 */
[----:B------:R-:W-:Y:S01]  /*2bb0*/  ULEA UR4, UR4, UR7, 0x3 ;  /* 0x0000000704047291 */ /* 0x000fe2000f8e18ff */
[----:B-1----:R-:W-:-:S04]  /*2bc0*/  LOP3.LUT R3, R12, UR5, RZ, 0x3c, !PT ;  /* 0x000000050c037c12 */ /* 0x002fc8000f8e3cff */
[----:B------:R-:W-:Y:S01]  /*2bd0*/  SHF.L.U32 R3, R3, 0x1f, RZ ;  /* 0x0000001f03037819 */ /* 0x000fe200000006ff */
[----:B------:R-:W-:-:S07]  /*2be0*/  IMAD.U32 R0, RZ, RZ, UR4 ;  /* 0x00000004ff007e24 */ /* 0x000fce000f8e00ff */
.L_x_49:
[----:B-1----:R1:W2:Y:S02]  /*2bf0*/  SYNCS.PHASECHK.TRANS64.TRYWAIT P0, [R0+URZ], R3 ;  /* 0x00000003000075a7 */ /* 0x0022a400080011ff */
[----:B--2---:R-:W-:Y:S05]  /*2c00*/  @!P0 NANOSLEEP.SYNCS 0x989680 ;  /* 0x009896800000895d */ /* 0x004fea0003900000 */
[----:B------:R-:W2:Y:S02]  /*2c10*/  @!P0 SYNCS.PHASECHK.TRANS64 P0, [R0+URZ], R3 ;  /* 0x00000003000085a7 */ /* 0x000ea400080010ff */
[----:B--2---:R-:W-:Y:S05]  /*2c20*/  @P0 EXIT ;  /* 0x000000000000094d */ /* 0x004fea0003800000 */
[----:B------:R-:W-:Y:S05]  /*2c30*/  BRA `(.L_x_49) ;  /* 0xfffffffc00ec7947 */ /* 0x000fea000383ffff */
.L_x_22:
[----:B------:R-:W2:Y:S02]  /*2c40*/  S2UR UR4, SR_CgaCtaId ;  /* 0x00000000000479c3 */ /* 0x000ea40000008800 */
[----:B--2---:R-:W-:-:S04]  /*2c50*/  UISETP.NE.AND UP0, UPT, UR4, URZ, UPT ;  /* 0x000000ff0400728c */ /* 0x004fc8000bf05270 */
[----:B------:R-:W-:-:S09]  /*2c60*/  UISETP.NE.OR UP0, UPT, UR20, 0x1, UP0 ;  /* 0x000000011400788c */ /* 0x000fd20008705670 */
[----:B------:R-:W-:Y:S05]  /*2c70*/  BRA.U UP0, `(.L_x_50) ;  /* 0x00000005004c7547 */ /* 0x000fea000b800000 */
[----:B------:R-:W2:Y:S01]  /*2c80*/  S2UR UR5, SR_CgaCtaId ;  /* 0x00000000000579c3 */ /* 0x000ea20000008800 */
[----:B------:R-:W-:Y:S01]  /*2c90*/  UMOV UR4, 0x400 ;  /* 0x0000040000047882 */ /* 0x000fe20000000000 */
[----:B------:R-:W-:Y:S01]  /*2ca0*/  ISETP.GE.U32.AND P2, PT, R0, 0x2, PT ;  /* 0x000000020000780c */ /* 0x000fe20003f46070 */
[----:B------:R-:W-:Y:S01]  /*2cb0*/  IMAD.MOV.U32 R12, RZ, RZ, 0x1 ;  /* 0x00000001ff0c7424 */ /* 0x000fe200078e00ff */
[----:B------:R-:W-:Y:S02]  /*2cc0*/  CS2R R10, SRZ ;  /* 0x00000000000a7805 */ /* 0x000fe4000001ff00 */
[----:B------:R-:W-:Y:S01]  /*2cd0*/  CS2R R8, SRZ ;  /* 0x0000000000087805 */ /* 0x000fe2000001ff00 */
[----:B--2---:R-:W-:-:S03]  /*2ce0*/  ULEA UR6, UR5, UR4, 0x18 ;  /* 0x0000000405067291 */ /* 0x004fc6000f8ec0ff */
[----:B------:R-:W-:-:S09]  /*2cf0*/  UMOV UR5, URZ ;  /* 0x000000ff00057c82 */ /* 0x000fd20008000000 */
.L_x_54:
[----:B------:R-:W-:Y:S02]  /*2d00*/  LEA R2, R8, UR6, 0x3 ;  /* 0x0000000608027c11 */ /* 0x000fe4000f8e18ff */
[----:B------:R-:W-:-:S03]  /*2d10*/  SHF.L.U32 R5, R9, 0x1f, RZ ;  /* 0x0000001f09057819 */ /* 0x000fc600000006ff */
[----:B------:R-:W-:Y:S01]  /*2d20*/  VIADD R4, R2, 0xc0 ;  /* 0x000000c002047836 */ /* 0x000fe20000000000 */
[----:B------:R-:W2:Y:S02]  /*2d30*/  SYNCS.PHASECHK.TRANS64.TRYWAIT P0, [R2+URZ+0xb0], R5 ;  /* 0x0000b005020075a7 */ /* 0x000ea400080011ff */
[----:B--2---:R-:W-:Y:S05]  /*2d40*/  @!P0 BRA `(.L_x_51) ;  /* 0x0000010000248947 */ /* 0x004fea0003800000 */
.L_x_201:
[----:B------:R-:W-:Y:S01]  /*2d50*/  ULEA UR4, UR5, UR6, 0x3 ;  /* 0x0000000605047291 */ /* 0x000fe2000f8e18ff */
[----:B------:R-:W-:Y:S02]  /*2d60*/  PRMT R4, RZ, 0x654, R4 ;  /* 0x00000654ff047816 */ /* 0x000fe40000000004 */
[----:B--2---:R-:W-:Y:S01]  /*2d70*/  SHF.L.U32 R5, R12, 0x1f, RZ ;  /* 0x0000001f0c057819 */ /* 0x004fe200000006ff */
[----:B------:R-:W-:Y:S01]  /*2d80*/  UIADD3 UR7, UPT, UPT, UR4, 0x80, URZ ;  /* 0x0000008004077890 */ /* 0x000fe2000fffe0ff */
[----:B------:R2:W-:Y:S05]  /*2d90*/  SYNCS.ARRIVE.TRANS64.RED.A1T0 RZ, [R4+URZ], RZ ;  /* 0x000000ff04ff79a7 */ /* 0x0005ea00081004ff */
[----:B------:R-:W-:Y:S01]  /*2da0*/  IMAD.U32 R7, RZ, RZ, UR7 ;  /* 0x00000007ff077e24 */ /* 0x000fe2000f8e00ff */
[----:B------:R-:W3:Y:S04]  /*2db0*/  SYNCS.PHASECHK.TRANS64.TRYWAIT P0, [UR4+0x90], R5 ;  /* 0x00009005ff0075a7 */ /* 0x000ee80008001104 */
[----:B------:R-:W-:Y:S01]  /*2dc0*/  PRMT R6, R0, 0x654, R7 ;  /* 0x0000065400067816 */ /* 0x000fe20000000007 */
[----:B--2---:R-:W-:Y:S01]  /*2dd0*/  @!P2 IMAD.MOV.U32 R4, RZ, RZ, 0x10 ;  /* 0x00000010ff04a424 */ /* 0x004fe200078e00ff */
[----:B---3--:R-:W-:Y:S06]  /*2de0*/  @!P0 BRA `(.L_x_52) ;  /* 0x0000010000108947 */ /* 0x008fec0003800000 */
.L_x_203:
[----:B------:R-:W-:Y:S01]  /*2df0*/  ULEA UR8, UR5, UR6, 0x4 ;  /* 0x0000000605087291 */ /* 0x000fe2000f8e20ff */
[----:B------:R-:W-:Y:S01]  /*2e00*/  SEL R3, R6, R3, !P2 ;  /* 0x0000000306037207 */ /* 0x000fe20005000000 */
[----:B------:R-:W-:Y:S01]  /*2e10*/  UIADD3 UR9, UPT, UPT, UR4, 0x80, URZ ;  /* 0x0000008004097890 */ /* 0x000fe2000fffe0ff */
[----:B--2---:R-:W-:Y:S01]  /*2e20*/  LEA R2, R11, UR6, 0x3 ;  /* 0x000000060b027c11 */ /* 0x004fe2000f8e18ff */
[----:B------:R-:W-:Y:S01]  /*2e30*/  UIADD3 UR8, UPT, UPT, UR8, 0xe0, URZ ;  /* 0x000000e008087890 */ /* 0x000fe2000fffe0ff */
[----:B------:R-:W-:Y:S01]  /*2e40*/  SHF.L.U32 R5, R10, 0x1f, RZ ;  /* 0x0000001f0a057819 */ /* 0x000fe200000006ff */
[----:B------:R2:W-:Y:S01]  /*2e50*/  @!P2 SYNCS.ARRIVE.TRANS64.RED RZ, [R3+URZ], R4 ;  /* 0x0000000403ffa9a7 */ /* 0x0005e200080004ff */
[----:B------:R-:W-:Y:S01]  /*2e60*/  UIADD3 UR4, UPT, UPT, UR5, 0x1, URZ ;  /* 0x0000000105047890 */ /* 0x000fe2000fffe0ff */
[----:B------:R-:W-:-:S03]  /*2e70*/  VIADD R8, R8, 0x1 ;  /* 0x0000000108087836 */ /* 0x000fc60000000000 */
[----:B------:R-:W-:Y:S02]  /*2e80*/  UISETP.NE.AND UP0, UPT, UR4, 0x2, UPT ;  /* 0x000000020400788c */ /* 0x000fe4000bf05270 */
[----:B------:R-:W-:Y:S06]  /*2e90*/  UGETNEXTWORKID.BROADCAST [UR8], [UR9] ;  /* 0x00000000080073ca */ /* 0x000fec0008000100 */
[----:B------:R-:W-:Y:S01]  /*2ea0*/  USEL UR7, URZ, 0x1, UP0 ;  /* 0x00000001ff077887 */ /* 0x000fe20008000000 */
[----:B------:R-:W-:Y:S01]  /*2eb0*/  ISETP.NE.AND P0, PT, R8, 0x2, PT ;  /* 0x000000020800780c */ /* 0x000fe20003f05270 */
[----:B------:R-:W-:Y:S01]  /*2ec0*/  USEL UR5, UR4, URZ, UP0 ;  /* 0x000000ff04057287 */ /* 0x000fe20008000000 */
[----:B------:R-:W3:Y:S03]  /*2ed0*/  SYNCS.PHASECHK.TRANS64.TRYWAIT P1, [R2+URZ+0x80], R5 ;  /* 0x00008005020075a7 */ /* 0x000ee600080211ff */
[----:B------:R-:W-:Y:S01]  /*2ee0*/  LOP3.LUT R12, R12, UR7, RZ, 0x3c, !PT ;  /* 0x000000070c0c7c12 */ /* 0x000fe2000f8e3cff */
[----:B--23--:R-:W-:Y:S07]  /*2ef0*/  @!P1 BRA `(.L_x_53) ;  /* 0x000000fc00e49947 */ /* 0x00cfee0003800000 */
.L_x_204:
[C---:B------:R-:W-:Y:S01]  /*2f00*/  LEA R4, R11.reuse, UR6, 0x4 ;  /* 0x000000060b047c11 */ /* 0x040fe2000f8e20ff */
[----:B--2---:R-:W-:Y:S01]  /*2f10*/  VIADD R2, R2, 0x90 ;  /* 0x0000009002027836 */ /* 0x004fe20000000000 */
[----:B------:R-:W-:Y:S01]  /*2f20*/  SEL R8, R8, RZ, P0 ;  /* 0x000000ff08087207 */ /* 0x000fe20000000000 */
[----:B------:R-:W-:-:S03]  /*2f30*/  VIADD R11, R11, 0x1 ;  /* 0x000000010b0b7836 */ /* 0x000fc60000000000 */
[----:B------:R-:W2:Y:S01]  /*2f40*/  LDS.128 R4, [R4+0xe0] ;  /* 0x0000e00004047984 */ /* 0x000ea20000000c00 */
[----:B------:R-:W-:Y:S02]  /*2f50*/  PRMT R2, RZ, 0x654, R2 ;  /* 0x00000654ff027816 */ /* 0x000fe40000000002 */
[C---:B------:R-:W-:Y:S01]  /*2f60*/  ISETP.NE.AND P1, PT, R11.reuse, 0x2, PT ;  /* 0x000000020b00780c */ /* 0x040fe20003f25270 */
[----:B------:R-:W-:Y:S01]  /*2f70*/  @!PT LDS RZ, [RZ] ;  /* 0x00000000fffff984 */ /* 0x000fe20000000800 */
[----:B------:R-:W-:Y:S01]  /*2f80*/  @!PT LDS RZ, [RZ] ;  /* 0x00000000fffff984 */ /* 0x000fe20000000800 */
[----:B------:R-:W-:Y:S01]  /*2f90*/  @!PT LDS RZ, [RZ] ;  /* 0x00000000fffff984 */ /* 0x000fe20000000800 */
[----:B------:R-:W-:Y:S01]  /*2fa0*/  @!PT LDS RZ, [RZ] ;  /* 0x00000000fffff984 */ /* 0x000fe20000000800 */
[----:B------:R3:W-:Y:S06]  /*2fb0*/  MEMBAR.ALL.CTA ;  /* 0x0000000000007992 */ /* 0x0007ec0000008000 */
[----:B---3--:R-:W3:Y:S01]  /*2fc0*/  FENCE.VIEW.ASYNC.S ;  /* 0x00000000000073c6 */ /* 0x008ee20000000000 */
[----:B------:R-:W-:Y:S01]  /*2fd0*/  SEL R11, R11, RZ, P1 ;  /* 0x000000ff0b0b7207 */ /* 0x000fe20000800000 */
[----:B---3--:R3:W-:Y:S01]  /*2fe0*/  SYNCS.ARRIVE.TRANS64.RED.A1T0 RZ, [R2+URZ], RZ ;  /* 0x000000ff02ff79a7 */ /* 0x0087e200081004ff */
[----:B--2---:R-:W-:-:S02]  /*2ff0*/  LOP3.LUT P3, RZ, R6, 0x1, RZ, 0xc0, !PT ;  /* 0x0000000106ff7812 */ /* 0x004fc4000786c0ff */
[----:B------:R-:W-:-:S04]  /*3000*/  SEL R5, RZ, 0x1, P1 ;  /* 0x00000001ff057807 */ /* 0x000fc80000800000 */
[----:B------:R-:W-:Y:S02]  /*3010*/  LOP3.LUT R10, R10, R5, RZ, 0x3c, !PT ;  /* 0x000000050a0a7212 */ /* 0x000fe400078e3cff */
[----:B---3--:R-:W-:-:S04]  /*3020*/  SEL R2, RZ, 0x1, P0 ;  /* 0x00000001ff027807 */ /* 0x008fc80000000000 */
[----:B------:R-:W-:Y:S01]  /*3030*/  LOP3.LUT R9, R9, R2, RZ, 0x3c, !PT ;  /* 0x0000000209097212 */ /* 0x000fe200078e3cff */
[----:B------:R-:W-:Y:S06]  /*3040*/  @P3 BRA `(.L_x_54) ;  /* 0xfffffffc002c3947 */ /* 0x000fec000383ffff */
[----:B------:R-:W-:Y:S01]  /*3050*/  ULEA UR4, UR5, UR6, 0x3 ;  /* 0x0000000605047291 */ /* 0x000fe2000f8e18ff */
[----:B------:R-:W-:-:S08]  /*3060*/  SHF.L.U32 R3, R12, 0x1f, RZ ;  /* 0x0000001f0c037819 */ /* 0x000fd000000006ff */
[----:B------:R-:W2:Y:S02]  /*3070*/  SYNCS.PHASECHK.TRANS64 P0, [UR4+0x90], R3 ;  /* 0x00009003ff0075a7 */ /* 0x000ea40008001004 */
[----:B--2---:R-:W-:Y:S05]  /*3080*/  @P0 BRA `(.L_x_55) ;  /* 0x0000000000080947 */ /* 0x004fea0003800000 */
[----:B------:R-:W2:Y:S02]  /*3090*/  SYNCS.PHASECHK.TRANS64.TRYWAIT P0, [UR4+0x90], R3 ;  /* 0x00009003ff0075a7 */ /* 0x000ea40008001104 */
[----:B--2---:R-:W-:Y:S05]  /*30a0*/  @!P0 BRA `(.L_x_56) ;  /* 0x000000fc008c8947 */ /* 0x004fea0003800000 */
.L_x_55:
[----:B------:R-:W-:-:S04]  /*30b0*/  UIADD3 UR7, UPT, UPT, UR5, 0x1, URZ ;  /* 0x0000000105077890 */ /* 0x000fc8000fffe0ff */
[----:B------:R-:W-:-:S04]  /*30c0*/  UISETP.NE.AND UP0, UPT, UR7, 0x2, UPT ;  /* 0x000000020700788c */ /* 0x000fc8000bf05270 */
[----:B------:R-:W-:Y:S02]  /*30d0*/  USEL UR8, URZ, 0x1, UP0 ;  /* 0x00000001ff087887 */ /* 0x000fe40008000000 */
[----:B------:R-:W-:-:S04]  /*30e0*/  USEL UR7, UR7, URZ, UP0 ;  /* 0x000000ff07077287 */ /* 0x000fc80008000000 */
[----:B------:R-:W-:Y:S01]  /*30f0*/  ULEA UR7, UR7, UR6, 0x3 ;  /* 0x0000000607077291 */ /* 0x000fe2000f8e18ff */
[----:B--2---:R-:W-:-:S04]  /*3100*/  LOP3.LUT R3, R12, UR8, RZ, 0x3c, !PT ;  /* 0x000000080c037c12 */ /* 0x004fc8000f8e3cff */
[----:B------:R-:W-:-:S04]  /*3110*/  SHF.L.U32 R0, R3, 0x1f, RZ ;  /* 0x0000001f03007819 */ /* 0x000fc800000006ff */
[----:B------:R-:W2:Y:S02]  /*3120*/  SYNCS.PHASECHK.TRANS64 P0, [UR7+0x90], R0 ;  /* 0x00009000ff0075a7 */ /* 0x000ea40008001007 */
[----:B-12---:R-:W-:Y:S05]  /*3130*/  @P0 EXIT ;  /* 0x000000000000094d */ /* 0x006fea0003800000 */
[----:B------:R-:W-:Y:S02]  /*3140*/  SHF.L.U32 R3, R3, 0x1f, RZ ;  /* 0x0000001f03037819 */ /* 0x000fe400000006ff */
[----:B------:R-:W-:-:S07]  /*3150*/  MOV R0, UR7 ;  /* 0x0000000700007c02 */ /* 0x000fce0008000f00 */
.L_x_57:
[----:B-1----:R1:W2:Y:S02]  /*3160*/  SYNCS.PHASECHK.TRANS64.TRYWAIT P0, [R0+URZ+0x90], R3 ;  /* 0x00009003000075a7 */ /* 0x0022a400080011ff */
[----:B--2---:R-:W-:Y:S05]  /*3170*/  @!P0 NANOSLEEP.SYNCS 0x989680 ;  /* 0x009896800000895d */ /* 0x004fea0003900000 */
[----:B------:R-:W2:Y:S02]  /*3180*/  @!P0 SYNCS.PHASECHK.TRANS64 P0, [R0+URZ+0x90], R3 ;  /* 0x00009003000085a7 */ /* 0x000ea400080010ff */
[----:B--2---:R-:W-:Y:S05]  /*3190*/  @P0 EXIT ;  /* 0x000000000000094d */ /* 0x004fea0003800000 */
[----:B------:R-:W-:Y:S05]  /*31a0*/  BRA `(.L_x_57) ;  /* 0xfffffffc00ec7947 */ /* 0x000fea000383ffff */
.L_x_50:
[----:B------:R-:W-:Y:S05]  /*31b0*/  BRA.U UP4, `(.L_x_58) ;  /* 0x0000001504507547 */ /* 0x000fea000b800000 */
[----:B------:R-:W2:Y:S01]  /*31c0*/  S2UR UR7, SR_CgaCtaId ;  /* 0x00000000000779c3 */ /* 0x000ea20000008800 */
[----:B------:R-:W-:Y:S01]  /*31d0*/  UMOV UR4, 0x40 ;  /* 0x0000004000047882 */ /* 0x000fe20000000000 */
[----:B------:R-:W-:Y:S01]  /*31e0*/  NOP ;  /* 0x0000000000007918 */ /* 0x000fe20000000000 */
[----:B------:R-:W-:Y:S01]  /*31f0*/  UMOV UR6, 0x400 ;  /* 0x0000040000067882 */ /* 0x000fe20000000000 */
[----:B--2---:R-:W-:Y:S02]  /*3200*/  ULEA UR5, UR7, UR4, 0x18 ;  /* 0x0000000407057291 */ /* 0x004fe4000f8ec0ff */
[----:B------:R-:W-:-:S07]  /*3210*/  ULEA UR6, UR7, UR6, 0x18 ;  /* 0x0000000607067291 */ /* 0x000fce000f8ec0ff */
[----:B------:R-:W2:Y:S02]  /*3220*/  LDS.U8 R0, [UR5+0x1c] ;  /* 0x00001c05ff007984 */ /* 0x000ea40008000000 */
[----:B--2---:R-:W-:-:S13]  /*3230*/  ISETP.NE.AND P0, PT, R0, RZ, PT ;  /* 0x000000ff0000720c */ /* 0x004fda0003f05270 */
[----:B------:R-:W-:Y:S05]  /*3240*/  @P0 BRA `(.L_x_59) ;  /* 0x0000000000580947 */ /* 0x000fea0003800000 */
[----:B------:R-:W-:-:S13]  /*3250*/  ELECT P0, URZ, PT ;  /* 0x0000000000ff782f */ /* 0x000fda0003800000 */
[----:B------:R-:W-:Y:S05]  /*3260*/  @!P0 BRA `(.L_x_60) ;  /* 0x0000000000608947 */ /* 0x000fea0003800000 */
[----:B------:R-:W-:Y:S01]  /*3270*/  UMOV UR4, 0x10 ;  /* 0x0000001000047882 */ /* 0x000fe20000000000 */
[----:B------:R-:W-:Y:S01]  /*3280*/  HFMA2 R0, -RZ, RZ, 0, 5.9604644775390625e-08 ;  /* 0x00000001ff007431 */ /* 0x000fe200000001ff */
[----:B------:R-:W-:-:S03]  /*3290*/  MOV R3, 0xffff ;  /* 0x0000ffff00037802 */ /* 0x000fc60000000f00 */
[----:B------:R-:W-:Y:S04]  /*32a0*/  DEPBAR.LE SB2, 0x36 ;  /* 0x0000ad800000791a */ /* 0x000fe80000000000 */
[----:B------:R-:W2:Y:S02]  /*32b0*/  UTCATOMSWS.FIND_AND_SET.ALIGN UP0, UR4, UR4 ;  /* 0x00000004000475e3 */ /* 0x000ea40008000800 */
[----:B--2---:R-:W-:Y:S01]  /*32c0*/  MOV R4, UR4 ;  /* 0x0000000400047c02 */ /* 0x004fe20008000f00 */
[----:B------:R-:W-:Y:S06]  /*32d0*/  BRA.U UP0, `(.L_x_61) ;  /* 0x0000000100187547 */ /* 0x000fec000b800000 */
.L_x_62:
[----:B------:R-:W-:Y:S05]  /*32e0*/  NANOSLEEP 0x64 ;  /* 0x000000640000795d */ /* 0x000fea0003800000 */
[----:B------:R-:W-:-:S05]  /*32f0*/  UMOV UR4, 0x10 ;  /* 0x0000001000047882 */ /* 0x000fca0000000000 */
[----:B------:R-:W-:Y:S04]  /*3300*/  DEPBAR.LE SB2, 0x36 ;  /* 0x0000ad800000791a */ /* 0x000fe80000000000 */
[----:B------:R-:W2:Y:S02]  /*3310*/  UTCATOMSWS.FIND_AND_SET.ALIGN UP0, UR4, UR4 ;  /* 0x00000004000475e3 */ /* 0x000ea40008000800 */
[----:B--2---:R-:W-:Y:S01]  /*3320*/  MOV R4, UR4 ;  /* 0x0000000400047c02 */ /* 0x004fe20008000f00 */
[----:B------:R-:W-:Y:S05]  /*3330*/  BRA.U !UP0, `(.L_x_62) ;  /* 0xfffffffd08e87547 */ /* 0x000fea000b83ffff */
.L_x_61:
[-C--:B------:R-:W-:Y:S02]  /*3340*/  SHF.L.U32 R3, R3, R4.reuse, RZ ;  /* 0x0000000403037219 */ /* 0x080fe400000006ff */
[----:B------:R-:W-:Y:S01]  /*3350*/  SHF.L.U32 R0, R0, R4, RZ ;  /* 0x0000000400007219 */ /* 0x000fe200000006ff */
[----:B------:R-:W-:Y:S02]  /*3360*/  IMAD.SHL.U32 R4, R4, 0x20, RZ ;  /* 0x0000002004047824 */ /* 0x000fe400078e00ff */
[----:B------:R2:W-:Y:S04]  /*3370*/  ATOMS.OR RZ, [UR5+0x14], R3 ;  /* 0x00001403ffff798c */ /* 0x0005e8000b000005 */
[----:B------:R2:W-:Y:S04]  /*3380*/  ATOMS.OR RZ, [UR5+0x18], R0 ;  /* 0x00001800ffff798c */ /* 0x0005e8000b000005 */
[----:B------:R2:W-:Y:S01]  /*3390*/  STS [UR6+0x100], R4 ;  /* 0x00010004ff007988 */ /* 0x0005e20008000806 */
[----:B------:R-:W-:Y:S05]  /*33a0*/  BRA `(.L_x_60) ;  /* 0x0000000000107947 */ /* 0x000fea0003800000 */
.L_x_59:
[----:B------:R-:W-:Y:S02]  /*33b0*/  MOV R0, 0xffffffff ;  /* 0xffffffff00007802 */ /* 0x000fe40000000f00 */
[----:B------:R-:W-:-:S03]  /*33c0*/  MOV R4, 0x33f0 ;  /* 0x000033f000047802 */ /* 0x000fc60000000f00 */
[----:B------:R2:W-:Y:S04]  /*33d0*/  STS [UR6+0x100], R0 ;  /* 0x00010000ff007988 */ /* 0x0005e80008000806 */
[----:B-12--5:R-:W-:Y:S05]  /*33e0*/  CALL.REL.NOINC `($__internal_1_$__cuda_sm10x_tcgen05_guardrail_trap_phase_invalid_during_alloc) ;  /* 0x0000010400587944 */ /* 0x026fea0003c00000 */
.L_x_60:
[----:B------:R-:W-:Y:S05]  /*33f0*/  WARPSYNC.ALL ;  /* 0x0000000000007948 */ /* 0x000fea0003800000 */
[----:B------:R-:W3:Y:S01]  /*3400*/  S2UR UR4, SR_CgaCtaId ;  /* 0x00000000000479c3 */ /* 0x000ee20000008800 */
[----:B------:R-:W-:Y:S01]  /*3410*/  UMOV UR38, 0x400 ;  /* 0x0000040000267882 */ /* 0x000fe20000000000 */
[----:B------:R-:W-:-:S06]  /*3420*/  NOP ;  /* 0x0000000000007918 */ /* 0x000fcc0000000000 */
[----:B------:R-:W-:Y:S06]  /*3430*/  BAR.ARV 0x6, 0xa0 ;  /* 0x0182800000007b1d */ /* 0x000fec0000002000 */
[----:B------:R-:W4:Y:S01]  /*3440*/  LDCU UR12, c[0x0][0x38c] ;  /* 0x00007180ff0c77ac */ /* 0x000f220008000800 */
[----:B------:R-:W-:Y:S01]  /*3450*/  CS2R R8, SRZ ;  /* 0x0000000000087805 */ /* 0x000fe2000001ff00 */
[----:B--2---:R-:W-:Y:S01]  /*3460*/  IMAD.MOV.U32 R3, RZ, RZ, RZ ;  /* 0x000000ffff037224 */ /* 0x004fe200078e00ff */
[----:B------:R-:W-:Y:S01]  /*3470*/  UMOV UR5, 0x1 ;  /* 0x0000000100057882 */ /* 0x000fe20000000000 */
[----:B------:R-:W-:Y:S01]  /*3480*/  UMOV UR35, URZ ;  /* 0x000000ff00237c82 */ /* 0x000fe20008000000 */
[----:B------:R-:W-:Y:S01]  /*3490*/  UMOV UR64, URZ ;  /* 0x000000ff00407c82 */ /* 0x000fe20008000000 */
[----:B------:R-:W-:Y:S01]  /*34a0*/  UMOV UR62, URZ ;  /* 0x000000ff003e7c82 */ /* 0x000fe20008000000 */
[----:B------:R-:W-:Y:S01]  /*34b0*/  UMOV UR60, URZ ;  /* 0x000000ff003c7c82 */ /* 0x000fe20008000000 */
[----:B------:R-:W-:Y:S01]  /*34c0*/  UMOV UR46, URZ ;  /* 0x000000ff002e7c82 */ /* 0x000fe20008000000 */
[----:B---3--:R-:W-:Y:S01]  /*34d0*/  ULEA UR38, UR4, UR38, 0x18 ;  /* 0x0000002604267291 */ /* 0x008fe2000f8ec0ff */
[----:B------:R-:W2:Y:S03]  /*34e0*/  LDCU UR4, c[0x0][0x38c] ;  /* 0x00007180ff0477ac */ /* 0x000ea60008000800 */
[----:B------:R-:W-:-:S02]  /*34f0*/  UIADD3 UR7, UPT, UPT, UR38, 0x8400, URZ ;  /* 0x0000840026077890 */ /* 0x000fc4000fffe0ff */
[----:B------:R-:W-:-:S03]  /*3500*/  UIADD3 UR6, UPT, UPT, UR38, 0x14400, URZ ;  /* 0x0001440026067890 */ /* 0x000fc6000fffe0ff */
[----:B------:R-:W3:Y:S01]  /*3510*/  LDS R0, [UR38+0x100] ;  /* 0x00010026ff007984 */ /* 0x000ee20008000800 */
[----:B----4-:R-:W-:Y:S02]  /*3520*/  UIADD3 UR12, UPT, UPT, UR12, 0xff, URZ ;  /* 0x000000ff0c0c7890 */ /* 0x010fe4000fffe0ff */
[----:B------:R-:W-:Y:S02]  /*3530*/  UIADD3 UR8, UPT, UPT, UR38, 0x2d000, URZ ;  /* 0x0002d00026087890 */ /* 0x000fe4000fffe0ff */
[----:B------:R-:W-:Y:S02]  /*3540*/  USHF.R.U32.HI UR11, URZ, 0x4, UR7 ;  /* 0x00000004ff0b7899 */ /* 0x000fe40008011607 */
[----:B------:R-:W-:Y:S02]  /*3550*/  USHF.R.U32.HI UR9, URZ, 0x4, UR6 ;  /* 0x00000004ff097899 */ /* 0x000fe40008011606 */
[----:B------:R-:W-:Y:S02]  /*3560*/  USHF.R.S32.HI UR10, URZ, 0x1f, UR12 ;  /* 0x0000001fff0a7899 */ /* 0x000fe4000801140c */
[----:B--2---:R-:W-:-:S02]  /*3570*/  UISETP.GE.AND UP3, UPT, UR4, 0x1, UPT ;  /* 0x000000010400788c */ /* 0x004fc4000bf66270 */
[----:B------:R-:W-:Y:S02]  /*3580*/  UISETP.GE.U32.AND UP2, UPT, UR4, 0x101, UPT ;  /* 0x000001010400788c */ /* 0x000fe4000bf46070 */
[----:B------:R-:W-:Y:S02]  /*3590*/  UIADD3 UR4, UPT, UPT, UR38, 0x2c400, URZ ;  /* 0x0002c40026047890 */ /* 0x000fe4000fffe0ff */
[----:B------:R-:W-:Y:S02]  /*35a0*/  USHF.R.U32.HI UR6, URZ, 0x4, UR8 ;  /* 0x00000004ff067899 */ /* 0x000fe40008011608 */
[----:B------:R-:W-:Y:S02]  /*35b0*/  USHF.R.U32.HI UR7, URZ, 0x4, UR4 ;  /* 0x00000004ff077899 */ /* 0x000fe40008011604 */
[----:B------:R-:W-:Y:S02]  /*35c0*/  ULOP3.LUT UR9, UR9, 0x3fff, URZ, 0xc0, !UPT ;  /* 0x00003fff09097892 */ /* 0x000fe4000f8ec0ff */
[----:B------:R-:W-:-:S02]  /*35d0*/  ULEA.HI UR4, UR10, UR12, URZ, 0x8 ;  /* 0x0000000c0a047291 */ /* 0x000fc4000f8f40ff */
[----:B------:R-:W-:Y:S02]  /*35e0*/  ULOP3.LUT UR7, UR7, 0x3fff, URZ, 0xc0, !UPT ;  /* 0x00003fff07077892 */ /* 0x000fe4000f8ec0ff */
[----:B------:R-:W-:Y:S02]  /*35f0*/  ULOP3.LUT UR6, UR6, 0x3fff, URZ, 0xc0, !UPT ;  /* 0x00003fff06067892 */ /* 0x000fe4000f8ec0ff */
[----:B------:R-:W-:Y:S02]  /*3600*/  ULOP3.LUT UR56, UR9, 0x10000, URZ, 0xfc, !UPT ;  /* 0x0001000009387892 */ /* 0x000fe4000f8efcff */
[----:B------:R-:W-:Y:S02]  /*3610*/  ULOP3.LUT UR11, UR11, 0x3fff, URZ, 0xc0, !UPT ;  /* 0x00003fff0b0b7892 */ /* 0x000fe4000f8ec0ff */
[----:B------:R-:W-:Y:S02]  /*3620*/  USHF.R.S32.HI UR68, URZ, 0x8, UR4 ;  /* 0x00000008ff447899 */ /* 0x000fe40008011404 */
[----:B------:R-:W-:-:S02]  /*3630*/  ULOP3.LUT UR57, UR7, 0x10000, URZ, 0xfc, !UPT ;  /* 0x0001000007397892 */ /* 0x000fc4000f8efcff */
[----:B------:R-:W-:Y:S02]  /*3640*/  ULOP3.LUT UR58, UR6, 0x10000, URZ, 0xfc, !UPT ;  /* 0x00010000063a7892 */ /* 0x000fe4000f8efcff */
[----:B------:R-:W-:Y:S01]  /*3650*/  ULOP3.LUT UR39, UR11, 0x10000, URZ, 0xfc, !UPT ;  /* 0x000100000b277892 */ /* 0x000fe2000f8efcff */
[----:B---3--:R-:W-:Y:S01]  /*3660*/  R2UR UR32, R0 ;  /* 0x00000000002072ca */ /* 0x008fe200000e0000 */
[----:B------:R-:W-:Y:S02]  /*3670*/  UIADD3 UR70, UPT, UPT, UR38, 0xa0, URZ ;  /* 0x000000a026467890 */ /* 0x000fe4000fffe0ff */
[----:B------:R-:W-:Y:S01]  /*3680*/  UIADD3 UR69, UPT, UPT, UR68, -0x1, URZ ;  /* 0xffffffff44457890 */ /* 0x000fe2000fffe0ff */
[----:B------:R-:W-:Y:S01]  /*3690*/  UMOV UR44, URZ ;  /* 0x000000ff002c7c82 */ /* 0x000fe20008000000 */
[----:B------:R-:W-:Y:S01]  /*36a0*/  UMOV UR42, URZ ;  /* 0x000000ff002a7c82 */ /* 0x000fe20008000000 */
[----:B------:R-:W-:-:S07]  /*36b0*/  UMOV UR40, URZ ;  /* 0x000000ff00287c82 */ /* 0x000fce0008000000 */
[----:B------:R-:W-:Y:S02]  /*36c0*/  UIADD3 UR54, UPT, UPT, UR32, 0x1c0, URZ ;  /* 0x000001c020367890 */ /* 0x000fe4000fffe0ff */
[----:B------:R-:W-:Y:S02]  /*36d0*/  UIADD3 UR55, UPT, UPT, UR32, 0x1c8, URZ ;  /* 0x000001c820377890 */ /* 0x000fe4000fffe0ff */
[----:B------:R-:W-:Y:S02]  /*36e0*/  UIADD3 UR52, UPT, UPT, UR32, 0x1c4, URZ ;  /* 0x000001c420347890 */ /* 0x000fe4000fffe0ff */
[----:B------:R-:W-:Y:S02]  /*36f0*/  UIADD3 UR50, UPT, UPT, UR32, -0x7ffffe40, URZ ;  /* 0x800001c020327890 */ /* 0x000fe4000fffe0ff */
[----:B------:R-:W-:Y:S02]  /*3700*/  UIADD3 UR51, UPT, UPT, UR32, -0x7ffffe38, URZ ;  /* 0x800001c820337890 */ /* 0x000fe4000fffe0ff */
[----:B------:R-:W-:-:S02]  /*3710*/  UIADD3 UR53, UPT, UPT, UR32, 0x1d0, URZ ;  /* 0x000001d020357890 */ /* 0x000fc4000fffe0ff */
[----:B------:R-:W-:Y:S02]  /*3720*/  UIADD3 UR48, UPT, UPT, UR32, -0x7ffffe3c, URZ ;  /* 0x800001c420307890 */ /* 0x000fe4000fffe0ff */
[----:B------:R-:W-:Y:S02]  /*3730*/  UIADD3 UR49, UPT, UPT, UR32, -0x7ffffe30, URZ ;  /* 0x800001d020317890 */ /* 0x000fe4000fffe0ff */
[----:B------:R-:W-:Y:S02]  /*3740*/  USHF.R.U32.HI UR9, URZ, 0x11, UR54 ;  /* 0x00000011ff097899 */ /* 0x000fe40008011636 */
[----:B------:R-:W-:Y:S02]  /*3750*/  USHF.R.U32.HI UR8, URZ, 0x1a, UR55 ;  /* 0x0000001aff087899 */ /* 0x000fe40008011637 */
[----:B------:R-:W-:Y:S02]  /*3760*/  USHF.R.U32.HI UR7, URZ, 0x11, UR50 ;  /* 0x00000011ff077899 */ /* 0x000fe40008011632 */
[----:B------:R-:W-:-:S02]  /*3770*/  USHF.R.U32.HI UR6, URZ, 0x1a, UR51 ;  /* 0x0000001aff067899 */ /* 0x000fc40008011633 */
[----:B------:R-:W-:Y:S02]  /*3780*/  USHF.R.U32.HI UR4, URZ, 0x11, UR52 ;  /* 0x00000011ff047899 */ /* 0x000fe40008011634 */
[----:B------:R-:W-:Y:S02]  /*3790*/  USHF.R.U32.HI UR10, URZ, 0x1a, UR53 ;  /* 0x0000001aff0a7899 */ /* 0x000fe40008011635 */
[----:B------:R-:W-:Y:S02]  /*37a0*/  USHF.R.U32.HI UR12, URZ, 0x11, UR48 ;  /* 0x00000011ff0c7899 */ /* 0x000fe40008011630 */
[----:B------:R-:W-:Y:S02]  /*37b0*/  USHF.R.U32.HI UR13, URZ, 0x1a, UR49 ;  /* 0x0000001aff0d7899 */ /* 0x000fe40008011631 */
[----:B------:R-:W-:Y:S02]  /*37c0*/  ULOP3.LUT UR14, UR9, 0x6000, URZ, 0xc0, !UPT ;  /* 0x00006000090e7892 */ /* 0x000fe4000f8ec0ff */
[----:B------:R-:W-:-:S02]  /*37d0*/  ULOP3.LUT UR66, UR8, 0x30, URZ, 0xc0, !UPT ;  /* 0x0000003008427892 */ /* 0x000fc4000f8ec0ff */
[----:B------:R-:W-:Y:S02]  /*37e0*/  ULOP3.LUT UR11, UR7, 0x6000, URZ, 0xc0, !UPT ;  /* 0x00006000070b7892 */ /* 0x000fe4000f8ec0ff */
[----:B------:R-:W-:Y:S02]  /*37f0*/  ULOP3.LUT UR9, UR6, 0x30, URZ, 0xc0, !UPT ;  /* 0x0000003006097892 */ /* 0x000fe4000f8ec0ff */
[----:B------:R-:W-:Y:S02]  /*3800*/  ULOP3.LUT UR8, UR4, 0x6000, URZ, 0xc0, !UPT ;  /* 0x0000600004087892 */ /* 0x000fe4000f8ec0ff */
[----:B------:R-:W-:Y:S02]  /*3810*/  ULOP3.LUT UR7, UR10, 0x30, URZ, 0xc0, !UPT ;  /* 0x000000300a077892 */ /* 0x000fe4000f8ec0ff */
        /* <DEDUP_REMOVED lines=10> */
[----:B------:R-:W-:Y:S02]  /*38c0*/  UPRMT UR67, UR66, 0x5410, UR14 ;  /* 0x0000541042437896 */ /* 0x000fe4000800000e */
[----:B------:R-:W-:Y:S02]  /*38d0*/  UPRMT UR65, UR9, 0x5410, UR11 ;  /* 0x0000541009417896 */ /* 0x000fe4000800000b */
[----:B------:R-:W-:Y:S02]  /*38e0*/  UPRMT UR63, UR7, 0x5410, UR8 ;  /* 0x00005410073f7896 */ /* 0x000fe40008000008 */
[----:B------:R-:W-:Y:S01]  /*38f0*/  UPRMT UR61, UR4, 0x5410, UR6 ;  /* 0x00005410043d7896 */ /* 0x000fe20008000006 */
[----:B------:R-:W-:Y:S01]  /*3900*/  UMOV UR66, URZ ;  /* 0x000000ff00427c82 */ /* 0x000fe20008000000 */
[----:B------:R-:W-:Y:S01]  /*3910*/  UMOV UR47, UR67 ;  /* 0x00000043002f7c82 */ /* 0x000fe20008000000 */
[----:B------:R-:W-:-:S02]  /*3920*/  UMOV UR45, UR65 ;  /* 0x00000041002d7c82 */ /* 0x000fc40008000000 */
[----:B------:R-:W-:Y:S02]  /*3930*/  UMOV UR43, UR63 ;  /* 0x0000003f002b7c82 */ /* 0x000fe40008000000 */
[----:B------:R-:W-:-:S05]  /*3940*/  UMOV UR41, UR61 ;  /* 0x0000003d00297c82 */ /* 0x000fca0008000000 */
.L_x_72:
[C---:B------:R-:W-:Y:S02]  /*3950*/  LEA R0, R9.reuse, UR38, 0x3 ;  /* 0x0000002609007c11 */ /* 0x040fe4000f8e18ff */
[----:B------:R-:W-:Y:S02]  /*3960*/  SHF.L.U32 R5, R8, 0x1f, RZ ;  /* 0x0000001f08057819 */ /* 0x000fe400000006ff */
[----:B------:R-:W-:Y:S02]  /*3970*/  LEA R4, R9, UR38, 0x4 ;  /* 0x0000002609047c11 */ /* 0x000fe4000f8e20ff */
[----:B--2---:R-:W2:Y:S02]  /*3980*/  SYNCS.PHASECHK.TRANS64.TRYWAIT P0, [R0+URZ+0x80], R5 ;  /* 0x00008005000075a7 */ /* 0x004ea400080011ff */
[----:B--23--:R-:W-:Y:S05]  /*3990*/  @!P0 BRA `(.L_x_63) ;  /* 0x000000f400688947 */ /* 0x00cfea0003800000 */
.L_x_206:
[----:B--2---:R-:W2:Y:S01]  /*39a0*/  LDS.128 R4, [R4+0xe0] ;  /* 0x0000e00004047984 */ /* 0x004ea20000000c00 */
[----:B------:R-:W-:Y:S01]  /*39b0*/  VIADD R0, R0, 0x90 ;  /* 0x0000009000007836 */ /* 0x000fe20000000000 */
[----:B------:R-:W-:Y:S01]  /*39c0*/  ULOP3.LUT UR59, UR5, 0x1, URZ, 0x3c, !UPT ;  /* 0x00000001053b7892 */ /* 0x000fe2000f8e3cff */
[----:B------:R-:W-:Y:S01]  /*39d0*/  VIADD R9, R9, 0x1 ;  /* 0x0000000109097836 */ /* 0x000fe20000000000 */
[----:B------:R-:W-:Y:S01]  /*39e0*/  @!PT LDS RZ, [RZ] ;  /* 0x00000000fffff984 */ /* 0x000fe20000000800 */
[----:B------:R-:W-:Y:S01]  /*39f0*/  @!PT LDS RZ, [RZ] ;  /* 0x00000000fffff984 */ /* 0x000fe20000000800 */
[----:B------:R-:W-:Y:S01]  /*3a00*/  @!PT LDS RZ, [RZ] ;  /* 0x00000000fffff984 */ /* 0x000fe20000000800 */
[----:B------:R-:W-:Y:S01]  /*3a10*/  @!PT LDS RZ, [RZ] ;  /* 0x00000000fffff984 */ /* 0x000fe20000000800 */
[----:B------:R3:W-:Y:S06]  /*3a20*/  MEMBAR.ALL.CTA ;  /* 0x0000000000007992 */ /* 0x0007ec0000008000 */
[----:B---3--:R-:W3:Y:S01]  /*3a30*/  FENCE.VIEW.ASYNC.S ;  /* 0x00000000000073c6 */ /* 0x008ee20000000000 */
[----:B------:R-:W-:Y:S01]  /*3a40*/  UMOV UR6, 0x1 ;  /* 0x0000000100067882 */ /* 0x000fe20000000000 */
[----:B------:R-:W-:Y:S01]  /*3a50*/  PRMT R0, RZ, 0x654, R0 ;  /* 0x00000654ff007816 */ /* 0x000fe20000000000 */
[----:B------:R-:W-:Y:S01]  /*3a60*/  UIMAD UR34, UR59, 0xc0, UR32 ;  /* 0x000000c03b2278a4 */ /* 0x000fe2000f8e0220 */
[----:B------:R-:W-:Y:S01]  /*3a70*/  UMOV UR4, UR68 ;  /* 0x0000004400047c82 */ /* 0x000fe20008000000 */
[----:B------:R-:W-:Y:S01]  /*3a80*/  UMOV UR9, URZ ;  /* 0x000000ff00097c82 */ /* 0x000fe20008000000 */
[----:B---3--:R3:W-:Y:S01]  /*3a90*/  SYNCS.ARRIVE.TRANS64.RED.A1T0 RZ, [R0+URZ], RZ ;  /* 0x000000ff00ff79a7 */ /* 0x0087e200081004ff */
[----:B--2---:R-:W-:Y:S01]  /*3aa0*/  LOP3.LUT P2, RZ, R6, 0x1, RZ, 0xc0, !PT ;  /* 0x0000000106ff7812 */ /* 0x004fe2000784c0ff */
[----:B---3--:R-:W-:-:S12]  /*3ab0*/  BRA.U !UP3, `(.L_x_64) ;  /* 0x000000050b107547 */ /* 0x008fd8000b800000 */
[----:B------:R-:W-:Y:S01]  /*3ac0*/  ULEA UR7, UR35, UR38, 0x3 ;  /* 0x0000002623077291 */ /* 0x000fe2000f8e18ff */
[----:B------:R-:W-:-:S08]  /*3ad0*/  SHF.L.U32 R5, R3, 0x1f, RZ ;  /* 0x0000001f03057819 */ /* 0x000fd000000006ff */
[----:B------:R-:W2:Y:S02]  /*3ae0*/  SYNCS.PHASECHK.TRANS64.TRYWAIT P0, [UR7], R5 ;  /* 0x00000005ff0075a7 */ /* 0x000ea40008001107 */
[----:B--2---:R-:W-:Y:S05]  /*3af0*/  @P0 BRA `(.L_x_65) ;  /* 0x0000000000080947 */ /* 0x004fea0003800000 */
[----:B------:R-:W2:Y:S02]  /*3b00*/  SYNCS.PHASECHK.TRANS64.TRYWAIT P0, [UR7], R5 ;  /* 0x00000005ff0075a7 */ /* 0x000ea40008001107 */
[----:B--2---:R-:W-:Y:S05]  /*3b10*/  @!P0 BRA `(.L_x_66) ;  /* 0x000000f4001c8947 */ /* 0x004fea0003800000 */
.L_x_65:
[----:B------:R-:W-:Y:S01]  /*3b20*/  UIADD3 UR4, UPT, UPT, UR35, 0x1, URZ ;  /* 0x0000000123047890 */ /* 0x000fe2000fffe0ff */
[----:B------:R-:W-:Y:S01]  /*3b30*/  PLOP3.LUT P1, PT, PT, PT, UP2, 0x80, 0x8 ;  /* 0x000000000008781c */ /* 0x000fe20003f2f028 */
[----:B------:R-:W-:Y:S01]  /*3b40*/  ULEA UR8, UR35, UR57, 0x6 ;  /* 0x0000003923087291 */ /* 0x000fe2000f8e30ff */
[----:B--2---:R-:W-:Y:S01]  /*3b50*/  IMAD.U32 R0, RZ, RZ, UR5 ;  /* 0x00000005ff007e24 */ /* 0x004fe2000f8e00ff */
[----:B------:R-:W-:Y:S02]  /*3b60*/  UISETP.NE.AND UP0, UPT, UR4, 0x3, UPT ;  /* 0x000000030400788c */ /* 0x000fe4000bf05270 */
[----:B------:R-:W-:Y:S02]  /*3b70*/  UIADD3 UR16, UPT, UPT, UR8, 0x20, URZ ;  /* 0x0000002008107890 */ /* 0x000fe4000fffe0ff */
[----:B------:R-:W-:Y:S01]  /*3b80*/  USEL UR6, URZ, 0x1, UP0 ;  /* 0x00000001ff067887 */ /* 0x000fe20008000000 */
[----:B------:R-:W-:Y:S01]  /*3b90*/  SHF.L.U32 R5, R0, 0x1f, RZ ;  /* 0x0000001f00057819 */ /* 0x000fe200000006ff */
[----:B------:R-:W-:-:S02]  /*3ba0*/  USEL UR22, UR4, URZ, UP0 ;  /* 0x000000ff04167287 */ /* 0x000fc40008000000 */
[----:B------:R-:W-:Y:S02]  /*3bb0*/  ULEA UR4, UR35, UR58, 0x7 ;  /* 0x0000003a23047291 */ /* 0x000fe4000f8e38ff */
[----:B------:R-:W-:Y:S01]  /*3bc0*/  @UP2 ULEA UR9, UR22, UR38, 0x3 ;  /* 0x0000002616092291 */ /* 0x000fe2000f8e18ff */
[----:B------:R-:W-:Y:S01]  /*3bd0*/  LOP3.LUT R3, R3, UR6, RZ, 0x3c, !PT ;  /* 0x0000000603037c12 */ /* 0x000fe2000f8e3cff */
[----:B------:R-:W-:Y:S02]  /*3be0*/  UIADD3 UR10, UPT, UPT, UR4, 0x20, URZ ;  /* 0x00000020040a7890 */ /* 0x000fe4000fffe0ff */
[----:B------:R-:W-:Y:S01]  /*3bf0*/  UIADD3 UR12, UPT, UPT, UR4, 0x40, URZ ;  /* 0x00000040040c7890 */ /* 0x000fe2000fffe0ff */
[----:B------:R-:W-:Y:S01]  /*3c00*/  @P1 SHF.L.U32 R4, R3, 0x1f, RZ ;  /* 0x0000001f03041819 */ /* 0x000fe200000006ff */
[----:B------:R-:W-:Y:S01]  /*3c10*/  UIADD3 UR14, UPT, UPT, UR4, 0x60, URZ ;  /* 0x00000060040e7890 */ /* 0x000fe2000fffe0ff */
[----:B------:R-:W-:Y:S02]  /*3c20*/  UMOV UR17, 0x4008 ;  /* 0x0000400800117882 */ /* 0x000fe40000000000 */
[----:B------:R-:W2:Y:S01]  /*3c30*/  @P1 SYNCS.PHASECHK.TRANS64.TRYWAIT P0, [UR9], R4 ;  /* 0x00000004ff0015a7 */ /* 0x000ea20008001109 */
[----:B------:R-:W-:Y:S01]  /*3c40*/  UMOV UR9, 0x4008 ;  /* 0x0000400800097882 */ /* 0x000fe20000000000 */
[----:B------:R-:W-:Y:S01]  /*3c50*/  UMOV UR5, 0x4008 ;  /* 0x0000400800057882 */ /* 0x000fe20000000000 */
[----:B------:R3:W-:Y:S01]  /*3c60*/  UTCCP.T.S.4x32dp128bit tmem[UR32+0x1c0], gdesc[UR8] ;  /* 0x0001c008200079e7 */ /* 0x0007e20009100000 */
[----:B------:R-:W-:Y:S01]  /*3c70*/  UMOV UR11, 0x4008 ;  /* 0x00004008000b7882 */ /* 0x000fe20000000000 */
[----:B------:R3:W-:Y:S01]  /*3c80*/  UTCCP.T.S.4x32dp128bit tmem[UR32+0x1c4], gdesc[UR16] ;  /* 0x0001c410200079e7 */ /* 0x0007e20009100000 */
[----:B------:R-:W-:Y:S01]  /*3c90*/  UMOV UR13, 0x4008 ;  /* 0x00004008000d7882 */ /* 0x000fe20000000000 */
[----:B------:R3:W-:Y:S01]  /*3ca0*/  UTCCP.T.S.4x32dp128bit tmem[UR32+0x1c8], gdesc[UR4] ;  /* 0x0001c804200079e7 */ /* 0x0007e20009100000 */
[----:B------:R-:W-:Y:S01]  /*3cb0*/  UMOV UR15, 0x4008 ;  /* 0x00004008000f7882 */ /* 0x000fe20000000000 */
[----:B------:R3:W-:Y:S01]  /*3cc0*/  UTCCP.T.S.4x32dp128bit tmem[UR32+0x1cc], gdesc[UR10] ;  /* 0x0001cc0a200079e7 */ /* 0x0007e20009100000 */
[----:B------:R3:W-:Y:S01]  /*3cd0*/  UTCCP.T.S.4x32dp128bit tmem[UR32+0x1d0], gdesc[UR12] ;  /* 0x0001d00c200079e7 */ /* 0x0007e20009100000 */
[----:B------:R3:W-:Y:S01]  /*3ce0*/  UTCCP.T.S.4x32dp128bit tmem[UR32+0x1d4], gdesc[UR14] ;  /* 0x0001d40e200079e7 */ /* 0x0007e20009100000 */
[----:B------:R-:W-:Y:S01]  /*3cf0*/  UMOV UR6, 0x1 ;  /* 0x0000000100067882 */ /* 0x000fe20000000000 */
[----:B------:R-:W4:Y:S01]  /*3d00*/  SYNCS.PHASECHK.TRANS64.TRYWAIT P3, [UR38+0xa8], R5 ;  /* 0x0000a805ff0075a7 */ /* 0x000f220008061126 */
[----:B--2---:R-:W-:Y:S01]  /*3d10*/  @P1 VOTEU.ANY UP0, P0 ;  /* 0x0000000000ff1886 */ /* 0x004fe20000000100 */
[----:B------:R-:W-:Y:S01]  /*3d20*/  @UP2 USEL UR6, URZ, 0x1, !UP0 ;  /* 0x00000001ff062887 */ /* 0x000fe2000c000000 */
[----:B---34-:R-:W-:Y:S11]  /*3d30*/  @!P3 BRA `(.L_x_67) ;  /* 0x000000f000acb947 */ /* 0x018ff60003800000 */
.L_x_209:
[----:B------:R-:W-:Y:S01]  /*3d40*/  ELECT P0, URZ, PT ;  /* 0x0000000000ff782f */ /* 0x000fe20003800000 */
[----:B------:R-:W-:Y:S02]  /*3d50*/  ULEA UR8, UR35, UR56, 0xb ;  /* 0x0000003823087291 */ /* 0x000fe4000f8e58ff */
[----:B------:R-:W-:Y:S02]  /*3d60*/  ULEA UR4, UR35, UR39, 0xa ;  /* 0x0000002723047291 */ /* 0x000fe4000f8e50ff */
[----:B------:R-:W-:Y:S02]  /*3d70*/  UIADD3 UR23, UPT, UPT, UR7, 0x18, URZ ;  /* 0x0000001807177890 */ /* 0x000fe4000fffe0ff */
[----:B------:R-:W-:Y:S02]  /*3d80*/  UIADD3 UR20, UPT, UPT, UR8, 0x2, URZ ;  /* 0x0000000208147890 */ /* 0x000fe4000fffe0ff */
[----:B------:R-:W-:Y:S02]  /*3d90*/  UIADD3 UR18, UPT, UPT, UR4, 0x2, URZ ;  /* 0x0000000204127890 */ /* 0x000fe4000fffe0ff */
[----:B------:R-:W-:-:S02]  /*3da0*/  UIADD3 UR16, UPT, UPT, UR8, 0x4, URZ ;  /* 0x0000000408107890 */ /* 0x000fc4000fffe0ff */
[----:B--2---:R-:W-:Y:S01]  /*3db0*/  @P0 LOP3.LUT R0, R2, 0xffff, RZ, 0xc0, !PT ;  /* 0x0000ffff02000812 */ /* 0x004fe200078ec0ff */
[----:B------:R-:W-:Y:S02]  /*3dc0*/  UIADD3 UR14, UPT, UPT, UR4, 0x4, URZ ;  /* 0x00000004040e7890 */ /* 0x000fe4000fffe0ff */
[----:B------:R-:W-:Y:S01]  /*3dd0*/  UIADD3 UR10, UPT, UPT, UR4, 0x6, URZ ;  /* 0x00000006040a7890 */ /* 0x000fe2000fffe0ff */
[----:B------:R-:W-:Y:S01]  /*3de0*/  @P0 R2UR UR7, R0 ;  /* 0x00000000000702ca */ /* 0x000fe200000e0000 */
[----:B------:R-:W-:Y:S01]  /*3df0*/  UIADD3 UR12, UPT, UPT, UR8, 0x6, URZ ;  /* 0x00000006080c7890 */ /* 0x000fe2000fffe0ff */
[----:B------:R-:W-:Y:S01]  /*3e00*/  UMOV UR9, 0x40004040 ;  /* 0x4000404000097882 */ /* 0x000fe20000000000 */
[----:B------:R-:W-:Y:S01]  /*3e10*/  UMOV UR5, 0x40004040 ;  /* 0x4000404000057882 */ /* 0x000fe20000000000 */
[----:B------:R-:W-:Y:S01]  /*3e20*/  UMOV UR21, 0x40004040 ;  /* 0x4000404000157882 */ /* 0x000fe20000000000 */
[----:B------:R-:W-:Y:S01]  /*3e30*/  UMOV UR19, 0x40004040 ;  /* 0x4000404000137882 */ /* 0x000fe20000000000 */
[----:B------:R2:W-:Y:S01]  /*3e40*/  UTCOMMA gdesc[UR4], gdesc[UR8], tmem[UR34], tmem[UR66], idesc[UR67], tmem[UR54], !UPT ;  /* 0xc0364208040075ea */ /* 0x0005e2000f800022 */
[----:B------:R-:W-:Y:S01]  /*3e50*/  UMOV UR17, 0x40004040 ;  /* 0x4000404000117882 */ /* 0x000fe20000000000 */
[----:B------:R-:W-:Y:S01]  /*3e60*/  UMOV UR15, 0x40004040 ;  /* 0x40004040000f7882 */ /* 0x000fe20000000000 */
[----:B------:R-:W-:Y:S01]  /*3e70*/  UMOV UR13, 0x40004040 ;  /* 0x40004040000d7882 */ /* 0x000fe20000000000 */
[----:B------:R-:W-:Y:S01]  /*3e80*/  UMOV UR11, 0x40004040 ;  /* 0x40004040000b7882 */ /* 0x000fe20000000000 */
[----:B------:R3:W-:Y:S01]  /*3e90*/  UTCOMMA gdesc[UR18], gdesc[UR20], tmem[UR34], tmem[UR64], idesc[UR65], tmem[UR50], UPT ;  /* 0xc0324014120075ea */ /* 0x0007e2000b800022 */
[----:B------:R3:W-:Y:S01]  /*3ea0*/  UTCOMMA gdesc[UR14], gdesc[UR16], tmem[UR34], tmem[UR62], idesc[UR63], tmem[UR52], UPT ;  /* 0xc0343e100e0075ea */ /* 0x0007e2000b800022 */
[----:B------:R3:W-:Y:S01]  /*3eb0*/  UTCOMMA gdesc[UR10], gdesc[UR12], tmem[UR34], tmem[UR60], idesc[UR61], tmem[UR48], UPT ;  /* 0xc0303c0c0a0075ea */ /* 0x0007e2000b800022 */
[----:B------:R3:W-:Y:S01]  /*3ec0*/  UTCBAR.MULTICAST [UR23], URZ, UR7 ;  /* 0x000000ff170073e9 */ /* 0x0007e20008000807 */
[----:B------:R-:W-:Y:S01]  /*3ed0*/  UMOV UR35, UR22 ;  /* 0x0000001600237c82 */ /* 0x000fe20008000000 */
[----:B--2---:R-:W-:Y:S01]  /*3ee0*/  UMOV UR9, 0x1 ;  /* 0x0000000100097882 */ /* 0x004fe20000000000 */
[----:B------:R-:W-:-:S05]  /*3ef0*/  UMOV UR4, UR69 ;  /* 0x0000004500047c82 */ /* 0x000fca0008000000 */
.L_x_64:
[----:B------:R-:W-:-:S09]  /*3f00*/  UISETP.GE.AND UP0, UPT, UR4, 0x1, UPT ;  /* 0x000000010400788c */ /* 0x000fd2000bf06270 */
[----:B------:R-:W-:Y:S05]  /*3f10*/  BRA.U !UP0, `(.L_x_68) ;  /* 0x0000000508207547 */ /* 0x000fea000b800000 */
[----:B------:R-:W-:Y:S01]  /*3f20*/  UIADD3 UR33, UPT, UPT, UR4, -0x1, URZ ;  /* 0xffffffff04217890 */ /* 0x000fe2000fffe0ff */
[----:B------:R-:W-:-:S11]  /*3f30*/  UMOV UR5, UR35 ;  /* 0x0000002300057c82 */ /* 0x000fd60008000000 */
.L_x_71:
[----:B------:R-:W-:Y:S02]  /*3f40*/  UISETP.NE.AND UP0, UPT, UR6, URZ, UPT ;  /* 0x000000ff0600728c */ /* 0x000fe4000bf05270 */
[----:B---3--:R-:W-:Y:S07]  /*3f50*/  ULEA UR7, UR5, UR38, 0x3 ;  /* 0x0000002605077291 */ /* 0x008fee000f8e18ff */
[----:B------:R-:W-:Y:S05]  /*3f60*/  BRA.U UP0, `(.L_x_69) ;  /* 0x00000001000c7547 */ /* 0x000fea000b800000 */
[----:B------:R-:W-:Y:S04]  /*3f70*/  SHF.L.U32 R5, R3, 0x1f, RZ ;  /* 0x0000001f03057819 */ /* 0x000fe800000006ff */
[----:B------:R-:W2:Y:S02]  /*3f80*/  SYNCS.PHASECHK.TRANS64.TRYWAIT P0, [UR7], R5 ;  /* 0x00000005ff0075a7 */ /* 0x000ea40008001107 */
[----:B--2---:R-:W-:Y:S05]  /*3f90*/  @!P0 BRA `(.L_x_70) ;  /* 0x000000f0002c8947 */ /* 0x004fea0003800000 */
.L_x_69:
[----:B------:R-:W-:Y:S02]  /*3fa0*/  UISETP.NE.AND UP1, UPT, UR33, URZ, UPT ;  /* 0x000000ff2100728c */ /* 0x000fe4000bf25270 */
[----:B------:R-:W-:Y:S01]  /*3fb0*/  UIADD3 UR4, UPT, UPT, UR5, 0x1, URZ ;  /* 0x0000000105047890 */ /* 0x000fe2000fffe0ff */
[----:B------:R-:W-:Y:S03]  /*3fc0*/  ELECT P3, URZ, PT ;  /* 0x0000000000ff782f */ /* 0x000fe60003860000 */
[----:B------:R-:W-:Y:S01]  /*3fd0*/  UISETP.NE.AND UP0, UPT, UR4, 0x3, UPT ;  /* 0x000000030400788c */ /* 0x000fe2000bf05270 */
[----:B------:R-:W-:Y:S01]  /*3fe0*/  PLOP3.LUT P1, PT, PT, PT, UP1, 0x80, 0x8 ;  /* 0x000000000008781c */ /* 0x000fe20003f2f018 */
[----:B------:R-:W-:Y:S02]  /*3ff0*/  UIADD3 UR37, UPT, UPT, UR7, 0x18, URZ ;  /* 0x0000001807257890 */ /* 0x000fe4000fffe0ff */
[----:B------:R-:W-:Y:S02]  /*4000*/  USEL UR6, URZ, 0x1, UP0 ;  /* 0x00000001ff067887 */ /* 0x000fe40008000000 */
[----:B------:R-:W-:Y:S02]  /*4010*/  USEL UR35, UR4, URZ, UP0 ;  /* 0x000000ff04237287 */ /* 0x000fe40008000000 */
[----:B------:R-:W-:Y:S02]  /*4020*/  ULEA UR10, UR5, UR58, 0x7 ;  /* 0x0000003a050a7291 */ /* 0x000fe4000f8e38ff */
[----:B------:R-:W-:Y:S01]  /*4030*/  @UP1 ULEA UR4, UR35, UR38, 0x3 ;  /* 0x0000002623041291 */ /* 0x000fe2000f8e18ff */
[----:B------:R-:W-:Y:S01]  /*4040*/  LOP3.LUT R3, R3, UR6, RZ, 0x3c, !PT ;  /* 0x0000000603037c12 */ /* 0x000fe2000f8e3cff */
[----:B------:R-:W-:Y:S01]  /*4050*/  ULEA UR6, UR5, UR57, 0x6 ;  /* 0x0000003905067291 */ /* 0x000fe2000f8e30ff */
[----:B--2---:R-:W-:Y:S01]  /*4060*/  @P3 LOP3.LUT R0, R2, 0xffff, RZ, 0xc0, !PT ;  /* 0x0000ffff02003812 */ /* 0x004fe200078ec0ff */
[----:B------:R-:W-:Y:S01]  /*4070*/  ULEA UR8, UR5, UR56, 0xb ;  /* 0x0000003805087291 */ /* 0x000fe2000f8e58ff */
[----:B------:R-:W-:Y:S01]  /*4080*/  @P1 SHF.L.U32 R4, R3, 0x1f, RZ ;  /* 0x0000001f03041819 */ /* 0x000fe200000006ff */
[----:B------:R-:W-:Y:S01]  /*4090*/  UIADD3 UR30, UPT, UPT, UR6, 0x20, URZ ;  /* 0x00000020061e7890 */ /* 0x000fe2000fffe0ff */
[----:B-1----:R-:W-:Y:S01]  /*40a0*/  @P3 R2UR UR36, R0 ;  /* 0x00000000002432ca */ /* 0x002fe200000e0000 */
[----:B------:R-:W-:Y:S01]  /*40b0*/  UIADD3 UR24, UPT, UPT, UR10, 0x20, URZ ;  /* 0x000000200a187890 */ /* 0x000fe2000fffe0ff */
[----:B------:R-:W1:Y:S01]  /*40c0*/  @P1 SYNCS.PHASECHK.TRANS64.TRYWAIT P0, [UR4], R4 ;  /* 0x00000004ff0015a7 */ /* 0x000e620008001104 */
[----:B------:R-:W-:Y:S02]  /*40d0*/  ULEA UR4, UR5, UR39, 0xa ;  /* 0x0000002705047291 */ /* 0x000fe4000f8e50ff */
[----:B------:R-:W-:Y:S02]  /*40e0*/  UISETP.NE.U32.AND UP0, UPT, UR9, URZ, UPT ;  /* 0x000000ff0900728c */ /* 0x000fe4000bf05070 */
[----:B------:R-:W-:Y:S02]  /*40f0*/  UIADD3 UR26, UPT, UPT, UR10, 0x40, URZ ;  /* 0x000000400a1a7890 */ /* 0x000fe4000fffe0ff */
[----:B------:R-:W-:Y:S02]  /*4100*/  UIADD3 UR28, UPT, UPT, UR10, 0x60, URZ ;  /* 0x000000600a1c7890 */ /* 0x000fe4000fffe0ff */
[----:B------:R-:W-:Y:S02]  /*4110*/  UIADD3 UR22, UPT, UPT, UR8, 0x2, URZ ;  /* 0x0000000208167890 */ /* 0x000fe4000fffe0ff */
[----:B------:R-:W-:Y:S02]  /*4120*/  UIADD3 UR20, UPT, UPT, UR4, 0x2, URZ ;  /* 0x0000000204147890 */ /* 0x000fe4000fffe0ff */
[----:B------:R-:W-:Y:S02]  /*4130*/  UIADD3 UR18, UPT, UPT, UR8, 0x4, URZ ;  /* 0x0000000408127890 */ /* 0x000fe4000fffe0ff */
[----:B------:R-:W-:Y:S02]  /*4140*/  UIADD3 UR16, UPT, UPT, UR4, 0x4, URZ ;  /* 0x0000000404107890 */ /* 0x000fe4000fffe0ff */
[----:B------:R-:W-:Y:S02]  /*4150*/  UIADD3 UR14, UPT, UPT, UR8, 0x6, URZ ;  /* 0x00000006080e7890 */ /* 0x000fe4000fffe0ff */
[----:B------:R-:W-:Y:S01]  /*4160*/  UIADD3 UR12, UPT, UPT, UR4, 0x6, URZ ;  /* 0x00000006040c7890 */ /* 0x000fe2000fffe0ff */
[----:B------:R-:W-:Y:S01]  /*4170*/  UMOV UR7, 0x4008 ;  /* 0x0000400800077882 */ /* 0x000fe20000000000 */
[----:B------:R-:W-:Y:S01]  /*4180*/  UMOV UR31, 0x4008 ;  /* 0x00004008001f7882 */ /* 0x000fe20000000000 */
[----:B------:R2:W-:Y:S01]  /*4190*/  UTCCP.T.S.4x32dp128bit tmem[UR32+0x1c0], gdesc[UR6] ;  /* 0x0001c006200079e7 */ /* 0x0005e20009100000 */
[----:B------:R-:W-:Y:S01]  /*41a0*/  UTCCP.T.S.4x32dp128bit tmem[UR32+0x1c4], gdesc[UR30] ;  /* 0x0001c41e200079e7 */ /* 0x000fe20009100000 */
[----:B------:R-:W-:Y:S01]  /*41b0*/  UMOV UR11, 0x4008 ;  /* 0x00004008000b7882 */ /* 0x000fe20000000000 */
[----:B------:R-:W-:Y:S01]  /*41c0*/  UMOV UR25, 0x4008 ;  /* 0x0000400800197882 */ /* 0x000fe20000000000 */
[----:B------:R3:W-:Y:S01]  /*41d0*/  UTCCP.T.S.4x32dp128bit tmem[UR32+0x1c8], gdesc[UR10] ;  /* 0x0001c80a200079e7 */ /* 0x0007e20009100000 */
[----:B------:R-:W-:Y:S01]  /*41e0*/  UTCCP.T.S.4x32dp128bit tmem[UR32+0x1cc], gdesc[UR24] ;  /* 0x0001cc18200079e7 */ /* 0x000fe20009100000 */
[----:B------:R-:W-:Y:S01]  /*41f0*/  UMOV UR27, 0x4008 ;  /* 0x00004008001b7882 */ /* 0x000fe20000000000 */
[----:B------:R-:W-:Y:S01]  /*4200*/  UMOV UR29, 0x4008 ;  /* 0x00004008001d7882 */ /* 0x000fe20000000000 */
[----:B------:R-:W-:Y:S01]  /*4210*/  UTCCP.T.S.4x32dp128bit tmem[UR32+0x1d0], gdesc[UR26] ;  /* 0x0001d01a200079e7 */ /* 0x000fe20009100000 */
[----:B------:R-:W-:Y:S01]  /*4220*/  UTCCP.T.S.4x32dp128bit tmem[UR32+0x1d4], gdesc[UR28] ;  /* 0x0001d41c200079e7 */ /* 0x000fe20009100000 */
[----:B------:R-:W-:Y:S01]  /*4230*/  UMOV UR9, 0x40004040 ;  /* 0x4000404000097882 */ /* 0x000fe20000000000 */
[----:B------:R-:W-:Y:S01]  /*4240*/  UMOV UR5, 0x40004040 ;  /* 0x4000404000057882 */ /* 0x000fe20000000000 */
[----:B------:R-:W-:Y:S01]  /*4250*/  UMOV UR23, 0x40004040 ;  /* 0x4000404000177882 */ /* 0x000fe20000000000 */
[----:B------:R4:W-:Y:S01]  /*4260*/  UTCOMMA gdesc[UR4], gdesc[UR8], tmem[UR34], tmem[UR46], idesc[UR47], tmem[UR54], UP0 ;  /* 0xc0362e08040075ea */ /* 0x0009e20008000022 */
[----:B------:R-:W-:Y:S01]  /*4270*/  UMOV UR21, 0x40004040 ;  /* 0x4000404000157882 */ /* 0x000fe20000000000 */
[----:B------:R-:W-:Y:S01]  /*4280*/  UMOV UR19, 0x40004040 ;  /* 0x4000404000137882 */ /* 0x000fe20000000000 */
[----:B------:R1:W-:Y:S01]  /*4290*/  UTCOMMA gdesc[UR20], gdesc[UR22], tmem[UR34], tmem[UR44], idesc[UR45], tmem[UR50], UPT ;  /* 0xc0322c16140075ea */ /* 0x0003e2000b800022 */
[----:B------:R-:W-:Y:S01]  /*42a0*/  UMOV UR17, 0x40004040 ;  /* 0x4000404000117882 */ /* 0x000fe20000000000 */
[----:B------:R-:W-:Y:S01]  /*42b0*/  UMOV UR15, 0x40004040 ;  /* 0x40004040000f7882 */ /* 0x000fe20000000000 */
[----:B------:R1:W-:Y:S01]  /*42c0*/  UTCOMMA gdesc[UR16], gdesc[UR18], tmem[UR34], tmem[UR42], idesc[UR43], tmem[UR52], UPT ;  /* 0xc0342a12100075ea */ /* 0x0003e2000b800022 */
[----:B------:R-:W-:Y:S02]  /*42d0*/  UMOV UR13, 0x40004040 ;  /* 0x40004040000d7882 */ /* 0x000fe40000000000 */
[----:B------:R1:W-:Y:S01]  /*42e0*/  UTCOMMA gdesc[UR12], gdesc[UR14], tmem[UR34], tmem[UR40], idesc[UR41], tmem[UR48], UPT ;  /* 0xc030280e0c0075ea */ /* 0x0003e2000b800022 */
[----:B------:R1:W-:Y:S01]  /*42f0*/  UTCBAR.MULTICAST [UR37], URZ, UR36 ;  /* 0x000000ff250073e9 */ /* 0x0003e20008000824 */
[----:B--2---:R-:W-:Y:S01]  /*4300*/  UIADD3 UR7, UPT, UPT, UR33, 0x1, URZ ;  /* 0x0000000121077890 */ /* 0x004fe2000fffe0ff */
[----:B------:R-:W-:Y:S01]  /*4310*/  UMOV UR6, 0x1 ;  /* 0x0000000100067882 */ /* 0x000fe20000000000 */
[----:B---3--:R-:W-:Y:S07]  /*4320*/  UIADD3 UR10, UPT, UPT, UR33, -0x1, URZ ;  /* 0xffffffff210a7890 */ /* 0x008fee000fffe0ff */
[----:B------:R-:W-:Y:S01]  /*4330*/  UMOV UR33, UR10 ;  /* 0x0000000a00217c82 */ /* 0x000fe20008000000 */
[----:B----4-:R-:W-:Y:S01]  /*4340*/  UMOV UR9, 0x1 ;  /* 0x0000000100097882 */ /* 0x010fe20000000000 */
[----:B------:R-:W-:Y:S01]  /*4350*/  UMOV UR5, UR35 ;  /* 0x0000002300057c82 */ /* 0x000fe20008000000 */
[----:B-1----:R-:W-:Y:S01]  /*4360*/  @P1 VOTEU.ANY UP0, P0 ;  /* 0x0000000000ff1886 */ /* 0x002fe20000000100 */
[----:B------:R-:W-:Y:S02]  /*4370*/  @UP1 USEL UR6, URZ, 0x1, !UP0 ;  /* 0x00000001ff061887 */ /* 0x000fe4000c000000 */
[----:B------:R-:W-:Y:S09]  /*4380*/  UISETP.GT.U32.AND UP0, UPT, UR7, 0x1, UPT ;  /* 0x000000010700788c */ /* 0x000ff2000bf04070 */
[----:B------:R-:W-:Y:S05]  /*4390*/  BRA.U UP0, `(.L_x_71) ;  /* 0xfffffff900e87547 */ /* 0x000fea000b83ffff */
.L_x_68:
[C---:B------:R-:W-:Y:S01]  /*43a0*/  ISETP.NE.AND P0, PT, R9.reuse, 0x2, PT ;  /* 0x000000020900780c */ /* 0x040fe20003f05270 */
[----:B------:R2:W-:Y:S01]  /*43b0*/  UTCBAR [UR70], URZ ;  /* 0x000000ff460073e9 */ /* 0x0005e200080000ff */
[----:B------:R-:W-:Y:S02]  /*43c0*/  UMOV UR5, UR59 ;  /* 0x0000003b00057c82 */ /* 0x000fe40008000000 */
[----:B------:R-:W-:Y:S02]  /*43d0*/  SEL R5, RZ, 0x1, P0 ;  /* 0x00000001ff057807 */ /* 0x000fe40000000000 */
[----:B------:R-:W-:Y:S02]  /*43e0*/  SEL R9, R9, RZ, P0 ;  /* 0x000000ff09097207 */ /* 0x000fe40000000000 */
[----:B------:R-:W-:Y:S01]  /*43f0*/  LOP3.LUT R8, R8, R5, RZ, 0x3c, !PT ;  /* 0x0000000508087212 */ /* 0x000fe200078e3cff */
[----:B------:R-:W-:Y:S06]  /*4400*/  @P2 BRA `(.L_x_72) ;  /* 0xfffffff400502947 */ /* 0x000fec000383ffff */
[----:B------:R-:W4:Y:S01]  /*4410*/  S2UR UR6, SR_CgaCtaId ;  /* 0x00000000000679c3 */ /* 0x000f220000008800 */
[----:B------:R-:W-:Y:S01]  /*4420*/  ELECT P0, URZ, PT ;  /* 0x0000000000ff782f */ /* 0x000fe20003800000 */
[----:B------:R-:W-:Y:S01]  /*4430*/  IMAD.MOV.U32 R0, RZ, RZ, 0x1 ;  /* 0x00000001ff007424 */ /* 0x000fe200078e00ff */
[----:B------:R-:W-:Y:S01]  /*4440*/  UMOV UR4, 0x40 ;  /* 0x0000004000047882 */ /* 0x000fe20000000000 */
[----:B------:R-:W-:-:S04]  /*4450*/  SHF.L.U32 R3, RZ, 0x1f, RZ ;  /* 0x0000001fff037819 */ /* 0x000fc800000006ff */
[----:B------:R-:W-:Y:S01]  /*4460*/  UVIRTCOUNT.DEALLOC.SMPOOL 0x80 ;  /* 0x000000800000784c */ /* 0x000fe20000000000 */
[----:B----4-:R-:W-:-:S09]  /*4470*/  ULEA UR6, UR6, UR4, 0x18 ;  /* 0x0000000406067291 */ /* 0x010fd2000f8ec0ff */
[----:B------:R4:W-:Y:S01]  /*4480*/  @P0 STS.U8 [UR6+0x1c], R0 ;  /* 0x00001c00ff000988 */ /* 0x0009e20008000006 */
[----:B------:R-:W1:Y:S02]  /*4490*/  SYNCS.PHASECHK.TRANS64.TRYWAIT P0, [UR38+0xd0], R3 ;  /* 0x0000d003ff0075a7 */ /* 0x000e640008001126 */
[----:B-1--4-:R-:W-:Y:S05]  /*44a0*/  @!P0 BRA `(.L_x_73) ;  /* 0x000000ec00008947 */ /* 0x012fea0003800000 */
.L_x_212:
[----:B------:R-:W-:Y:S01]  /*44b0*/  NOP ;  /* 0x0000000000007918 */ /* 0x000fe20000000000 */
[----:B-1----:R-:W1:Y:S01]  /*44c0*/  LDS R0, [UR6+0x14] ;  /* 0x00001406ff007984 */ /* 0x002e620008000800 */
[----:B------:R-:W-:Y:S01]  /*44d0*/  ULOP3.LUT UR4, UR32, 0xffff, URZ, 0xc0, !UPT ;  /* 0x0000ffff20047892 */ /* 0x000fe2000f8ec0ff */
[----:B------:R-:W-:Y:S01]  /*44e0*/  UMOV UR5, 0xffff ;  /* 0x0000ffff00057882 */ /* 0x000fe20000000000 */
[----:B---3--:R-:W-:Y:S02]  /*44f0*/  UMOV UR7, 0x1 ;  /* 0x0000000100077882 */ /* 0x008fe40000000000 */
[----:B------:R-:W-:-:S04]  /*4500*/  USHF.R.U32.HI UR4, URZ, 0x5, UR4 ;  /* 0x00000005ff047899 */ /* 0x000fc80008011604 */
[----:B------:R-:W-:Y:S02]  /*4510*/  USHF.L.U32 UR5, UR5, UR4, URZ ;  /* 0x0000000405057299 */ /* 0x000fe400080006ff */
[----:B------:R-:W-:-:S04]  /*4520*/  USHF.L.U32 UR4, UR7, UR4, URZ ;  /* 0x0000000407047299 */ /* 0x000fc800080006ff */
[----:B-1----:R-:W-:-:S04]  /*4530*/  LOP3.LUT R0, R0, UR5, RZ, 0xc0, !PT ;  /* 0x0000000500007c12 */ /* 0x002fc8000f8ec0ff */
[----:B------:R-:W-:-:S13]  /*4540*/  ISETP.NE.AND P0, PT, R0, UR5, PT ;  /* 0x0000000500007c0c */ /* 0x000fda000bf05270 */
[----:B------:R-:W-:Y:S05]  /*4550*/  @P0 BRA `(.L_x_74) ;  /* 0x0000000000580947 */ /* 0x000fea0003800000 */
[----:B------:R-:W1:Y:S02]  /*4560*/  LDS R0, [UR6+0x18] ;  /* 0x00001806ff007984 */ /* 0x000e640008000800 */
[----:B-1----:R-:W-:-:S04]  /*4570*/  LOP3.LUT R0, R0, UR4, RZ, 0xc0, !PT ;  /* 0x0000000400007c12 */ /* 0x002fc8000f8ec0ff */
[----:B------:R-:W-:-:S13]  /*4580*/  ISETP.NE.AND P0, PT, R0, UR4, PT ;  /* 0x0000000400007c0c */ /* 0x000fda000bf05270 */
[----:B------:R-:W-:Y:S05]  /*4590*/  @P0 BRA `(.L_x_75) ;  /* 0x00000000003c0947 */ /* 0x000fea0003800000 */
[----:B------:R-:W1:Y:S01]  /*45a0*/  S2R R2, SR_LANEID ;  /* 0x0000000000027919 */ /* 0x000e620000000000 */
[----:B------:R-:W-:Y:S01]  /*45b0*/  ULOP3.LUT UR5, URZ, UR5, URZ, 0x33, !UPT ;  /* 0x00000005ff057292 */ /* 0x000fe2000f8e33ff */
[----:B------:R-:W-:Y:S01]  /*45c0*/  LOP3.LUT R4, RZ, UR4, RZ, 0x33, !PT ;  /* 0x00000004ff047c12 */ /* 0x000fe2000f8e33ff */
[----:B------:R-:W-:Y:S02]  /*45d0*/  VOTEU.ANY UR4, UPT, PT ;  /* 0x0000000000047886 */ /* 0x000fe400038e0100 */
[----:B------:R-:W-:Y:S01]  /*45e0*/  UFLO.U32 UR4, UR4 ;  /* 0x00000004000472bd */ /* 0x000fe200080e0000 */
[----:B------:R-:W3:Y:S01]  /*45f0*/  REDUX UR7, R4 ;  /* 0x00000000040773c4 */ /* 0x000ee20000000000 */
[----:B------:R-:W-:-:S06]  /*4600*/  IMAD.U32 R0, RZ, RZ, UR5 ;  /* 0x00000005ff007e24 */ /* 0x000fcc000f8e00ff */
[----:B------:R4:W-:Y:S01]  /*4610*/  UTCATOMSWS.AND URZ, UR5 ;  /* 0x0000000500ff79e3 */ /* 0x0009e20008000000 */
[----:B------:R-:W2:Y:S01]  /*4620*/  REDUX UR8, R0 ;  /* 0x00000000000873c4 */ /* 0x000ea20000000000 */
[----:B-1----:R-:W-:Y:S01]  /*4630*/  ISETP.EQ.U32.AND P0, PT, R2, UR4, PT ;  /* 0x0000000402007c0c */ /* 0x002fe2000bf02070 */
[----:B---3--:R-:W-:Y:S01]  /*4640*/  IMAD.U32 R2, RZ, RZ, UR7 ;  /* 0x00000007ff027e24 */ /* 0x008fe2000f8e00ff */
[----:B--2---:R-:W-:-:S11]  /*4650*/  MOV R3, UR8 ;  /* 0x0000000800037c02 */ /* 0x004fd60008000f00 */
[----:B------:R4:W-:Y:S04]  /*4660*/  @P0 ATOMS.AND RZ, [UR6+0x14], R3 ;  /* 0x00001403ffff098c */ /* 0x0009e8000a800006 */
[----:B------:R4:W-:Y:S01]  /*4670*/  @P0 ATOMS.AND RZ, [UR6+0x18], R2 ;  /* 0x00001802ffff098c */ /* 0x0009e2000a800006 */
[----:B------:R-:W-:Y:S05]  /*4680*/  BRA `(.L_x_76) ;  /* 0x0000000000147947 */ /* 0x000fea0003800000 */
.L_x_75:
[----:B------:R-:W-:Y:S02]  /*4690*/  MOV R2, 0x46b0 ;  /* 0x000046b000027802 */ /* 0x000fe40000000f00 */
[----:B--2--5:R-:W-:Y:S05]  /*46a0*/  CALL.REL.NOINC `($__internal_0_$__cuda_sm10x_tcgen05_guardrail_trap_col_being_dealloced_not_returned_by_alloc) ;  /* 0x000000f0009c7944 */ /* 0x024fea0003c00000 */
[----:B------:R-:W-:Y:S05]  /*46b0*/  BRA `(.L_x_76) ;  /* 0x0000000000087947 */ /* 0x000fea0003800000 */
.L_x_74:
[----:B------:R-:W-:Y:S02]  /*46c0*/  MOV R2, 0x46e0 ;  /* 0x000046e000027802 */ /* 0x000fe40000000f00 */
[----:B--2--5:R-:W-:Y:S05]  /*46d0*/  CALL.REL.NOINC `($__internal_2_$__cuda_sm10x_tcgen05_guardrail_trap_unallocated_columns_being_dealloced) ;  /* 0x000000f000a87944 */ /* 0x024fea0003c00000 */
.L_x_76:
[----:B------:R-:W-:Y:S01]  /*46e0*/  NOP ;  /* 0x0000000000007918 */ /* 0x000fe20000000000 */
[----:B----4-:R-:W-:Y:S05]  /*46f0*/  EXIT ;  /* 0x000000000000794d */ /* 0x010fea0003800000 */
.L_x_58:
[----:B------:R-:W-:-:S09]  /*4700*/  UISETP.NE.OR UP0, UPT, UR20, 0x3, !UP3 ;  /* 0x000000031400788c */ /* 0x000fd2000df05670 */
[----:B------:R-:W-:Y:S05]  /*4710*/  BRA.U UP0, `(.L_x_77) ;  /* 0x0000001900f87547 */ /* 0x000fea000b800000 */
[----:B------:R-:W2:Y:S01]  /*4720*/  LDCU.64 UR4, c[0x0][0xc88] ;  /* 0x00019100ff0477ac */ /* 0x000ea20008000a00 */
[----:B------:R-:W3:Y:S01]  /*4730*/  S2UR UR10, SR_CgaCtaId ;  /* 0x00000000000a79c3 */ /* 0x000ee20000008800 */
[----:B------:R-:W-:Y:S01]  /*4740*/  HFMA2 R10, -RZ, RZ, 0, 0 ;  /* 0x00000000ff0a7431 */ /* 0x000fe200000001ff */
[----:B------:R-:W-:Y:S01]  /*4750*/  MOV R9, RZ ;  /* 0x000000ff00097202 */ /* 0x000fe20000000f00 */
[----:B------:R-:W4:Y:S01]  /*4760*/  LDCU UR61, c[0x0][0x370] ;  /* 0x00006e00ff3d77ac */ /* 0x000f220008000800 */
[----:B------:R-:W-:Y:S01]  /*4770*/  HFMA2 R3, -RZ, RZ, 0, 0.0078125 ;  /* 0x00002000ff037431 */ /* 0x000fe200000001ff */
[----:B------:R-:W4:Y:S03]  /*4780*/  LDCU.128 UR64, c[0x0][0xf10] ;  /* 0x0001e200ff4077ac */ /* 0x000f260008000c00 */
[----:B------:R-:W1:Y:S01]  /*4790*/  LDC.64 R12, c[0x0][0x348] ;  /* 0x0000d200ff0c7b82 */ /* 0x000e620000000a00 */
[----:B------:R-:W3:Y:S01]  /*47a0*/  LDCU UR53, c[0x0][0x374] ;  /* 0x00006e80ff3577ac */ /* 0x000ee20008000800 */
[----:B------:R-:W3:Y:S01]  /*47b0*/  LDCU.64 UR54, c[0x0][0xc90] ;  /* 0x00019200ff3677ac */ /* 0x000ee20008000a00 */
[----:B--2---:R-:W-:Y:S01]  /*47c0*/  UISETP.NE.U32.AND UP0, UPT, UR4, URZ, UPT ;  /* 0x000000ff0400728c */ /* 0x004fe2000bf05070 */
[----:B------:R-:W2:Y:S01]  /*47d0*/  LDCU UR15, c[0x0][0xf0c] ;  /* 0x0001e180ff0f77ac */ /* 0x000ea20008000800 */
[----:B------:R-:W2:Y:S01]  /*47e0*/  LDCU UR69, c[0x0][0xf20] ;  /* 0x0001e400ff4577ac */ /* 0x000ea20008000800 */
[----:B------:R-:W2:Y:S01]  /*47f0*/  LDCU UR4, c[0x0][0xf30] ;  /* 0x0001e600ff0477ac */ /* 0x000ea20008000800 */
[----:B------:R-:W-:Y:S01]  /*4800*/  UMOV UR21, 0x400 ;  /* 0x0000040000157882 */ /* 0x000fe20000000000 */
[----:B----4-:R-:W-:-:S02]  /*4810*/  UIMAD.WIDE.U32 UR6, UR61, UR64, URZ ;  /* 0x000000403d0672a5 */ /* 0x010fc4000f8e00ff */
[----:B---3--:R-:W-:Y:S02]  /*4820*/  UIMAD.WIDE.U32 UR8, UR53, UR67, URZ ;  /* 0x00000043350872a5 */ /* 0x008fe4000f8e00ff */
[----:B------:R-:W-:Y:S02]  /*4830*/  ULEA UR21, UR10, UR21, 0x18 ;  /* 0x000000150a157291 */ /* 0x000fe4000f8ec0ff */
[----:B------:R-:W-:Y:S02]  /*4840*/  UISETP.NE.AND.EX UP6, UPT, UR5, URZ, UPT, UP0 ;  /* 0x000000ff0500728c */ /* 0x000fe4000bfc5300 */
[----:B------:R-:W-:Y:S02]  /*4850*/  UISETP.NE.AND UP0, UPT, UR45, 0x1, UPT ;  /* 0x000000012d00788c */ /* 0x000fe4000bf05270 */
[----:B------:R-:W-:Y:S02]  /*4860*/  UISETP.NE.U32.AND UP0, UPT, UR54, URZ, UPT ;  /* 0x000000ff3600728c */ /* 0x000fe4000bf05070 */
[----:B------:R-:W-:-:S02]  /*4870*/  UIADD3 UR57, UPT, UPT, UR21, 0x30, URZ ;  /* 0x0000003015397890 */ /* 0x000fc4000fffe0ff */
[----:B------:R-:W-:Y:S02]  /*4880*/  UIADD3 UR49, UPT, UPT, UR21, 0x38, URZ ;  /* 0x0000003815317890 */ /* 0x000fe4000fffe0ff */
[----:B------:R-:W-:Y:S02]  /*4890*/  UIADD3 UR41, UPT, UPT, UR21, 0x40, URZ ;  /* 0x0000004015297890 */ /* 0x000fe4000fffe0ff */
[----:B------:R-:W-:Y:S02]  /*48a0*/  UIADD3 UR33, UPT, UPT, UR21, 0x48, URZ ;  /* 0x0000004815217890 */ /* 0x000fe4000fffe0ff */
[----:B------:R-:W-:Y:S01]  /*48b0*/  USEL UR68, URZ, 0x1, UP5 ;  /* 0x00000001ff447887 */ /* 0x000fe2000a800000 */
[----:B------:R-:W-:Y:S01]  /*48c0*/  UMOV UR6, UR7 ;  /* 0x0000000700067c82 */ /* 0x000fe20008000000 */
[----:B------:R-:W-:Y:S01]  /*48d0*/  UMOV UR62, UR9 ;  /* 0x00000009003e7c82 */ /* 0x000fe20008000000 */
[----:B------:R-:W-:Y:S02]  /*48e0*/  UISETP.GE.AND UP3, UPT, UR45, 0x1, UPT ;  /* 0x000000012d00788c */ /* 0x000fe4000bf66270 */
[----:B------:R-:W-:Y:S01]  /*48f0*/  UISETP.NE.AND.EX UP5, UPT, UR55, URZ, UPT, UP0 ;  /* 0x000000ff3700728c */ /* 0x000fe2000bfa5300 */
[----:B------:R-:W-:Y:S01]  /*4900*/  UMOV UR29, URZ ;  /* 0x000000ff001d7c82 */ /* 0x000fe20008000000 */
[----:B------:R-:W-:Y:S01]  /*4910*/  UPLOP3.LUT UP1, UPT, UPT, UPT, UPT, 0x40, 0x4 ;  /* 0x000000000004789c */ /* 0x000fe20003f2e870 */
[----:B------:R-:W3:Y:S01]  /*4920*/  LDCU.64 UR22, c[0x0][0xf28] ;  /* 0x0001e500ff1677ac */ /* 0x000ee20008000a00 */
[----:B--2---:R-:W-:-:S02]  /*4930*/  UISETP.NE.AND UP3, UPT, UR15, 0x1, UPT ;  /* 0x000000010f00788c */ /* 0x004fc4000bf65270 */
[----:B------:R-:W-:Y:S02]  /*4940*/  UPRMT UR46, UR10, 0x654, UR57 ;  /* 0x000006540a2e7896 */ /* 0x000fe40008000039 */
[----:B------:R-:W-:Y:S02]  /*4950*/  UPRMT UR39, UR10, 0x654, UR49 ;  /* 0x000006540a277896 */ /* 0x000fe40008000031 */
[----:B------:R-:W-:Y:S02]  /*4960*/  UPRMT UR38, UR10, 0x654, UR41 ;  /* 0x000006540a267896 */ /* 0x000fe40008000029 */
[----:B------:R-:W-:Y:S02]  /*4970*/  UPRMT UR37, UR10, 0x654, UR33 ;  /* 0x000006540a257896 */ /* 0x000fe40008000021 */
[----:B------:R-:W-:Y:S02]  /*4980*/  USHF.R.U32.HI UR63, URZ, UR65, UR6 ;  /* 0x00000041ff3f7299 */ /* 0x000fe40008011606 */
[----:B------:R-:W-:-:S02]  /*4990*/  USHF.R.U32.HI UR62, URZ, UR69, UR62 ;  /* 0x00000045ff3e7299 */ /* 0x000fc4000801163e */
[----:B------:R-:W-:Y:S02]  /*49a0*/  UISETP.NE.AND UP0, UPT, UR66, 0x1, UPT ;  /* 0x000000014200788c */ /* 0x000fe4000bf05270 */
[----:B-1----:R-:W-:-:S11]  /*49b0*/  UISETP.NE.AND UP4, UPT, UR4, 0x1, UPT ;  /* 0x000000010400788c */ /* 0x002fd6000bf85270 */
.L_x_92:
[C---:B------:R-:W-:Y:S02]  /*49c0*/  LEA R8, R10.reuse, UR21, 0x3 ;  /* 0x000000150a087c11 */ /* 0x040fe4000f8e18ff */
[----:B------:R-:W-:Y:S02]  /*49d0*/  SHF.L.U32 R5, R9, 0x1f, RZ ;  /* 0x0000001f09057819 */ /* 0x000fe400000006ff */
[----:B------:R-:W-:Y:S02]  /*49e0*/  LEA R6, R10, UR21, 0x4 ;  /* 0x000000150a067c11 */ /* 0x000fe4000f8e20ff */
[----:B------:R-:W1:Y:S02]  /*49f0*/  SYNCS.PHASECHK.TRANS64.TRYWAIT P0, [R8+URZ+0x80], R5 ;  /* 0x00008005080075a7 */ /* 0x000e6400080011ff */
[----:B-12---:R-:W-:Y:S05]  /*4a00*/  @!P0 BRA `(.L_x_78) ;  /* 0x000000e400c08947 */ /* 0x006fea0003800000 */
.L_x_213:
[----:B-1----:R-:W1:Y:S01]  /*4a10*/  LDS.128 R4, [R6+0xe0] ;  /* 0x0000e00006047984 */ /* 0x002e620000000c00 */
[----:B------:R-:W-:Y:S01]  /*4a20*/  UISETP.GE.AND UP0, UPT, UR45, 0x1, UPT ;  /* 0x000000012d00788c */ /* 0x000fe2000bf06270 */
[----:B------:R-:W-:Y:S01]  /*4a30*/  @!PT LDS RZ, [RZ] ;  /* 0x00000000fffff984 */ /* 0x000fe20000000800 */
[----:B------:R-:W-:Y:S01]  /*4a40*/  @!PT LDS RZ, [RZ] ;  /* 0x00000000fffff984 */ /* 0x000fe20000000800 */
[----:B------:R-:W-:Y:S01]  /*4a50*/  @!PT LDS RZ, [RZ] ;  /* 0x00000000fffff984 */ /* 0x000fe20000000800 */
[----:B------:R-:W-:Y:S01]  /*4a60*/  @!PT LDS RZ, [RZ] ;  /* 0x00000000fffff984 */ /* 0x000fe20000000800 */
[----:B------:R2:W-:Y:S06]  /*4a70*/  MEMBAR.ALL.CTA ;  /* 0x0000000000007992 */ /* 0x0005ec0000008000 */
[----:B--2---:R-:W2:Y:S01]  /*4a80*/  FENCE.VIEW.ASYNC.S ;  /* 0x00000000000073c6 */ /* 0x004ea20000000000 */
[----:B-1----:R-:W-:Y:S11]  /*4a90*/  LOP3.LUT P0, RZ, R6, 0x1, RZ, 0xc0, !PT ;  /* 0x0000000106ff7812 */ /* 0x002ff6000780c0ff */
[----:B------:R-:W-:Y:S02]  /*4aa0*/  @!UPT UIADD3 URZ, UPT, UPT, URZ, URZ, URZ ;  /* 0x000000fffffff290 */ /* 0x000fe4000fffe0ff */
[----:B--2---:R-:W-:Y:S01]  /*4ab0*/  VOTEU.ANY UP3, P0 ;  /* 0x0000000000ff7886 */ /* 0x004fe20000060100 */
[----:B------:R-:W-:Y:S11]  /*4ac0*/  PLOP3.LUT P0, PT, PT, PT, UP3, 0x80, 0x8 ;  /* 0x000000000008781c */ /* 0x000ff60003f0f038 */
[----:B------:R-:W-:Y:S02]  /*4ad0*/  @!UPT UIADD3 URZ, UPT, UPT, URZ, URZ, URZ ;  /* 0x000000fffffff290 */ /* 0x000fe4000fffe0ff */
[----:B------:R-:W-:Y:S02]  /*4ae0*/  @P0 SHF.R.U32.HI R0, RZ, 0x10, R5 ;  /* 0x00000010ff000819 */ /* 0x000fe40000011605 */
[----:B------:R-:W-:Y:S02]  /*4af0*/  @P0 MOV R2, R4 ;  /* 0x0000000400020202 */ /* 0x000fe40000000f00 */
[----:B------:R-:W-:Y:S01]  /*4b00*/  @P0 R2UR UR4, R0 ;  /* 0x00000000000402ca */ /* 0x000fe200000e0000 */
[----:B------:R-:W-:Y:S01]  /*4b10*/  VIADD R0, R8, 0x90 ;  /* 0x0000009008007836 */ /* 0x000fe20000000000 */
[----:B------:R-:W-:Y:S02]  /*4b20*/  @P0 LOP3.LUT R4, R5, 0xffff, RZ, 0xc0, !PT ;  /* 0x0000ffff05040812 */ /* 0x000fe400078ec0ff */
[----:B------:R-:W-:Y:S02]  /*4b30*/  @P0 R2UR UR6, R2 ;  /* 0x00000000020602ca */ /* 0x000fe400000e0000 */
[----:B------:R-:W-:Y:S02]  /*4b40*/  PRMT R0, RZ, 0x654, R0 ;  /* 0x00000654ff007816 */ /* 0x000fe40000000000 */
[----:B------:R-:W-:Y:S02]  /*4b50*/  @P0 R2UR UR5, R4 ;  /* 0x00000000040502ca */ /* 0x000fe400000e0000 */
[----:B------:R1:W-:Y:S03]  /*4b60*/  SYNCS.ARRIVE.TRANS64.RED.A1T0 RZ, [R0+URZ], RZ ;  /* 0x000000ff00ff79a7 */ /* 0x0003e600081004ff */
[----:B------:R-:W-:Y:S04]  /*4b70*/  @UP3 UMOV UR47, UR4 ;  /* 0x00000004002f3c82 */ /* 0x000fe80008000000 */
[----:B------:R-:W-:Y:S04]  /*4b80*/  @UP3 UMOV UR14, UR6 ;  /* 0x00000006000e3c82 */ /* 0x000fe80008000000 */
[----:B------:R-:W-:Y:S01]  /*4b90*/  @UP3 UMOV UR13, UR5 ;  /* 0x00000005000d3c82 */ /* 0x000fe20008000000 */
[----:B------:R-:W-:Y:S05]  /*4ba0*/  BRA.U !UP0, `(.L_x_79) ;  /* 0x0000000108c07547 */ /* 0x000fea000b800000 */
[----:B------:R-:W-:Y:S02]  /*4bb0*/  UIMAD.WIDE.U32 UR16, UR13, UR67, URZ ;  /* 0x000000430d1072a5 */ /* 0x000fe4000f8e00ff */
[----:B------:R-:W-:Y:S02]  /*4bc0*/  UP2UR UR20, UPR, URZ, 0x4 ;  /* 0x00000004ff147883 */ /* 0x000fe40008000000 */
[----:B------:R-:W-:Y:S02]  /*4bd0*/  UISETP.NE.AND UP2, UPT, UR66, 0x1, UPT ;  /* 0x000000014200788c */ /* 0x000fe4000bf45270 */
[----:B------:R-:W-:Y:S02]  /*4be0*/  UIMAD.WIDE.U32 UR18, UR14, UR64, URZ ;  /* 0x000000400e1272a5 */ /* 0x000fe4000f8e00ff */
[----:B------:R-:W-:Y:S02]  /*4bf0*/  USEL UR4, UR53, UR62, !UP2 ;  /* 0x0000003e35047287 */ /* 0x000fe4000d000000 */
[----:B------:R-:W-:Y:S02]  /*4c00*/  UISETP.NE.AND UP0, UPT, UR15, 0x1, UPT ;  /* 0x000000010f00788c */ /* 0x000fe4000bf05270 */
[----:B------:R-:W-:Y:S02]  /*4c10*/  UP2UR UR24, UPR, URZ, 0x2 ;  /* 0x00000002ff187883 */ /* 0x000fe40008000000 */
[----:B------:R-:W-:Y:S02]  /*4c20*/  UISETP.NE.AND UP1, UPT, UR45, 0x1, UPT ;  /* 0x000000012d00788c */ /* 0x000fe4000bf25270 */
[----:B---3--:R-:W-:Y:S02]  /*4c30*/  UIMAD.WIDE.U32 UR8, UR4, UR22, URZ ;  /* 0x00000016040872a5 */ /* 0x008fe4000f8e00ff */
[----:B------:R-:W-:Y:S01]  /*4c40*/  USEL UR7, UR61, UR63, !UP0 ;  /* 0x0000003f3d077287 */ /* 0x000fe2000c000000 */
[----:B------:R-:W-:Y:S02]  /*4c50*/  UMOV UR5, UR17 ;  /* 0x0000001100057c82 */ /* 0x000fe40008000000 */
[----:B------:R-:W-:Y:S02]  /*4c60*/  USHF.R.U32.HI UR6, URZ, UR69, UR5 ;  /* 0x00000045ff067299 */ /* 0x000fe40008011605 */
[----:B------:R-:W-:Y:S02]  /*4c70*/  UIMAD.WIDE.U32 UR10, UR7, UR22, URZ ;  /* 0x00000016070a72a5 */ /* 0x000fe4000f8e00ff */
[----:B------:R-:W-:Y:S02]  /*4c80*/  USEL UR6, UR13, UR6, !UP2 ;  /* 0x000000060d067287 */ /* 0x000fe4000d000000 */
[----:B------:R-:W-:Y:S01]  /*4c90*/  UISETP.NE.AND UP2, UPT, UR20, URZ, UPT ;  /* 0x000000ff1400728c */ /* 0x000fe2000bf45270 */
[----:B------:R-:W-:Y:S02]  /*4ca0*/  UMOV UR5, UR19 ;  /* 0x0000001300057c82 */ /* 0x000fe40008000000 */
[----:B------:R-:W-:Y:S03]  /*4cb0*/  USHF.R.U32.HI UR16, URZ, UR65, UR5 ;  /* 0x00000041ff107299 */ /* 0x000fe60008011605 */
[----:B------:R-:W-:Y:S02]  /*4cc0*/  UMOV UR5, UR9 ;  /* 0x0000000900057c82 */ /* 0x000fe40008000000 */
[----:B------:R-:W-:Y:S03]  /*4cd0*/  @UP1 USHF.R.U32.HI UR4, URZ, UR23, UR5 ;  /* 0x00000017ff041299 */ /* 0x000fe60008011605 */
[----:B------:R-:W-:Y:S01]  /*4ce0*/  UMOV UR5, UR11 ;  /* 0x0000000b00057c82 */ /* 0x000fe20008000000 */
[----:B------:R-:W-:Y:S02]  /*4cf0*/  UIMAD UR4, UR45, UR4, URZ ;  /* 0x000000042d0472a4 */ /* 0x000fe4000f8e02ff */
[----:B------:R-:W-:Y:S02]  /*4d00*/  @UP1 USHF.R.U32.HI UR7, URZ, UR23, UR5 ;  /* 0x00000017ff071299 */ /* 0x000fe40008011605 */
[----:B------:R-:W-:Y:S02]  /*4d10*/  USEL UR5, UR14, UR16, !UP0 ;  /* 0x000000100e057287 */ /* 0x000fe4000c000000 */
[----:B------:R-:W-:Y:S02]  /*4d20*/  UIMAD.WIDE.U32 UR10, UR6, UR22, URZ ;  /* 0x00000016060a72a5 */ /* 0x000fe4000f8e00ff */
[----:B------:R-:W-:Y:S02]  /*4d30*/  UIMAD UR8, UR45, UR7, URZ ;  /* 0x000000072d0872a4 */ /* 0x000fe4000f8e02ff */
[----:B------:R-:W-:Y:S03]  /*4d40*/  UISETP.GE.AND UP0, UPT, UR6, UR4, UPT ;  /* 0x000000040600728c */ /* 0x000fe6000bf06270 */
[----:B------:R-:W-:Y:S01]  /*4d50*/  UMOV UR4, UR11 ;  /* 0x0000000b00047c82 */ /* 0x000fe20008000000 */
[----:B------:R-:W-:Y:S02]  /*4d60*/  UISETP.GE.OR UP0, UPT, UR5, UR8, UP0 ;  /* 0x000000080500728c */ /* 0x000fe40008706670 */
[----:B------:R-:W-:Y:S02]  /*4d70*/  USHF.R.U32.HI UR4, URZ, UR23, UR4 ;  /* 0x00000017ff047299 */ /* 0x000fe40008011604 */
[----:B------:R-:W-:Y:S02]  /*4d80*/  UIMAD.WIDE.U32 UR8, UR5, UR22, URZ ;  /* 0x00000016050872a5 */ /* 0x000fe4000f8e00ff */
[----:B------:R-:W-:Y:S04]  /*4d90*/  USEL UR10, UR6, UR4, !UP1 ;  /* 0x00000004060a7287 */ /* 0x000fe8000c800000 */
[----:B------:R-:W-:Y:S01]  /*4da0*/  UIADD3 UR11, UPT, UPT, -UR10, URZ, URZ ;  /* 0x000000ff0a0b7290 */ /* 0x000fe2000fffe1ff */
[----:B------:R-:W-:Y:S02]  /*4db0*/  @!UP0 UMOV UR4, UR9 ;  /* 0x0000000900048c82 */ /* 0x000fe40008000000 */
[----:B------:R-:W-:Y:S02]  /*4dc0*/  @!UP0 USHF.R.U32.HI UR4, URZ, UR23, UR4 ;  /* 0x00000017ff048299 */ /* 0x000fe40008011604 */
[----:B------:R-:W-:Y:S02]  /*4dd0*/  UIMAD UR8, UR45, UR11, UR6 ;  /* 0x0000000b2d0872a4 */ /* 0x000fe4000f8e0206 */
[----:B------:R-:W-:Y:S02]  /*4de0*/  @!UP0 USEL UR4, UR5, UR4, !UP1 ;  /* 0x0000000405048287 */ /* 0x000fe4000c800000 */
[----:B------:R-:W-:Y:S02]  /*4df0*/  UISETP.NE.AND UP1, UPT, UR24, URZ, UPT ;  /* 0x000000ff1800728c */ /* 0x000fe4000bf25270 */
[----:B------:R-:W-:Y:S02]  /*4e00*/  @!UP0 UIMAD UR7, UR7, UR8, UR4 ;  /* 0x00000008070782a4 */ /* 0x000fe4000f8e0204 */
[----:B------:R-:W-:Y:S02]  /*4e10*/  @!UP0 UIADD3 UR9, UPT, UPT, UR10, -UR4, URZ ;  /* 0x800000040a098290 */ /* 0x000fe4000fffe0ff */
[----:B------:R-:W-:Y:S02]  /*4e20*/  UIADD3 UR8, UPT, UPT, -UR6, URZ, URZ ;  /* 0x000000ff06087290 */ /* 0x000fe4000fffe1ff */
[----:B------:R-:W-:Y:S02]  /*4e30*/  UIADD3 UR4, UPT, UPT, -UR5, URZ, URZ ;  /* 0x000000ff05047290 */ /* 0x000fe4000fffe1ff */
[----:B------:R-:W-:Y:S03]  /*4e40*/  @!UP0 UIMAD UR6, UR9, UR45, UR5 ;  /* 0x0000002d090682a4 */ /* 0x000fe6000f8e0205 */
[----:B------:R-:W-:Y:S01]  /*4e50*/  @!UP0 UMOV UR5, UR7 ;  /* 0x0000000700058c82 */ /* 0x000fe20008000000 */
[----:B------:R-:W-:Y:S02]  /*4e60*/  UIMAD UR7, UR15, UR4, UR14 ;  /* 0x000000040f0772a4 */ /* 0x000fe4000f8e020e */
[----:B------:R-:W-:Y:S02]  /*4e70*/  UIMAD UR4, UR66, UR8, UR13 ;  /* 0x00000008420472a4 */ /* 0x000fe4000f8e020d */
[----:B------:R-:W-:Y:S02]  /*4e80*/  UIMAD UR14, UR5, UR15, UR7 ;  /* 0x0000000f050e72a4 */ /* 0x000fe4000f8e0207 */
[----:B------:R-:W-:Y:S11]  /*4e90*/  UIMAD UR13, UR6, UR66, UR4 ;  /* 0x00000042060d72a4 */ /* 0x000ff6000f8e0204 */
[----:B------:R-:W-:Y:S01]  /*4ea0*/  @!UPT UIADD3 URZ, UPT, UPT, URZ, URZ, URZ ;  /* 0x000000fffffff290 */ /* 0x000fe2000fffe0ff */
.L_x_79:
[----:B------:R-:W2:Y:S01]  /*4eb0*/  @!UP4 LDCU.128 UR8, c[0x0][0xf10] ;  /* 0x0001e200ff08c7ac */ /* 0x000ea20008000c00 */
[----:B------:R-:W-:Y:S04]  /*4ec0*/  ISETP.NE.U32.AND P0, PT, RZ, UR54, PT ;  /* 0x00000036ff007c0c */ /* 0x000fe8000bf05070 */
[----:B------:R-:W-:Y:S01]  /*4ed0*/  ISETP.NE.AND.EX P0, PT, RZ, UR55, PT, P0 ;  /* 0x00000037ff007c0c */ /* 0x000fe2000bf05300 */
[----:B------:R-:W4:Y:S01]  /*4ee0*/  @!UP4 LDCU UR5, c[0x0][0xf0c] ;  /* 0x0001e180ff05c7ac */ /* 0x000f220008000800 */
[----:B------:R-:W3:Y:S01]  /*4ef0*/  @!UP4 LDCU UR4, c[0x0][0xf20] ;  /* 0x0001e400ff04c7ac */ /* 0x000ee20008000800 */
[----:B------:R-:W-:Y:S02]  /*4f00*/  USHF.L.U32 UR17, UR27, 0x8, URZ ;  /* 0x000000081b117899 */ /* 0x000fe400080006ff */
[----:B--2---:R-:W-:Y:S02]  /*4f10*/  UIMAD.WIDE.U32 UR6, UR14, UR8, URZ ;  /* 0x000000080e0672a5 */ /* 0x004fe4000f8e00ff */
[----:B------:R-:W-:Y:S02]  /*4f20*/  UIADD3 UR18, UPT, UPT, UR17, 0x60, URZ ;  /* 0x0000006011127890 */ /* 0x000fe4000fffe0ff */
[----:B------:R-:W-:Y:S02]  /*4f30*/  @!UP4 USHF.R.U32.HI UR7, URZ, UR9, UR7 ;  /* 0x00000009ff07c299 */ /* 0x000fe40008011607 */
[----:B------:R-:W-:Y:S02]  /*4f40*/  UIMAD.WIDE.U32 UR8, UR13, UR11, URZ ;  /* 0x0000000b0d0872a5 */ /* 0x000fe4000f8e00ff */
[----:B----4-:R-:W-:Y:S02]  /*4f50*/  @!UP4 UISETP.NE.AND UP0, UPT, UR5, 0x1, UPT ;  /* 0x000000010500c88c */ /* 0x010fe4000bf05270 */
[----:B------:R-:W-:Y:S02]  /*4f60*/  USHF.L.U32 UR59, UR12, 0x7, URZ ;  /* 0x000000070c3b7899 */ /* 0x000fe400080006ff */
[----:B------:R-:W-:Y:S02]  /*4f70*/  @!UP4 USEL UR7, UR14, UR7, !UP0 ;  /* 0x000000070e07c287 */ /* 0x000fe4000c000000 */
[----:B------:R-:W-:Y:S01]  /*4f80*/  @!UP4 UISETP.NE.AND UP0, UPT, UR10, 0x1, UPT ;  /* 0x000000010a00c88c */ /* 0x000fe2000bf05270 */
[----:B------:R-:W-:Y:S01]  /*4f90*/  @!UP4 UMOV UR6, UR9 ;  /* 0x000000090006cc82 */ /* 0x000fe20008000000 */
[----:B------:R-:W-:Y:S01]  /*4fa0*/  UMOV UR58, UR18 ;  /* 0x00000012003a7c82 */ /* 0x000fe20008000000 */
[----:B---3--:R-:W-:Y:S04]  /*4fb0*/  @!UP4 USHF.R.U32.HI UR6, URZ, UR4, UR6 ;  /* 0x00000004ff06c299 */ /* 0x008fe80008011606 */
[----:B------:R-:W-:Y:S04]  /*4fc0*/  @!UP4 USEL UR6, UR13, UR6, !UP0 ;  /* 0x000000060d06c287 */ /* 0x000fe8000c000000 */
[----:B------:R-:W-:Y:S02]  /*4fd0*/  @!UP4 UIADD3 UR4, UPT, UPT, -UR7, UR6, URZ ;  /* 0x000000060704c290 */ /* 0x000fe4000fffe1ff */
[----:B------:R-:W-:Y:S02]  /*4fe0*/  @!UP4 UIADD3 UR6, UPT, UPT, UR7, -UR6, URZ ;  /* 0x800000060706c290 */ /* 0x000fe4000fffe0ff */
[----:B------:R-:W-:Y:S02]  /*4ff0*/  @!UP4 UIMAD UR14, UR4, UR5, UR14 ;  /* 0x00000005040ec2a4 */ /* 0x000fe4000f8e020e */
[----:B------:R-:W-:Y:S01]  /*5000*/  @!UP4 UIMAD UR13, UR6, UR10, UR13 ;  /* 0x0000000a060dc2a4 */ /* 0x000fe2000f8e020d */
[----:B------:R-:W-:Y:S11]  /*5010*/  BRA.U UP1, `(.L_x_80) ;  /* 0x0000000101107547 */ /* 0x000ff6000b800000 */
[----:B-1----:R-:W-:Y:S04]  /*5020*/  MOV R0, UR68 ;  /* 0x0000004400007c02 */ /* 0x002fe80008000f00 */
[----:B------:R-:W-:Y:S04]  /*5030*/  SHF.L.U32 R5, R0, 0x1f, RZ ;  /* 0x0000001f00057819 */ /* 0x000fe800000006ff */
[----:B------:R-:W1:Y:S02]  /*5040*/  SYNCS.PHASECHK.TRANS64.TRYWAIT P1, [UR21+0x78], R5 ;  /* 0x00007805ff0075a7 */ /* 0x000e640008021115 */
[----:B-1----:R-:W-:Y:S05]  /*5050*/  @!P1 BRA `(.L_x_81) ;  /* 0x000000e000409947 */ /* 0x002fea0003800000 */
.L_x_80:
[----:B------:R-:W-:Y:S05]  /*5060*/  BRA.U !UP5, `(.L_x_82) ;  /* 0x000000010d387547 */ /* 0x000fea000b800000 */
[----:B------:R-:W-:Y:S01]  /*5070*/  UPLOP3.LUT UP2, UPT, UPT, UPT, UP6, 0x80, 0x8 ;  /* 0x000000000008789c */ /* 0x000fe20003f4f060 */
[----:B-1----:R-:W-:Y:S01]  /*5080*/  HFMA2 R0, -RZ, RZ, 0, 5.9604644775390625e-08 ;  /* 0x00000001ff007431 */ /* 0x002fe200000001ff */
[----:B------:R-:W1:Y:S01]  /*5090*/  LDCU.64 UR8, c[0x0][0x358] ;  /* 0x00006b00ff0877ac */ /* 0x000e620008000a00 */
[----:B------:R-:W-:Y:S03]  /*50a0*/  IMAD.MOV.U32 R176, RZ, RZ, 0x1 ;  /* 0x00000001ffb07424 */ /* 0x000fe600078e00ff */
[----:B------:R-:W-:Y:S05]  /*50b0*/  PLOP3.LUT P1, PT, PT, PT, UP2, 0x80, 0x8 ;  /* 0x000000000008781c */ /* 0x000fea0003f2f028 */
[----:B------:R-:W2:Y:S01]  /*50c0*/  @UP2 LDCU.64 UR4, c[0x0][0xc88] ;  /* 0x00019100ff0427ac */ /* 0x000ea20008000a00 */
[----:B------:R-:W-:Y:S07]  /*50d0*/  @UP2 UIMAD UR6, UR36, UR54, URZ ;  /* 0x00000036240622a4 */ /* 0x000fee000f8e02ff */
[----:B------:R-:W-:Y:S01]  /*50e0*/  @!P1 PRMT R176, R0, 0x7610, R176 ;  /* 0x0000761000b09816 */ /* 0x000fe200000000b0 */
[----:B--2---:R-:W-:Y:S06]  /*50f0*/  @UP2 UIMAD.WIDE UR4, UR6, 0x4, UR4 ;  /* 0x00000004060428a5 */ /* 0x004fec000f8e0204 */
[----:B------:R-:W-:Y:S01]  /*5100*/  IMAD.U32 R4, RZ, RZ, UR4 ;  /* 0x00000004ff047e24 */ /* 0x000fe2000f8e00ff */
[----:B------:R-:W-:Y:S04]  /*5110*/  MOV R5, UR5 ;  /* 0x0000000500057c02 */ /* 0x000fe80008000f00 */
[----:B------:R-:W2:Y:S01]  /*5120*/  @!UP2 LDCU UR4, c[0x0][0xc80] ;  /* 0x00019000ff04a7ac */ /* 0x000ea20008000800 */
[----:B-1---5:R3:W5:Y:S02]  /*5130*/  @P1 LDG.E R133, desc[UR8][R4.64] ;  /* 0x0000000804851981 */ /* 0x022764000c1e1900 */
[----:B--23--:R-:W-:Y:S07]  /*5140*/  @!P1 IMAD.U32 R133, RZ, RZ, UR4 ;  /* 0x00000004ff859e24 */ /* 0x00cfee000f8e00ff */
.L_x_82:
[----:B-----5:R-:W-:Y:S01]  /*5150*/  @!P0 FSETP.EQ.AND P2, PT, R133, RZ, PT ;  /* 0x000000ff8500820b */ /* 0x020fe20003f42000 */
[----:B------:R-:W-:Y:S01]  /*5160*/  @!UPT UIADD3 URZ, UPT, UPT, URZ, URZ, URZ ;  /* 0x000000fffffff290 */ /* 0x000fe2000fffe0ff */
[----:B------:R-:W-:Y:S11]  /*5170*/  @!P0 BRA `(.L_x_83) ;  /* 0x0000000000148947 */ /* 0x000ff60003800000 */
[----:B------:R-:W-:Y:S02]  /*5180*/  LOP3.LUT P0, RZ, R176, 0xff, RZ, 0xc0, !PT ;  /* 0x000000ffb0ff7812 */ /* 0x000fe4000780c0ff */
[----:B------:R-:W-:Y:S04]  /*5190*/  PLOP3.LUT P2, PT, PT, PT, UP2, 0x80, 0x8 ;  /* 0x000000000008781c */ /* 0x000fe80003f4f028 */
[----:B------:R-:W-:Y:S07]  /*51a0*/  PLOP3.LUT P2, PT, P2, PT, PT, 0x8, 0x80 ;  /* 0x000000000080781c */ /* 0x000fee000174e170 */
[----:B------:R-:W-:Y:S11]  /*51b0*/  @P0 FSETP.EQ.AND P2, PT, R133, RZ, PT ;  /* 0x000000ff8500020b */ /* 0x000ff60003f42000 */
[----:B------:R-:W-:Y:S02]  /*51c0*/  @!UPT UIADD3 URZ, UPT, UPT, URZ, URZ, URZ ;  /* 0x000000fffffff290 */ /* 0x000fe4000fffe0ff */
.L_x_83:
[----:B-1----:R-:W-:Y:S01]  /*51d0*/  IMAD.MOV.U32 R0, RZ, RZ, 0x1 ;  /* 0x00000001ff007424 */ /* 0x002fe200078e00ff */
[----:B------:R-:W-:Y:S01]  /*51e0*/  ULOP3.LUT UP0, UR19, UR29, 0x1, URZ, 0xc0, !UPT ;  /* 0x000000011d137892 */ /* 0x000fe2000f80c0ff */
[----:B------:R-:W-:Y:S03]  /*51f0*/  ELECT P1, URZ, PT ;  /* 0x0000000000ff782f */ /* 0x000fe60003820000 */
[----:B------:R-:W-:Y:S02]  /*5200*/  SHF.L.U32 R5, R0, 0x1f, RZ ;  /* 0x0000001f00057819 */ /* 0x000fe400000006ff */
[----:B------:R-:W-:Y:S02]  /*5210*/  PLOP3.LUT P1, PT, P2, P1, PT, 0xf2, 0x2f ;  /* 0x00000000002f781c */ /* 0x000fe40001723e72 */
[----:B------:R-:W1:Y:S03]  /*5220*/  SYNCS.PHASECHK.TRANS64.TRYWAIT P0, [UR21+0x50], R5 ;  /* 0x00005005ff0075a7 */ /* 0x000e660008001115 */
[----:B------:R-:W-:Y:S01]  /*5230*/  @UP0 UIADD3 UR58, UPT, UPT, UR17, URZ, URZ ;  /* 0x000000ff113a0290 */ /* 0x000fe2000fffe0ff */
[----:B-1----:R-:W-:Y:S11]  /*5240*/  @!P0 BRA `(.L_x_84) ;  /* 0x000000dc00dc8947 */ /* 0x002ff60003800000 */
.L_x_216:
[----:B------:R-:W-:Y:S01]  /*5250*/  @!P1 IADD3 R2, P0, PT, R12, 0x980, RZ ;  /* 0x000009800c029810 */ /* 0x000fe20007f1e0ff */
[----:B------:R-:W-:Y:S01]  /*5260*/  VOTEU.ALL UP0, P1 ;  /* 0x0000000000ff7886 */ /* 0x000fe20000800000 */
[----:B------:R-:W-:Y:S01]  /*5270*/  UMOV UR6, 0x0 ;  /* 0x0000000000067882 */ /* 0x000fe20000000000 */
[----:B------:R-:W-:Y:S01]  /*5280*/  UMOV UR7, 0x10000000 ;  /* 0x1000000000077882 */ /* 0x000fe20000000000 */
[----:B------:R-:W-:Y:S01]  /*5290*/  @!P1 R2UR UR5, R2 ;  /* 0x00000000020592ca */ /* 0x000fe200000e0000 */
[----:B-1----:R-:W-:Y:S01]  /*52a0*/  @!P1 IMAD.X R0, RZ, RZ, R13, P0 ;  /* 0x000000ffff009224 */ /* 0x002fe200000e060d */
[----:B------:R-:W-:Y:S02]  /*52b0*/  @!UP0 UIADD3 UR56, UPT, UPT, UR21, 0x200, URZ ;  /* 0x0000020015388890 */ /* 0x000fe4000fffe0ff */
[----:B------:R-:W-:Y:S02]  /*52c0*/  @!UP0 UIADD3 UR10, UPT, UPT, UR58, 0x80, URZ ;  /* 0x000000803a0a8890 */ /* 0x000fe4000fffe0ff */
[----:B------:R-:W-:Y:S01]  /*52d0*/  @!P1 R2UR UR4, R0 ;  /* 0x00000000000492ca */ /* 0x000fe200000e0000 */
[----:B------:R-:W-:Y:S01]  /*52e0*/  @!UP0 UIADD3 UR8, UPT, UPT, UR21, 0x1200, URZ ;  /* 0x0000120015088890 */ /* 0x000fe2000fffe0ff */
[----:B------:R-:W-:Y:S01]  /*52f0*/  @!P1 IMAD.MOV.U32 R0, RZ, RZ, 0x2000 ;  /* 0x00002000ff009424 */ /* 0x000fe200078e00ff */
[----:B------:R-:W-:Y:S01]  /*5300*/  VOTEU.ALL UP0, P1 ;  /* 0x0000000000ff7886 */ /* 0x000fe20000800000 */
[----:B------:R-:W-:Y:S01]  /*5310*/  UMOV UR60, UR36 ;  /* 0x00000024003c7c82 */ /* 0x000fe20008000000 */
[----:B------:R-:W-:Y:S01]  /*5320*/  UMOV UR9, UR57 ;  /* 0x0000003900097c82 */ /* 0x000fe20008000000 */
[----:B------:R-:W-:Y:S01]  /*5330*/  UMOV UR11, UR59 ;  /* 0x0000003b000b7c82 */ /* 0x000fe20008000000 */
[----:B------:R-:W-:Y:S01]  /*5340*/  IMAD.U32 R6, RZ, RZ, UR5 ;  /* 0x00000005ff067e24 */ /* 0x000fe2000f8e00ff */
[----:B------:R-:W-:Y:S05]  /*5350*/  UMOV UR12, UR36 ;  /* 0x00000024000c7c82 */ /* 0x000fea0008000000 */
[----:B------:R-:W-:Y:S01]  /*5360*/  IMAD.U32 R7, RZ, RZ, UR4 ;  /* 0x00000004ff077e24 */ /* 0x000fe2000f8e00ff */
[----:B------:R-:W-:Y:S04]  /*5370*/  @!P1 R2UR UR4, R6 ;  /* 0x00000000060492ca */ /* 0x000fe800000e0000 */
[----:B------:R-:W-:Y:S11]  /*5380*/  @!P1 R2UR UR5, R7 ;  /* 0x00000000070592ca */ /* 0x000ff600000e0000 */
[----:B------:R-:W-:Y:S02]  /*5390*/  @!UPT UIADD3 URZ, UPT, UPT, URZ, URZ, URZ ;  /* 0x000000fffffff290 */ /* 0x000fe4000fffe0ff */
[----:B------:R1:W-:Y:S01]  /*53a0*/  @!UP0 UTMALDG.3D [UR56], [UR4], desc[UR6] ;  /* 0x00000638040085b4 */ /* 0x0003e20008011000 */
[----:B------:R-:W-:Y:S05]  /*53b0*/  VOTEU.ALL UP0, P1 ;  /* 0x0000000000ff7886 */ /* 0x000fea0000800000 */
[----:B------:R1:W-:Y:S01]  /*53c0*/  @!UP0 UTMALDG.3D [UR8], [UR4], desc[UR6] ;  /* 0x00000608040085b4 */ /* 0x0003e20008011000 */
[----:B------:R1:W-:Y:S01]  /*53d0*/  @!P1 SYNCS.ARRIVE.TRANS64.RED.A0TR RZ, [UR21+0x30], R0 ;  /* 0x00003000ffff99a7 */ /* 0x0003e20008300415 */
[----:B------:R-:W-:Y:S01]  /*53e0*/  SYNCS.ARRIVE.TRANS64.RED.A1T0 RZ, [UR46], RZ ;  /* 0x000000ffffff79a7 */ /* 0x000fe2000810042e */
[----:B------:R-:W2:Y:S02]  /*53f0*/  SYNCS.PHASECHK.TRANS64.TRYWAIT P0, [UR21+0x58], R5 ;  /* 0x00005805ff0075a7 */ /* 0x000ea40008001115 */
[----:B-12---:R-:W-:Y:S05]  /*5400*/  @!P0 BRA `(.L_x_85) ;  /* 0x000000dc00848947 */ /* 0x006fea0003800000 */
.L_x_218:
        /* <DEDUP_REMOVED lines=11> */
[----:B------:R-:W-:Y:S01]  /*54c0*/  @!UP0 UIADD3 UR8, UPT, UPT, UR21, 0x3200, URZ ;  /* 0x0000320015088890 */ /* 0x000fe2000fffe0ff */
[----:B------:R-:W-:Y:S01]  /*54d0*/  VOTEU.ALL UP0, P1 ;  /* 0x0000000000ff7886 */ /* 0x000fe20000800000 */
[----:B------:R-:W-:Y:S02]  /*54e0*/  UMOV UR50, UR58 ;  /* 0x0000003a00327c82 */ /* 0x000fe40008000000 */
[----:B------:R-:W-:Y:S01]  /*54f0*/  IMAD.U32 R6, RZ, RZ, UR5 ;  /* 0x00000005ff067e24 */ /* 0x000fe2000f8e00ff */
[----:B------:R-:W-:Y:S01]  /*5500*/  UMOV UR52, UR36 ;  /* 0x0000002400347c82 */ /* 0x000fe20008000000 */
[----:B------:R-:W-:Y:S01]  /*5510*/  UMOV UR9, UR49 ;  /* 0x0000003100097c82 */ /* 0x000fe20008000000 */
[----:B------:R-:W-:Y:S01]  /*5520*/  UMOV UR12, UR36 ;  /* 0x00000024000c7c82 */ /* 0x000fe20008000000 */
[----:B------:R-:W-:Y:S01]  /*5530*/  UMOV UR11, UR51 ;  /* 0x00000033000b7c82 */ /* 0x000fe20008000000 */
[----:B------:R-:W-:Y:S01]  /*5540*/  USHF.L.U32 UR16, UR19, 0x5, URZ ;  /* 0x0000000513107899 */ /* 0x000fe200080006ff */
[----:B------:R-:W-:Y:S01]  /*5550*/  IMAD.U32 R7, RZ, RZ, UR4 ;  /* 0x00000004ff077e24 */ /* 0x000fe2000f8e00ff */
[----:B------:R-:W-:Y:S04]  /*5560*/  @!P1 R2UR UR4, R6 ;  /* 0x00000000060492ca */ /* 0x000fe800000e0000 */
[----:B------:R-:W-:Y:S11]  /*5570*/  @!P1 R2UR UR5, R7 ;  /* 0x00000000070592ca */ /* 0x000ff600000e0000 */
[----:B------:R-:W-:Y:S02]  /*5580*/  @!UPT UIADD3 URZ, UPT, UPT, URZ, URZ, URZ ;  /* 0x000000fffffff290 */ /* 0x000fe4000fffe0ff */
[----:B------:R-:W-:Y:S01]  /*5590*/  @!UP0 UTMALDG.3D [UR48], [UR4], desc[UR6] ;  /* 0x00000630040085b4 */ /* 0x000fe20008011000 */
[----:B------:R-:W-:Y:S05]  /*55a0*/  VOTEU.ALL UP0, P1 ;  /* 0x0000000000ff7886 */ /* 0x000fea0000800000 */
[----:B------:R1:W-:Y:S01]  /*55b0*/  @!UP0 UTMALDG.3D [UR8], [UR4], desc[UR6] ;  /* 0x00000608040085b4 */ /* 0x0003e20008011000 */
[----:B------:R2:W-:Y:S01]  /*55c0*/  @!P1 SYNCS.ARRIVE.TRANS64.RED.A0TR RZ, [UR21+0x38], R0 ;  /* 0x00003800ffff99a7 */ /* 0x0005e20008300415 */
[----:B------:R-:W-:Y:S01]  /*55d0*/  SYNCS.ARRIVE.TRANS64.RED.A1T0 RZ, [UR39], RZ ;  /* 0x000000ffffff79a7 */ /* 0x000fe20008100427 */
[----:B------:R-:W3:Y:S01]  /*55e0*/  SYNCS.PHASECHK.TRANS64.TRYWAIT P0, [UR21+0x60], R5 ;  /* 0x00006005ff0075a7 */ /* 0x000ee20008001115 */
[----:B-1----:R-:W-:Y:S01]  /*55f0*/  UIADD3 UR4, UPT, UPT, UR17, -UR16, URZ ;  /* 0x8000001011047290 */ /* 0x002fe2000fffe0ff */
[----:B--23--:R-:W-:Y:S11]  /*5600*/  @!P0 BRA `(.L_x_86) ;  /* 0x000000dc001c8947 */ /* 0x00cff60003800000 */
.L_x_220:
[----:B------:R-:W-:Y:S01]  /*5610*/  @!P1 IADD3 R2, P0, PT, R12, 0x980, RZ ;  /* 0x000009800c029810 */ /* 0x000fe20007f1e0ff */
[----:B------:R-:W-:Y:S01]  /*5620*/  VOTEU.ALL UP0, P1 ;  /* 0x0000000000ff7886 */ /* 0x000fe20000800000 */
[----:B------:R-:W-:Y:S02]  /*5630*/  UIADD3 UR42, UPT, UPT, UR4, 0x40, URZ ;  /* 0x00000040042a7890 */ /* 0x000fe4000fffe0ff */
        /* <DEDUP_REMOVED lines=8> */
[----:B------:R-:W-:Y:S01]  /*56c0*/  UMOV UR24, 0x0 ;  /* 0x0000000000187882 */ /* 0x000fe20000000000 */
[----:B------:R-:W-:Y:S01]  /*56d0*/  UMOV UR25, 0x10000000 ;  /* 0x1000000000197882 */ /* 0x000fe20000000000 */
[----:B------:R-:W-:Y:S01]  /*56e0*/  UMOV UR43, UR59 ;  /* 0x0000003b002b7c82 */ /* 0x000fe20008000000 */
[----:B------:R-:W-:Y:S01]  /*56f0*/  IMAD.U32 R6, RZ, RZ, UR6 ;  /* 0x00000006ff067e24 */ /* 0x000fe2000f8e00ff */
[----:B------:R-:W-:Y:S01]  /*5700*/  UMOV UR44, UR36 ;  /* 0x00000024002c7c82 */ /* 0x000fe20008000000 */
[----:B------:R-:W-:Y:S01]  /*5710*/  UMOV UR9, UR41 ;  /* 0x0000002900097c82 */ /* 0x000fe20008000000 */
[----:B------:R-:W-:Y:S01]  /*5720*/  UMOV UR11, UR59 ;  /* 0x0000003b000b7c82 */ /* 0x000fe20008000000 */
[----:B------:R-:W-:Y:S01]  /*5730*/  UMOV UR12, UR36 ;  /* 0x00000024000c7c82 */ /* 0x000fe20008000000 */
[----:B------:R-:W-:Y:S01]  /*5740*/  @!P1 R2UR UR6, R6 ;  /* 0x00000000060692ca */ /* 0x000fe200000e0000 */
[----:B------:R-:W-:Y:S05]  /*5750*/  IMAD.U32 R7, RZ, RZ, UR5 ;  /* 0x00000005ff077e24 */ /* 0x000fea000f8e00ff */
        /* <DEDUP_REMOVED lines=9> */
.L_x_222:
[----:B------:R-:W-:Y:S01]  /*57f0*/  @!P1 IADD3 R2, P0, PT, R12, 0x980, RZ ;  /* 0x000009800c029810 */ /* 0x000fe20007f1e0ff */
[----:B------:R-:W-:Y:S01]  /*5800*/  VOTEU.ALL UP0, P1 ;  /* 0x0000000000ff7886 */ /* 0x000fe20000800000 */
[----:B------:R-:W-:Y:S01]  /*5810*/  UMOV UR6, 0x0 ;  /* 0x0000000000067882 */ /* 0x000fe20000000000 */
[----:B------:R-:W-:Y:S01]  /*5820*/  UMOV UR7, 0x10000000 ;  /* 0x1000000000077882 */ /* 0x000fe20000000000 */
[----:B------:R-:W-:Y:S01]  /*5830*/  @!P1 R2UR UR5, R2 ;  /* 0x00000000020592ca */ /* 0x000fe200000e0000 */
[----:B-1----:R-:W-:Y:S01]  /*5840*/  @!P1 IMAD.X R0, RZ, RZ, R13, P0 ;  /* 0x000000ffff009224 */ /* 0x002fe200000e060d */
[----:B------:R-:W-:Y:S01]  /*5850*/  @!UP0 UIADD3 UR10, UPT, UPT, UR4, 0xc0, URZ ;  /* 0x000000c0040a8890 */ /* 0x000fe2000fffe0ff */
[----:B------:R-:W-:Y:S01]  /*5860*/  SHF.L.U32 R4, RZ, 0x1f, RZ ;  /* 0x0000001fff047819 */ /* 0x000fe200000006ff */
        /* <DEDUP_REMOVED lines=10> */
[----:B------:R-:W-:Y:S03]  /*5910*/  UMOV UR11, UR35 ;  /* 0x00000023000b7c82 */ /* 0x000fe60008000000 */
        /* <DEDUP_REMOVED lines=10> */
[----:B-1----:R-:W-:Y:S01]  /*59c0*/  UIADD3 UR4, UPT, UPT, UR17, UR16, URZ ;  /* 0x0000001011047290 */ /* 0x002fe2000fffe0ff */
[----:B--23--:R-:W-:Y:S11]  /*59d0*/  @!P0 BRA `(.L_x_88) ;  /* 0x000000d800588947 */ /* 0x00cff60003800000 */
.L_x_224:
[----:B------:R-:W-:Y:S01]  /*59e0*/  @!P1 IADD3 R2, P0, PT, R12, 0x980, RZ ;  /* 0x000009800c029810 */ /* 0x000fe20007f1e0ff */
[----:B------:R-:W-:Y:S01]  /*59f0*/  VOTEU.ALL UP0, P1 ;  /* 0x0000000000ff7886 */ /* 0x000fe20000800000 */
[----:B------:R-:W-:Y:S02]  /*5a00*/  UIADD3 UR26, UPT, UPT, UR4, 0x20, URZ ;  /* 0x00000020041a7890 */ /* 0x000fe4000fffe0ff */
[----:B------:R-:W-:Y:S01]  /*5a10*/  @!P1 R2UR UR6, R2 ;  /* 0x00000000020692ca */ /* 0x000fe200000e0000 */
[----:B------:R-:W-:Y:S01]  /*5a20*/  @!P1 IMAD.X R0, RZ, RZ, R13, P0 ;  /* 0x000000ffff009224 */ /* 0x000fe200000e060d */
        /* <DEDUP_REMOVED lines=15> */
[----:B-1----:R-:W-:Y:S01]  /*5b20*/  IMAD.U32 R7, RZ, RZ, UR5 ;  /* 0x00000005ff077e24 */ /* 0x002fe2000f8e00ff */
[----:B------:R-:W-:Y:S04]  /*5b30*/  UMOV UR12, UR36 ;  /* 0x00000024000c7c82 */ /* 0x000fe80008000000 */
        /* <DEDUP_REMOVED lines=9> */
.L_x_226:
[----:B------:R-:W-:Y:S01]  /*5bd0*/  @!P1 IADD3 R2, P0, PT, R12, 0x980, RZ ;  /* 0x000009800c029810 */ /* 0x000fe20007f1e0ff */
[----:B------:R-:W-:Y:S01]  /*5be0*/  VOTEU.ALL UP0, P1 ;  /* 0x0000000000ff7886 */ /* 0x000fe20000800000 */
[----:B------:R-:W-:Y:S01]  /*5bf0*/  UMOV UR6, 0x0 ;  /* 0x0000000000067882 */ /* 0x000fe20000000000 */
[----:B------:R-:W-:Y:S01]  /*5c00*/  UMOV UR7, 0x10000000 ;  /* 0x1000000000077882 */ /* 0x000fe20000000000 */
[----:B------:R-:W-:Y:S01]  /*5c10*/  @!P1 R2UR UR5, R2 ;  /* 0x00000000020592ca */ /* 0x000fe200000e0000 */
[----:B------:R-:W-:Y:S01]  /*5c20*/  @!P1 IMAD.X R0, RZ, RZ, R13, P0 ;  /* 0x000000ffff009224 */ /* 0x000fe200000e060d */
[----:B------:R-:W-:Y:S02]  /*5c30*/  @!UP0 UIADD3 UR10, UPT, UPT, UR4, 0xa0, URZ ;  /* 0x000000a0040a8890 */ /* 0x000fe4000fffe0ff */
[----:B------:R-:W-:Y:S02]  /*5c40*/  @!UP0 UIADD3 UR27, UPT, UPT, UR59, 0x40, URZ ;  /* 0x000000403b1b8890 */ /* 0x000fe4000fffe0ff */
[----:B------:R-:W-:Y:S01]  /*5c50*/  @!P1 R2UR UR4, R0 ;  /* 0x00000000000492ca */ /* 0x000fe200000e0000 */
[----:B------:R-:W-:Y:S01]  /*5c60*/  @!UP0 UIADD3 UR24, UPT, UPT, UR21, 0x2200, URZ ;  /* 0x0000220015188890 */ /* 0x000fe2000fffe0ff */
[----:B------:R-:W-:Y:S01]  /*5c70*/  @!P1 IMAD.MOV.U32 R0, RZ, RZ, 0x2000 ;  /* 0x00002000ff009424 */ /* 0x000fe200078e00ff */
[----:B------:R-:W-:Y:S02]  /*5c80*/  @!UP0 UIADD3 UR8, UPT, UPT, UR21, 0x3200, URZ ;  /* 0x0000320015088890 */ /* 0x000fe4000fffe0ff */
[----:B------:R-:W-:Y:S02]  /*5c90*/  UISETP.NE.AND UP0, UPT, UR19, URZ, UPT ;  /* 0x000000ff1300728c */ /* 0x000fe4000bf05270 */
[----:B------:R-:W-:Y:S01]  /*5ca0*/  IMAD.U32 R6, RZ, RZ, UR5 ;  /* 0x00000005ff067e24 */ /* 0x000fe2000f8e00ff */
[----:B------:R-:W-:Y:S01]  /*5cb0*/  UMOV UR25, UR49 ;  /* 0x0000003100197c82 */ /* 0x000fe20008000000 */
[----:B------:R-:W-:Y:S01]  /*5cc0*/  UMOV UR28, UR36 ;  /* 0x00000024001c7c82 */ /* 0x000fe20008000000 */
[----:B------:R-:W-:Y:S01]  /*5cd0*/  UMOV UR9, UR49 ;  /* 0x0000003100097c82 */ /* 0x000fe20008000000 */
[----:B------:R-:W-:Y:S01]  /*5ce0*/  UMOV UR12, UR36 ;  /* 0x00000024000c7c82 */ /* 0x000fe20008000000 */
[----:B------:R-:W-:Y:S01]  /*5cf0*/  UMOV UR11, UR27 ;  /* 0x0000001b000b7c82 */ /* 0x000fe20008000000 */
[----:B-1----:R-:W-:Y:S01]  /*5d00*/  IMAD.U32 R7, RZ, RZ, UR4 ;  /* 0x00000004ff077e24 */ /* 0x002fe2000f8e00ff */
[----:B------:R-:W-:Y:S02]  /*5d10*/  @!P1 R2UR UR4, R6 ;  /* 0x00000000060492ca */ /* 0x000fe400000e0000 */
[----:B------:R-:W-:Y:S02]  /*5d20*/  @!UP0 UIADD3 UR18, UPT, UPT, UR17, URZ, URZ ;  /* 0x000000ff11128290 */ /* 0x000fe4000fffe0ff */
[----:B------:R-:W-:Y:S01]  /*5d30*/  @!P1 R2UR UR5, R7 ;  /* 0x00000000070592ca */ /* 0x000fe200000e0000 */
[----:B------:R-:W-:Y:S11]  /*5d40*/  VOTEU.ALL UP0, P1 ;  /* 0x0000000000ff7886 */ /* 0x000ff60000800000 */
[----:B------:R-:W-:Y:S01]  /*5d50*/  @!UPT UIADD3 URZ, UPT, UPT, URZ, URZ, URZ ;  /* 0x000000fffffff290 */ /* 0x000fe2000fffe0ff */
[----:B------:R1:W-:Y:S01]  /*5d60*/  @!UP0 UTMALDG.3D [UR24], [UR4], desc[UR6] ;  /* 0x00000618040085b4 */ /* 0x0003e20008011000 */
[----:B------:R-:W-:Y:S05]  /*5d70*/  VOTEU.ALL UP0, P1 ;  /* 0x0000000000ff7886 */ /* 0x000fea0000800000 */
[----:B------:R1:W-:Y:S01]  /*5d80*/  @!UP0 UTMALDG.3D [UR8], [UR4], desc[UR6] ;  /* 0x00000608040085b4 */ /* 0x0003e20008011000 */
[----:B------:R1:W-:Y:S01]  /*5d90*/  @!P1 SYNCS.ARRIVE.TRANS64.RED.A0TR RZ, [UR21+0x38], R0 ;  /* 0x00003800ffff99a7 */ /* 0x0003e20008300415 */
[----:B------:R-:W-:Y:S01]  /*5da0*/  SYNCS.ARRIVE.TRANS64.RED.A1T0 RZ, [UR39], RZ ;  /* 0x000000ffffff79a7 */ /* 0x000fe20008100427 */
[----:B------:R-:W2:Y:S02]  /*5db0*/  SYNCS.PHASECHK.TRANS64.TRYWAIT P0, [UR21+0x60], R4 ;  /* 0x00006004ff0075a7 */ /* 0x000ea40008001115 */
[----:B-12---:R-:W-:Y:S05]  /*5dc0*/  @!P0 BRA `(.L_x_90) ;  /* 0x000000d4008c8947 */ /* 0x006fea0003800000 */
.L_x_228:
[----:B------:R-:W-:Y:S01]  /*5dd0*/  @!P1 IADD3 R2, P0, PT, R12, 0x980, RZ ;  /* 0x000009800c029810 */ /* 0x000fe20007f1e0ff */
[----:B------:R-:W-:Y:S01]  /*5de0*/  VOTEU.ALL UP0, P1 ;  /* 0x0000000000ff7886 */ /* 0x000fe20000800000 */
[----:B------:R-:W-:Y:S01]  /*5df0*/  UMOV UR6, 0x0 ;  /* 0x0000000000067882 */ /* 0x000fe20000000000 */
[----:B------:R-:W-:Y:S01]  /*5e00*/  UMOV UR7, 0x10000000 ;  /* 0x1000000000077882 */ /* 0x000fe20000000000 */
[----:B------:R-:W-:Y:S01]  /*5e10*/  @!P1 R2UR UR5, R2 ;  /* 0x00000000020592ca */ /* 0x000fe200000e0000 */
[----:B------:R-:W-:Y:S01]  /*5e20*/  @!P1 IMAD.X R0, RZ, RZ, R13, P0 ;  /* 0x000000ffff009224 */ /* 0x000fe200000e060d */
[----:B------:R-:W-:Y:S01]  /*5e30*/  @!UP0 UIADD3 UR16, UPT, UPT, UR21, 0x4200, URZ ;  /* 0x0000420015108890 */ /* 0x000fe2000fffe0ff */
[----:B------:R-:W-:Y:S01]  /*5e40*/  VIADD R10, R10, 0x1 ;  /* 0x000000010a0a7836 */ /* 0x000fe20000000000 */
        /* <DEDUP_REMOVED lines=9> */
[----:B------:R-:W-:Y:S01]  /*5ee0*/  UMOV UR9, UR41 ;  /* 0x0000002900097c82 */ /* 0x000fe20008000000 */
[----:B------:R-:W-:Y:S01]  /*5ef0*/  UMOV UR11, UR59 ;  /* 0x0000003b000b7c82 */ /* 0x000fe20008000000 */
[----:B------:R-:W-:Y:S03]  /*5f00*/  UMOV UR12, UR36 ;  /* 0x00000024000c7c82 */ /* 0x000fe60008000000 */
[----:B-1----:R-:W-:Y:S01]  /*5f10*/  IMAD.U32 R7, RZ, RZ, UR4 ;  /* 0x00000004ff077e24 */ /* 0x002fe2000f8e00ff */
        /* <DEDUP_REMOVED lines=10> */
.L_x_230:
[----:B------:R-:W-:Y:S01]  /*5fc0*/  UIADD3 UR29, UPT, UPT, UR29, 0x1, URZ ;  /* 0x000000011d1d7890 */ /* 0x000fe2000fffe0ff */
[----:B------:R-:W-:Y:S01]  /*5fd0*/  @!P1 IADD3 R2, P0, PT, R12, 0x980, RZ ;  /* 0x000009800c029810 */ /* 0x000fe20007f1e0ff */
[----:B------:R-:W-:Y:S01]  /*5fe0*/  UPLOP3.LUT UP1, UPT, UPT, UPT, UPT, 0x80, 0x8 ;  /* 0x000000000008789c */ /* 0x000fe20003f2f070 */
[----:B------:R-:W-:Y:S01]  /*5ff0*/  R2UR UR25, R178 ;  /* 0x00000000b21972ca */ /* 0x000fe200000e0000 */
[----:B------:R-:W-:Y:S01]  /*6000*/  VOTEU.ALL UP0, P1 ;  /* 0x0000000000ff7886 */ /* 0x000fe20000800000 */
[----:B------:R-:W-:Y:S01]  /*6010*/  @!P1 R2UR UR5, R2 ;  /* 0x00000000020592ca */ /* 0x000fe200000e0000 */
[----:B------:R-:W-:Y:S01]  /*6020*/  @!P1 IMAD.X R0, RZ, RZ, R13, P0 ;  /* 0x000000ffff009224 */ /* 0x000fe200000e060d */
[----:B------:R-:W-:Y:S01]  /*6030*/  UMOV UR6, 0x0 ;  /* 0x0000000000067882 */ /* 0x000fe20000000000 */
[----:B------:R-:W-:Y:S01]  /*6040*/  UMOV UR7, 0x10000000 ;  /* 0x1000000000077882 */ /* 0x000fe20000000000 */
[----:B------:R-:W-:Y:S01]  /*6050*/  @!UP0 UIADD3 UR19, UPT, UPT, UR59, 0x40, URZ ;  /* 0x000000403b138890 */ /* 0x000fe2000fffe0ff */
[----:B------:R-:W-:Y:S01]  /*6060*/  R2UR UR24, R179 ;  /* 0x00000000b31872ca */ /* 0x000fe200000e0000 */
[----:B------:R-:W-:Y:S01]  /*6070*/  @!UP0 UIADD3 UR16, UPT, UPT, UR21, 0x6200, URZ ;  /* 0x0000620015108890 */ /* 0x000fe2000fffe0ff */
[----:B------:R-:W-:Y:S01]  /*6080*/  @!P1 R2UR UR4, R0 ;  /* 0x00000000000492ca */ /* 0x000fe200000e0000 */
[----:B------:R-:W-:Y:S01]  /*6090*/  @!UP0 UIADD3 UR10, UPT, UPT, UR18, 0x80, URZ ;  /* 0x00000080120a8890 */ /* 0x000fe2000fffe0ff */
[----:B------:R-:W-:Y:S01]  /*60a0*/  ISETP.NE.AND P0, PT, R10, 0x2, PT ;  /* 0x000000020a00780c */ /* 0x000fe20003f05270 */
[----:B------:R-:W-:Y:S01]  /*60b0*/  @!UP0 UIADD3 UR8, UPT, UPT, UR21, 0x7200, URZ ;  /* 0x0000720015088890 */ /* 0x000fe2000fffe0ff */
[----:B------:R-:W-:Y:S02]  /*60c0*/  VOTEU.ALL UP0, P1 ;  /* 0x0000000000ff7886 */ /* 0x000fe40000800000 */
[----:B------:R-:W-:Y:S01]  /*60d0*/  IMAD.U32 R6, RZ, RZ, UR5 ;  /* 0x00000005ff067e24 */ /* 0x000fe2000f8e00ff */
[----:B------:R-:W-:Y:S01]  /*60e0*/  UMOV UR17, UR33 ;  /* 0x0000002100117c82 */ /* 0x000fe20008000000 */
[----:B------:R-:W-:Y:S01]  /*60f0*/  UMOV UR20, UR36 ;  /* 0x0000002400147c82 */ /* 0x000fe20008000000 */
[----:B------:R-:W-:Y:S01]  /*6100*/  UMOV UR9, UR33 ;  /* 0x0000002100097c82 */ /* 0x000fe20008000000 */
[----:B------:R-:W-:Y:S01]  /*6110*/  UMOV UR12, UR36 ;  /* 0x00000024000c7c82 */ /* 0x000fe20008000000 */
[----:B------:R-:W-:Y:S01]  /*6120*/  UMOV UR11, UR19 ;  /* 0x00000013000b7c82 */ /* 0x000fe20008000000 */
[----:B------:R-:W-:Y:S01]  /*6130*/  SEL R0, RZ, 0x1, P0 ;  /* 0x00000001ff007807 */ /* 0x000fe20000000000 */
[----:B-1----:R-:W-:Y:S01]  /*6140*/  IMAD.U32 R7, RZ, RZ, UR4 ;  /* 0x00000004ff077e24 */ /* 0x002fe2000f8e00ff */
[----:B------:R-:W-:Y:S01]  /*6150*/  @!P1 R2UR UR4, R6 ;  /* 0x00000000060492ca */ /* 0x000fe200000e0000 */
[----:B------:R-:W-:Y:S01]  /*6160*/  UIADD3 UR27, UPT, UPT, UR13, UR25, URZ ;  /* 0x000000190d1b7290 */ /* 0x000fe2000fffe0ff */
[----:B------:R-:W-:Y:S01]  /*6170*/  LOP3.LUT R9, R9, R0, RZ, 0x3c, !PT ;  /* 0x0000000009097212 */ /* 0x000fe200078e3cff */
[----:B------:R-:W-:Y:S01]  /*6180*/  UMOV UR36, UR47 ;  /* 0x0000002f00247c82 */ /* 0x000fe20008000000 */
[----:B------:R-:W-:Y:S02]  /*6190*/  @!P1 R2UR UR5, R7 ;  /* 0x00000000070592ca */ /* 0x000fe400000e0000 */
[----:B------:R-:W-:Y:S11]  /*61a0*/  SEL R10, R10, RZ, P0 ;  /* 0x000000ff0a0a7207 */ /* 0x000ff60000000000 */
[----:B------:R-:W-:Y:S01]  /*61b0*/  @!UP0 UTMALDG.3D [UR16], [UR4], desc[UR6] ;  /* 0x00000610040085b4 */ /* 0x000fe20008011000 */
[----:B------:R-:W-:Y:S05]  /*61c0*/  VOTEU.ALL UP0, P1 ;  /* 0x0000000000ff7886 */ /* 0x000fea0000800000 */
[----:B------:R1:W-:Y:S01]  /*61d0*/  @!UP0 UTMALDG.3D [UR8], [UR4], desc[UR6] ;  /* 0x00000608040085b4 */ /* 0x0003e20008011000 */
[----:B------:R2:W-:Y:S01]  /*61e0*/  @!P1 SYNCS.ARRIVE.TRANS64.RED.A0TR RZ, [UR21+0x48], R3 ;  /* 0x00004803ffff99a7 */ /* 0x0005e20008300415 */
[----:B------:R-:W-:Y:S01]  /*61f0*/  SYNCS.ARRIVE.TRANS64.RED.A1T0 RZ, [UR37], RZ ;  /* 0x000000ffffff79a7 */ /* 0x000fe20008100425 */
[----:B-1----:R-:W-:Y:S01]  /*6200*/  UIADD3 UR12, UPT, UPT, UR14, UR24, URZ ;  /* 0x000000180e0c7290 */ /* 0x002fe2000fffe0ff */
[----:B------:R-:W-:Y:S11]  /*6210*/  BRA.U UP3, `(.L_x_92) ;  /* 0xffffffe503e87547 */ /* 0x000ff6000b83ffff */
[----:B------:R-:W1:Y:S02]  /*6220*/  SYNCS.PHASECHK.TRANS64.TRYWAIT P0, [UR21+0x50], R5 ;  /* 0x00005005ff0075a7 */ /* 0x000e640008001115 */
[----:B-1----:R-:W-:Y:S05]  /*6230*/  @!P0 BRA `(.L_x_93) ;  /* 0x000000d000a08947 */ /* 0x002fea0003800000 */
.L_x_232:
[----:B------:R-:W3:Y:S02]  /*6240*/  SYNCS.PHASECHK.TRANS64.TRYWAIT P0, [UR21+0x58], R5 ;  /* 0x00005805ff0075a7 */ /* 0x000ee40008001115 */
[----:B---3--:R-:W-:Y:S05]  /*6250*/  @!P0 BRA `(.L_x_94) ;  /* 0x000000d000b08947 */ /* 0x008fea0003800000 */
.L_x_234:
[----:B------:R-:W3:Y:S01]  /*6260*/  SYNCS.PHASECHK.TRANS64.TRYWAIT P0, [UR21+0x60], R5 ;  /* 0x00006005ff0075a7 */ /* 0x000ee20008001115 */
[----:B-1----:R-:W-:Y:S01]  /*6270*/  HFMA2 R0, -RZ, RZ, 0, 5.9604644775390625e-08 ;  /* 0x00000001ff007431 */ /* 0x002fe200000001ff */
[----:B---3--:R-:W-:Y:S06]  /*6280*/  @!P0 BRA `(.L_x_95) ;  /* 0x000000d000bc8947 */ /* 0x008fec0003800000 */
.L_x_236:
[----:B-1----:R-:W-:Y:S02]  /*6290*/  MOV R2, UR21 ;  /* 0x0000001500027c02 */ /* 0x002fe40008000f00 */
[----:B--2---:R-:W-:-:S07]  /*62a0*/  SHF.L.U32 R3, R0, 0x1f, RZ ;  /* 0x0000001f00037819 */ /* 0x004fce00000006ff */
.L_x_96:
[----:B-1----:R1:W2:Y:S02]  /*62b0*/  SYNCS.PHASECHK.TRANS64.TRYWAIT P0, [R2+URZ+0x68], R3 ;  /* 0x00006803020075a7 */ /* 0x0022a400080011ff */
[----:B--2---:R-:W-:Y:S05]  /*62c0*/  @!P0 NANOSLEEP.SYNCS 0x989680 ;  /* 0x009896800000895d */ /* 0x004fea0003900000 */
[----:B------:R-:W2:Y:S02]  /*62d0*/  @!P0 SYNCS.PHASECHK.TRANS64 P0, [R2+URZ+0x68], R3 ;  /* 0x00006803020085a7 */ /* 0x000ea400080010ff */
[----:B--2---:R-:W-:Y:S05]  /*62e0*/  @P0 EXIT ;  /* 0x000000000000094d */ /* 0x004fea0003800000 */
[----:B------:R-:W-:Y:S05]  /*62f0*/  BRA `(.L_x_96) ;  /* 0xfffffffc00ec7947 */ /* 0x000fea000383ffff */
.L_x_77:
[----:B------:R-:W-:-:S06]  /*6300*/  UISETP.GE.AND UP0, UPT, UR20, 0x4, UPT ;  /* 0x000000041400788c */ /* 0x000fcc000bf06270 */
[----:B------:R-:W-:-:S13]  /*6310*/  PLOP3.LUT P0, PT, PT, PT, UP0, 0x80, 0x8 ;  /* 0x000000000008781c */ /* 0x000fda0003f0f008 */
[----:B-1----:R-:W-:Y:S05]  /*6320*/  @!P0 EXIT ;  /* 0x000000000000894d */ /* 0x002fea0003800000 */
[----:B------:R-:W1:Y:S08]  /*6330*/  S2UR UR4, SR_CgaCtaId ;  /* 0x00000000000479c3 */ /* 0x000e700000008800 */
[----:B------:R-:W-:Y:S01]  /*6340*/  BAR.SYNC.DEFER_BLOCKING 0x6, 0xa0 ;  /* 0x0182800000007b1d */ /* 0x000fe20000010000 */
[C---:B------:R-:W-:Y:S01]  /*6350*/  IMAD.SHL.U32 R5, R184.reuse, 0x20, RZ ;  /* 0x00000020b8057824 */ /* 0x040fe200078e00ff */
[----:B------:R-:W-:Y:S01]  /*6360*/  LOP3.LUT R185, R184, 0x2, RZ, 0xc0, !PT ;  /* 0x00000002b8b97812 */ /* 0x000fe200078ec0ff */
[----:B------:R-:W-:-:S02]  /*6370*/  IMAD.SHL.U32 R188, R177, 0x400, RZ ;  /* 0x00000400b1bc7824 */ /* 0x000fc400078e00ff */
[----:B------:R-:W-:Y:S02]  /*6380*/  HFMA2 R186, -RZ, RZ, 0, 0 ;  /* 0x00000000ffba7431 */ /* 0x000fe400000001ff */
[C---:B------:R-:W-:Y:S01]  /*6390*/  IMAD.SHL.U32 R0, R184.reuse, 0x4, RZ ;  /* 0x00000004b8007824 */ /* 0x040fe200078e00ff */
[----:B------:R-:W-:Y:S01]  /*63a0*/  UMOV UR44, 0x400 ;  /* 0x00000400002c7882 */ /* 0x000fe20000000000 */
[----:B------:R-:W2:Y:S01]  /*63b0*/  LDC.64 R174, c[0x0][0xcb0] ;  /* 0x00032c00ffae7b82 */ /* 0x000ea20000000a00 */
[C---:B------:R-:W-:Y:S01]  /*63c0*/  LOP3.LUT R7, R5.reuse, 0x320, RZ, 0xc0, !PT ;  /* 0x0000032005077812 */ /* 0x040fe200078ec0ff */
[C---:B------:R-:W-:Y:S01]  /*63d0*/  IMAD.U32 R2, R184.reuse, 0x10000, RZ ;  /* 0x00010000b8027824 */ /* 0x040fe200078e00ff */
[----:B------:R-:W-:Y:S01]  /*63e0*/  LOP3.LUT R5, R5, 0xc0, RZ, 0xc0, !PT ;  /* 0x000000c005057812 */ /* 0x000fe200078ec0ff */
[----:B------:R-:W-:Y:S01]  /*63f0*/  IMAD.MOV.U32 R183, RZ, RZ, RZ ;  /* 0x000000ffffb77224 */ /* 0x000fe200078e00ff */
[----:B------:R-:W-:Y:S01]  /*6400*/  LOP3.LUT R188, R7, 0x400, R188, 0xf8, !PT ;  /* 0x0000040007bc7812 */ /* 0x000fe200078ef8bc */
[----:B------:R-:W-:Y:S01]  /*6410*/  IMAD.MOV R185, RZ, RZ, -R185 ;  /* 0x000000ffffb97224 */ /* 0x000fe200078e0ab9 */
[----:B------:R-:W-:Y:S01]  /*6420*/  LOP3.LUT R5, R5, 0x18, R0, 0xf8, !PT ;  /* 0x0000001805057812 */ /* 0x000fe200078ef800 */
[----:B------:R-:W3:Y:S01]  /*6430*/  LDC.64 R172, c[0x0][0xca8] ;  /* 0x00032a00ffac7b82 */ /* 0x000ee20000000a00 */
[----:B------:R-:W-:Y:S01]  /*6440*/  LOP3.LUT R184, R184, 0x4, RZ, 0xc0, !PT ;  /* 0x00000004b8b87812 */ /* 0x000fe200078ec0ff */
[----:B------:R-:W4:Y:S01]  /*6450*/  LDCU UR63, c[0x0][0x370] ;  /* 0x00006e00ff3f77ac */ /* 0x000f220008000800 */
[----:B------:R-:W-:-:S02]  /*6460*/  LOP3.LUT R188, R188, R5, RZ, 0xfc, !PT ;  /* 0x00000005bcbc7212 */ /* 0x000fc400078efcff */
[----:B------:R-:W-:Y:S01]  /*6470*/  LOP3.LUT R2, R2, 0x200000, RZ, 0xc0, !PT ;  /* 0x0020000002027812 */ /* 0x000fe200078ec0ff */
[----:B------:R-:W2:Y:S01]  /*6480*/  LDCU.64 UR54, c[0x0][0x348] ;  /* 0x00006900ff3677ac */ /* 0x000ea20008000a00 */
[----:B------:R-:W-:Y:S01]  /*6490*/  IADD3 R187, PT, PT, -R184, 0x2, RZ ;  /* 0x00000002b8bb7810 */ /* 0x000fe20007ffe1ff */
[----:B------:R-:W-:Y:S01]  /*64a0*/  IMAD.MOV R184, RZ, RZ, -R184 ;  /* 0x000000ffffb87224 */ /* 0x000fe200078e0ab8 */
[----:B------:R-:W-:Y:S01]  /*64b0*/  LOP3.LUT R189, R177, 0x3, RZ, 0xc0, !PT ;  /* 0x00000003b1bd7812 */ /* 0x000fe200078ec0ff */
[----:B-1----:R-:W-:Y:S01]  /*64c0*/  ULEA UR44, UR4, UR44, 0x18 ;  /* 0x0000002c042c7291 */ /* 0x002fe2000f8ec0ff */
[----:B------:R-:W-:Y:S01]  /*64d0*/  SHF.L.U32 R187, R187, 0x4, RZ ;  /* 0x00000004bbbb7819 */ /* 0x000fe200000006ff */
[----:B------:R-:W1:Y:S01]  /*64e0*/  LDCU.64 UR4, c[0x0][0xc90] ;  /* 0x00019200ff0477ac */ /* 0x000e620008000a00 */
[----:B------:R-:W2:Y:S06]  /*64f0*/  LDCU UR42, c[0x0][0xf0c] ;  /* 0x0001e180ff2a77ac */ /* 0x000eac0008000800 */
[----:B------:R-:W4:Y:S01]  /*6500*/  LDS R3, [UR44+0x100] ;  /* 0x0001002cff037984 */ /* 0x000f220008000800 */
[----:B------:R-:W2:Y:S01]  /*6510*/  LDCU UR39, c[0x0][0xf30] ;  /* 0x0001e600ff2777ac */ /* 0x000ea20008000800 */
[----:B------:R-:W2:Y:S01]  /*6520*/  LDCU.64 UR60, c[0x0][0xc88] ;  /* 0x00019100ff3c77ac */ /* 0x000ea20008000a00 */
[----:B------:R-:W2:Y:S01]  /*6530*/  LDCU.64 UR40, c[0x0][0xf28] ;  /* 0x0001e500ff2877ac */ /* 0x000ea20008000a00 */
[----:B-1----:R-:W-:Y:S01]  /*6540*/  IMAD.U32 R191, RZ, RZ, UR4 ;  /* 0x00000004ffbf7e24 */ /* 0x002fe2000f8e00ff */
[----:B------:R-:W-:Y:S01]  /*6550*/  UIADD3 UR4, UPT, UPT, UR44, 0x200, URZ ;  /* 0x000002002c047890 */ /* 0x000fe2000fffe0ff */
[----:B------:R-:W-:Y:S01]  /*6560*/  IMAD.U32 R190, RZ, RZ, UR5 ;  /* 0x00000005ffbe7e24 */ /* 0x000fe2000f8e00ff */
[----:B------:R-:W1:Y:S04]  /*6570*/  LDCU.128 UR56, c[0x0][0xf10] ;  /* 0x0001e200ff3877ac */ /* 0x000e680008000c00 */
[----:B------:R-:W-:Y:S01]  /*6580*/  IMAD.U32 R181, RZ, RZ, UR4 ;  /* 0x00000004ffb57e24 */ /* 0x000fe2000f8e00ff */
[----:B------:R-:W1:Y:S03]  /*6590*/  LDCU UR62, c[0x0][0x374] ;  /* 0x00006e80ff3e77ac */ /* 0x000e660008000800 */
[----:B------:R-:W-:Y:S01]  /*65a0*/  IMAD R188, R188, 0x2, R181 ;  /* 0x00000002bcbc7824 */ /* 0x000fe200078e02b5 */
[----:B------:R-:W-:Y:S01]  /*65b0*/  UMOV UR43, URZ ;  /* 0x000000ff002b7c82 */ /* 0x000fe20008000000 */
[----:B------:R-:W-:Y:S01]  /*65c0*/  UMOV UR53, URZ ;  /* 0x000000ff00357c82 */ /* 0x000fe20008000000 */
[----:B------:R-:W-:Y:S01]  /*65d0*/  UMOV UR47, URZ ;  /* 0x000000ff002f7c82 */ /* 0x000fe20008000000 */
[----:B-1234-:R-:W-:-:S07]  /*65e0*/  IADD3 R2, PT, PT, R3, R2, RZ ;  /* 0x0000000203027210 */ /* 0x01efce0007ffe0ff */
.L_x_188:
[C---:B------:R-:W-:Y:S02]  /*65f0*/  LEA R0, R183.reuse, UR44, 0x3 ;  /* 0x0000002cb7007c11 */ /* 0x040fe4000f8e18ff */
[----:B------:R-:W-:Y:S02]  /*6600*/  SHF.L.U32 R3, R186, 0x1f, RZ ;  /* 0x0000001fba037819 */ /* 0x000fe400000006ff */
[----:B--2---:R-:W-:Y:S02]  /*6610*/  LEA R5, R183, UR44, 0x4 ;  /* 0x0000002cb7057c11 */ /* 0x004fe4000f8e20ff */
[----:B------:R-:W1:Y:S02]  /*6620*/  SYNCS.PHASECHK.TRANS64.TRYWAIT P0, [R0+URZ+0x80], R3 ;  /* 0x00008003000075a7 */ /* 0x000e6400080011ff */
[----:B-1-3--:R-:W-:Y:S05]  /*6630*/  @!P0 BRA `(.L_x_97) ;  /* 0x000000cc00e88947 */ /* 0x00afea0003800000 */
.L_x_237:
[----:B------:R-:W-:Y:S01]  /*6640*/  R2UR UR7, R192 ;  /* 0x00000000c00772ca */ /* 0x000fe200000e0000 */
[----:B------:R-:W2:Y:S01]  /*6650*/  LDS.128 R4, [R5+0xe0] ;  /* 0x0000e00005047984 */ /* 0x000ea20000000c00 */
[----:B-1----:R-:W-:Y:S01]  /*6660*/  VIADD R0, R0, 0x90 ;  /* 0x0000009000007836 */ /* 0x002fe20000000000 */
[----:B------:R-:W-:Y:S04]  /*6670*/  UISETP.GE.AND UP0, UPT, UR45, 0x1, UPT ;  /* 0x000000012d00788c */ /* 0x000fe8000bf06270 */
[----:B------:R-:W-:Y:S01]  /*6680*/  PRMT R0, RZ, 0x654, R0 ;  /* 0x00000654ff007816 */ /* 0x000fe20000000000 */
[----:B------:R-:W-:Y:S01]  /*6690*/  @!PT LDS RZ, [RZ] ;  /* 0x00000000fffff984 */ /* 0x000fe20000000800 */
[----:B------:R-:W-:Y:S01]  /*66a0*/  @!PT LDS RZ, [RZ] ;  /* 0x00000000fffff984 */ /* 0x000fe20000000800 */
[----:B------:R-:W-:Y:S01]  /*66b0*/  @!PT LDS RZ, [RZ] ;  /* 0x00000000fffff984 */ /* 0x000fe20000000800 */
[----:B------:R-:W-:Y:S01]  /*66c0*/  @!PT LDS RZ, [RZ] ;  /* 0x00000000fffff984 */ /* 0x000fe20000000800 */
[----:B------:R1:W-:Y:S06]  /*66d0*/  MEMBAR.ALL.CTA ;  /* 0x0000000000007992 */ /* 0x0003ec0000008000 */
[----:B-1----:R-:W1:Y:S02]  /*66e0*/  FENCE.VIEW.ASYNC.S ;  /* 0x00000000000073c6 */ /* 0x002e640000000000 */
[----:B-1----:R1:W-:Y:S01]  /*66f0*/  SYNCS.ARRIVE.TRANS64.RED.A1T0 RZ, [R0+URZ], RZ ;  /* 0x000000ff00ff79a7 */ /* 0x0023e200081004ff */
[----:B--2---:R-:W-:Y:S11]  /*6700*/  LOP3.LUT P0, RZ, R6, 0x1, RZ, 0xc0, !PT ;  /* 0x0000000106ff7812 */ /* 0x004ff6000780c0ff */
[----:B------:R-:W-:Y:S02]  /*6710*/  @!UPT UIADD3 URZ, UPT, UPT, URZ, URZ, URZ ;  /* 0x000000fffffff290 */ /* 0x000fe4000fffe0ff */
[----:B------:R-:W-:Y:S01]  /*6720*/  VOTEU.ANY UP1, P0 ;  /* 0x0000000000ff7886 */ /* 0x000fe20000020100 */
[----:B------:R-:W-:Y:S01]  /*6730*/  PLOP3.LUT P0, PT, PT, PT, UP1, 0x80, 0x8 ;  /* 0x000000000008781c */ /* 0x000fe20003f0f018 */
[----:B------:R-:W-:Y:S06]  /*6740*/  UP2UR UR4, UPR, URZ, 0x2 ;  /* 0x00000002ff047883 */ /* 0x000fec0008000000 */
[----:B------:R-:W-:Y:S06]  /*6750*/  IMAD.U32 R193, RZ, RZ, UR4 ;  /* 0x00000004ffc17e24 */ /* 0x000fec000f8e00ff */
[----:B------:R-:W-:Y:S02]  /*6760*/  @P0 SHF.R.U32.HI R3, RZ, 0x10, R5 ;  /* 0x00000010ff030819 */ /* 0x000fe40000011605 */
[----:B------:R-:W-:Y:S02]  /*6770*/  @P0 MOV R8, R4 ;  /* 0x0000000400080202 */ /* 0x000fe40000000f00 */
[----:B------:R-:W-:Y:S02]  /*6780*/  @P0 R2UR UR4, R3 ;  /* 0x00000000030402ca */ /* 0x000fe400000e0000 */
[----:B------:R-:W-:Y:S02]  /*6790*/  @P0 LOP3.LUT R4, R5, 0xffff, RZ, 0xc0, !PT ;  /* 0x0000ffff05040812 */ /* 0x000fe400078ec0ff */
[----:B------:R-:W-:Y:S02]  /*67a0*/  @P0 R2UR UR6, R8 ;  /* 0x00000000080602ca */ /* 0x000fe400000e0000 */
[----:B------:R-:W-:Y:S07]  /*67b0*/  @P0 R2UR UR5, R4 ;  /* 0x00000000040502ca */ /* 0x000fee00000e0000 */
[----:B------:R-:W-:Y:S02]  /*67c0*/  @UP1 UMOV UR7, UR4 ;  /* 0x0000000400071c82 */ /* 0x000fe40008000000 */
[----:B------:R-:W-:Y:S02]  /*67d0*/  IMAD.U32 R192, RZ, RZ, UR7 ;  /* 0x00000007ffc07e24 */ /* 0x000fe4000f8e00ff */
[----:B------:R-:W-:Y:S02]  /*67e0*/  @UP1 UMOV UR38, UR6 ;  /* 0x0000000600261c82 */ /* 0x000fe40008000000 */
[----:B------:R-:W-:Y:S01]  /*67f0*/  @UP1 UMOV UR37, UR5 ;  /* 0x0000000500251c82 */ /* 0x000fe20008000000 */
[----:B-1----:R-:W-:Y:S05]  /*6800*/  BRA.U !UP0, `(.L_x_98) ;  /* 0x0000000108cc7547 */ /* 0x002fea000b800000 */
[----:B------:R-:W1:Y:S01]  /*6810*/  LDCU UR13, c[0x0][0xf20] ;  /* 0x0001e400ff0d77ac */ /* 0x000e620008000800 */
[----:B------:R-:W-:Y:S02]  /*6820*/  UIMAD.WIDE.U32 UR4, UR62, UR59, URZ ;  /* 0x0000003b3e0472a5 */ /* 0x000fe4000f8e00ff */
[----:B------:R-:W-:Y:S02]  /*6830*/  UIMAD.WIDE.U32 UR6, UR63, UR56, URZ ;  /* 0x000000383f0672a5 */ /* 0x000fe4000f8e00ff */
[----:B------:R-:W-:Y:S02]  /*6840*/  UISETP.NE.AND UP0, UPT, UR58, 0x1, UPT ;  /* 0x000000013a00788c */ /* 0x000fe4000bf05270 */
[----:B------:R-:W-:Y:S02]  /*6850*/  UIMAD.WIDE.U32 UR8, UR37, UR59, URZ ;  /* 0x0000003b250872a5 */ /* 0x000fe4000f8e00ff */
[----:B------:R-:W-:Y:S02]  /*6860*/  UISETP.NE.AND UP1, UPT, UR42, 0x1, UPT ;  /* 0x000000012a00788c */ /* 0x000fe4000bf25270 */
[----:B------:R-:W-:Y:S02]  /*6870*/  UIMAD.WIDE.U32 UR10, UR38, UR56, URZ ;  /* 0x00000038260a72a5 */ /* 0x000fe4000f8e00ff */
[----:B------:R-:W-:Y:S01]  /*6880*/  UISETP.NE.AND UP2, UPT, UR45, 0x1, UPT ;  /* 0x000000012d00788c */ /* 0x000fe2000bf45270 */
[----:B------:R-:W-:Y:S02]  /*6890*/  UMOV UR4, UR5 ;  /* 0x0000000500047c82 */ /* 0x000fe40008000000 */
[----:B-1----:R-:W-:Y:S03]  /*68a0*/  USHF.R.U32.HI UR5, URZ, UR13, UR4 ;  /* 0x0000000dff057299 */ /* 0x002fe60008011604 */
[----:B------:R-:W-:Y:S02]  /*68b0*/  UMOV UR4, UR7 ;  /* 0x0000000700047c82 */ /* 0x000fe40008000000 */
[----:B------:R-:W-:Y:S02]  /*68c0*/  USHF.R.U32.HI UR7, URZ, UR57, UR4 ;  /* 0x00000039ff077299 */ /* 0x000fe40008011604 */
[----:B------:R-:W-:Y:S02]  /*68d0*/  USEL UR4, UR62, UR5, !UP0 ;  /* 0x000000053e047287 */ /* 0x000fe4000c000000 */
[----:B------:R-:W-:Y:S01]  /*68e0*/  USEL UR7, UR63, UR7, !UP1 ;  /* 0x000000073f077287 */ /* 0x000fe2000c800000 */
[----:B------:R-:W-:Y:S01]  /*68f0*/  UMOV UR5, UR9 ;  /* 0x0000000900057c82 */ /* 0x000fe20008000000 */
[----:B------:R-:W-:Y:S02]  /*6900*/  UIMAD.WIDE.U32 UR8, UR4, UR40, URZ ;  /* 0x00000028040872a5 */ /* 0x000fe4000f8e00ff */
[----:B------:R-:W-:Y:S03]  /*6910*/  USHF.R.U32.HI UR6, URZ, UR13, UR5 ;  /* 0x0000000dff067299 */ /* 0x000fe60008011605 */
[----:B------:R-:W-:Y:S01]  /*6920*/  UMOV UR5, UR11 ;  /* 0x0000000b00057c82 */ /* 0x000fe20008000000 */
[----:B------:R-:W-:Y:S02]  /*6930*/  UIMAD.WIDE.U32 UR10, UR7, UR40, URZ ;  /* 0x00000028070a72a5 */ /* 0x000fe4000f8e00ff */
[----:B------:R-:W-:Y:S02]  /*6940*/  USEL UR6, UR37, UR6, !UP0 ;  /* 0x0000000625067287 */ /* 0x000fe4000c000000 */
[----:B------:R-:W-:Y:S01]  /*6950*/  USHF.R.U32.HI UR5, URZ, UR57, UR5 ;  /* 0x00000039ff057299 */ /* 0x000fe20008011605 */
[----:B------:R-:W-:Y:S02]  /*6960*/  UMOV UR8, UR9 ;  /* 0x0000000900087c82 */ /* 0x000fe40008000000 */
[----:B------:R-:W-:Y:S01]  /*6970*/  UMOV UR10, UR11 ;  /* 0x0000000b000a7c82 */ /* 0x000fe20008000000 */
[----:B------:R-:W-:Y:S02]  /*6980*/  @UP2 USHF.R.U32.HI UR4, URZ, UR41, UR8 ;  /* 0x00000029ff042299 */ /* 0x000fe40008011608 */
[----:B------:R-:W-:Y:S02]  /*6990*/  @UP2 USHF.R.U32.HI UR7, URZ, UR41, UR10 ;  /* 0x00000029ff072299 */ /* 0x000fe4000801160a */
[----:B------:R-:W-:Y:S02]  /*69a0*/  UIMAD UR4, UR45, UR4, URZ ;  /* 0x000000042d0472a4 */ /* 0x000fe4000f8e02ff */
[----:B------:R-:W-:Y:S02]  /*69b0*/  UIMAD.WIDE.U32 UR10, UR6, UR40, URZ ;  /* 0x00000028060a72a5 */ /* 0x000fe4000f8e00ff */
[----:B------:R-:W-:Y:S02]  /*69c0*/  USEL UR5, UR38, UR5, !UP1 ;  /* 0x0000000526057287 */ /* 0x000fe4000c800000 */
[----:B------:R-:W-:Y:S02]  /*69d0*/  UIMAD UR8, UR45, UR7, URZ ;  /* 0x000000072d0872a4 */ /* 0x000fe4000f8e02ff */
[----:B------:R-:W-:Y:S03]  /*69e0*/  UISETP.GE.AND UP0, UPT, UR6, UR4, UPT ;  /* 0x000000040600728c */ /* 0x000fe6000bf06270 */
[----:B------:R-:W-:Y:S01]  /*69f0*/  UMOV UR4, UR11 ;  /* 0x0000000b00047c82 */ /* 0x000fe20008000000 */
[----:B------:R-:W-:Y:S02]  /*6a00*/  UISETP.GE.OR UP0, UPT, UR5, UR8, UP0 ;  /* 0x000000080500728c */ /* 0x000fe40008706670 */
[----:B------:R-:W-:Y:S02]  /*6a10*/  USHF.R.U32.HI UR4, URZ, UR41, UR4 ;  /* 0x00000029ff047299 */ /* 0x000fe40008011604 */
[----:B------:R-:W-:Y:S02]  /*6a20*/  UIMAD.WIDE.U32 UR8, UR5, UR40, URZ ;  /* 0x00000028050872a5 */ /* 0x000fe4000f8e00ff */
[----:B------:R-:W-:Y:S02]  /*6a30*/  USEL UR11, UR6, UR4, !UP2 ;  /* 0x00000004060b7287 */ /* 0x000fe4000d000000 */
[----:B------:R-:W-:Y:S02]  /*6a40*/  UIADD3 UR8, UPT, UPT, -UR5, URZ, URZ ;  /* 0x000000ff05087290 */ /* 0x000fe4000fffe1ff */
[----:B------:R-:W-:Y:S01]  /*6a50*/  UIADD3 UR10, UPT, UPT, -UR11, URZ, URZ ;  /* 0x000000ff0b0a7290 */ /* 0x000fe2000fffe1ff */
[----:B------:R-:W-:Y:S01]  /*6a60*/  @!UP0 UMOV UR4, UR9 ;  /* 0x0000000900048c82 */ /* 0x000fe20008000000 */
[----:B------:R-:W-:Y:S02]  /*6a70*/  UIADD3 UR9, UPT, UPT, -UR6, URZ, URZ ;  /* 0x000000ff06097290 */ /* 0x000fe4000fffe1ff */
[----:B------:R-:W-:Y:S02]  /*6a80*/  @!UP0 USHF.R.U32.HI UR4, URZ, UR41, UR4 ;  /* 0x00000029ff048299 */ /* 0x000fe40008011604 */
[----:B------:R-:W-:Y:S02]  /*6a90*/  UIMAD UR10, UR45, UR10, UR6 ;  /* 0x0000000a2d0a72a4 */ /* 0x000fe4000f8e0206 */
[----:B------:R-:W-:Y:S04]  /*6aa0*/  @!UP0 USEL UR4, UR5, UR4, !UP2 ;  /* 0x0000000405048287 */ /* 0x000fe8000d000000 */
[----:B------:R-:W-:Y:S02]  /*6ab0*/  @!UP0 UIMAD UR10, UR7, UR10, UR4 ;  /* 0x0000000a070a82a4 */ /* 0x000fe4000f8e0204 */
[----:B------:R-:W-:Y:S02]  /*6ac0*/  @!UP0 UIADD3 UR11, UPT, UPT, UR11, -UR4, URZ ;  /* 0x800000040b0b8290 */ /* 0x000fe4000fffe0ff */
[----:B------:R-:W-:Y:S02]  /*6ad0*/  UIMAD UR7, UR42, UR8, UR38 ;  /* 0x000000082a0772a4 */ /* 0x000fe4000f8e0226 */
[----:B------:R-:W-:Y:S02]  /*6ae0*/  @!UP0 UIMAD UR6, UR11, UR45, UR5 ;  /* 0x0000002d0b0682a4 */ /* 0x000fe4000f8e0205 */
[----:B------:R-:W-:Y:S01]  /*6af0*/  UIMAD UR4, UR58, UR9, UR37 ;  /* 0x000000093a0472a4 */ /* 0x000fe2000f8e0225 */
[----:B------:R-:W-:Y:S02]  /*6b00*/  @!UP0 UMOV UR5, UR10 ;  /* 0x0000000a00058c82 */ /* 0x000fe40008000000 */
[----:B------:R-:W-:Y:S02]  /*6b10*/  UIMAD UR38, UR5, UR42, UR7 ;  /* 0x0000002a052672a4 */ /* 0x000fe4000f8e0207 */
[----:B------:R-:W-:Y:S11]  /*6b20*/  UIMAD UR37, UR6, UR58, UR4 ;  /* 0x0000003a062572a4 */ /* 0x000ff6000f8e0204 */
[----:B------:R-:W-:Y:S01]  /*6b30*/  @!UPT UIADD3 URZ, UPT, UPT, URZ, URZ, URZ ;  /* 0x000000fffffff290 */ /* 0x000fe2000fffe0ff */
.L_x_98:
[----:B------:R-:W-:Y:S01]  /*6b40*/  UISETP.NE.AND UP0, UPT, UR39, 0x1, UPT ;  /* 0x000000012700788c */ /* 0x000fe2000bf05270 */
[----:B------:R-:W-:Y:S01]  /*6b50*/  LOP3.LUT P0, RZ, R181, 0x1b0, RZ, 0xc0, !PT ;  /* 0x000001b0b5ff7812 */ /* 0x000fe2000780c0ff */
[----:B------:R-:W-:Y:S01]  /*6b60*/  USHF.L.U32 UR50, UR12, 0x7, URZ ;  /* 0x000000070c327899 */ /* 0x000fe200080006ff */
[----:B------:R-:W-:Y:S01]  /*6b70*/  BSSY.RECONVERGENT B6, `(.L_x_99) ;  /* 0x0000034000067945 */ /* 0x000fe20003800200 */
[----:B------:R-:W-:Y:S01]  /*6b80*/  USHF.L.U32 UR52, UR27, 0x8, URZ ;  /* 0x000000081b347899 */ /* 0x000fe200080006ff */
[----:B------:R-:W-:Y:S06]  /*6b90*/  IADD3 R183, PT, PT, R183, 0x1, RZ ;  /* 0x00000001b7b77810 */ /* 0x000fec0007ffe0ff */
[----:B------:R-:W1:Y:S01]  /*6ba0*/  @!UP0 LDCU.128 UR16, c[0x0][0xf10] ;  /* 0x0001e200ff1087ac */ /* 0x000e620008000c00 */
[----:B------:R-:W2:Y:S01]  /*6bb0*/  @!UP0 LDCU UR5, c[0x0][0xf0c] ;  /* 0x0001e180ff0587ac */ /* 0x000ea20008000800 */
[----:B------:R-:W3:Y:S01]  /*6bc0*/  @!UP0 LDCU UR10, c[0x0][0xf20] ;  /* 0x0001e400ff0a87ac */ /* 0x000ee20008000800 */
[----:B-1----:R-:W-:Y:S02]  /*6bd0*/  UIMAD.WIDE.U32 UR8, UR38, UR16, URZ ;  /* 0x00000010260872a5 */ /* 0x002fe4000f8e00ff */
[----:B------:R-:W-:Y:S02]  /*6be0*/  UIMAD.WIDE.U32 UR6, UR37, UR19, URZ ;  /* 0x00000013250672a5 */ /* 0x000fe4000f8e00ff */
[----:B------:R-:W-:Y:S03]  /*6bf0*/  @!UP0 UISETP.NE.AND UP1, UPT, UR18, 0x1, UPT ;  /* 0x000000011200888c */ /* 0x000fe6000bf25270 */
[----:B------:R-:W-:Y:S01]  /*6c00*/  @!UP0 UMOV UR4, UR9 ;  /* 0x0000000900048c82 */ /* 0x000fe20008000000 */
[----:B--2---:R-:W-:Y:S02]  /*6c10*/  @!UP0 UISETP.NE.AND UP2, UPT, UR5, 0x1, UPT ;  /* 0x000000010500888c */ /* 0x004fe4000bf45270 */
[----:B------:R-:W-:Y:S01]  /*6c20*/  @!UP0 USHF.R.U32.HI UR4, URZ, UR17, UR4 ;  /* 0x00000011ff048299 */ /* 0x000fe20008011604 */
[----:B------:R-:W-:Y:S02]  /*6c30*/  @!UP0 UMOV UR6, UR7 ;  /* 0x0000000700068c82 */ /* 0x000fe40008000000 */
[----:B---3--:R-:W-:Y:S02]  /*6c40*/  @!UP0 USHF.R.U32.HI UR6, URZ, UR10, UR6 ;  /* 0x0000000aff068299 */ /* 0x008fe40008011606 */
[----:B------:R-:W-:Y:S02]  /*6c50*/  @!UP0 USEL UR7, UR38, UR4, !UP2 ;  /* 0x0000000426078287 */ /* 0x000fe4000d000000 */
[----:B------:R-:W-:Y:S04]  /*6c60*/  @!UP0 USEL UR6, UR37, UR6, !UP1 ;  /* 0x0000000625068287 */ /* 0x000fe8000c800000 */
[----:B------:R-:W-:Y:S02]  /*6c70*/  @!UP0 UIADD3 UR4, UPT, UPT, -UR7, UR6, URZ ;  /* 0x0000000607048290 */ /* 0x000fe4000fffe1ff */
[----:B------:R-:W-:Y:S02]  /*6c80*/  @!UP0 UIADD3 UR6, UPT, UPT, UR7, -UR6, URZ ;  /* 0x8000000607068290 */ /* 0x000fe4000fffe0ff */
[----:B------:R-:W-:Y:S02]  /*6c90*/  @!UP0 UIMAD UR38, UR4, UR5, UR38 ;  /* 0x00000005042682a4 */ /* 0x000fe4000f8e0226 */
[----:B------:R-:W-:Y:S01]  /*6ca0*/  @!UP0 UIMAD UR37, UR6, UR18, UR37 ;  /* 0x00000012062582a4 */ /* 0x000fe2000f8e0225 */
[----:B------:R-:W-:Y:S11]  /*6cb0*/  @!P0 BRA `(.L_x_100) ;  /* 0x00000000007c8947 */ /* 0x000ff60003800000 */
[----:B------:R-:W1:Y:S01]  /*6cc0*/  LDCU.64 UR8, c[0x4][0x80] ;  /* 0x01001000ff0877ac */ /* 0x000e620008000a00 */
[----:B------:R-:W-:Y:S01]  /*6cd0*/  MOV R16, 0x0 ;  /* 0x0000000000107802 */ /* 0x000fe20000000f00 */
[----:B------:R-:W-:Y:S02]  /*6ce0*/  HFMA2 R12, -RZ, RZ, 0, 5.9604644775390625e-08 ;  /* 0x00000001ff0c7431 */ /* 0x000fe400000001ff */
[----:B------:R-:W-:Y:S01]  /*6cf0*/  IMAD.MOV.U32 R8, RZ, RZ, 0x70 ;  /* 0x00000070ff087424 */ /* 0x000fe200078e00ff */
[----:B------:R2:W3:Y:S01]  /*6d00*/  LDC.64 R14, c[0x4][R16] ;  /* 0x01000000100e7b82 */ /* 0x0004e20000000a00 */
[----:B------:R-:W4:Y:S01]  /*6d10*/  LDCU.64 UR6, c[0x4][0x88] ;  /* 0x01001100ff0677ac */ /* 0x000f220008000a00 */
[----:B------:R-:W-:Y:S01]  /*6d20*/  IMAD.MOV.U32 R13, RZ, RZ, RZ ;  /* 0x000000ffff0d7224 */ /* 0x000fe200078e00ff */
[----:B------:R-:W2:Y:S01]  /*6d30*/  LDCU.64 UR4, c[0x4][0x8] ;  /* 0x01000100ff0477ac */ /* 0x000ea20008000a00 */
[----:B-1----:R-:W-:Y:S01]  /*6d40*/  MOV R5, UR9 ;  /* 0x0000000900057c02 */ /* 0x002fe20008000f00 */
[----:B------:R-:W-:Y:S01]  /*6d50*/  IMAD.U32 R4, RZ, RZ, UR8 ;  /* 0x00000008ff047e24 */ /* 0x000fe2000f8e00ff */
[----:B----4-:R-:W-:Y:S01]  /*6d60*/  MOV R7, UR7 ;  /* 0x0000000700077c02 */ /* 0x010fe20008000f00 */
[----:B------:R-:W-:Y:S01]  /*6d70*/  IMAD.U32 R6, RZ, RZ, UR6 ;  /* 0x00000006ff067e24 */ /* 0x000fe2000f8e00ff */
[----:B--2---:R-:W-:Y:S01]  /*6d80*/  MOV R11, UR5 ;  /* 0x00000005000b7c02 */ /* 0x004fe20008000f00 */
[----:B------:R-:W-:Y:S02]  /*6d90*/  IMAD.U32 R10, RZ, RZ, UR4 ;  /* 0x00000004ff0a7e24 */ /* 0x000fe4000f8e00ff */
[----:B------:R-:W-:Y:S07]  /*6da0*/  LEPC R20, `(.L_x_101) ;  /* 0x000000001014794e */ /* 0x000fee0000000000 */
[----:B---3-5:R-:W-:Y:S05]  /*6db0*/  CALL.ABS.NOINC R14 ;  /* 0x000000000e007343 */ /* 0x028fea0003c00000 */
.L_x_101:
[----:B------:R-:W1:Y:S01]  /*6dc0*/  LDCU.64 UR8, c[0x4][0x80] ;  /* 0x01001000ff0877ac */ /* 0x000e620008000a00 */
[----:B------:R-:W2:Y:S01]  /*6dd0*/  LDC.64 R16, c[0x4][R16] ;  /* 0x0100000010107b82 */ /* 0x000ea20000000a00 */
[----:B------:R-:W-:Y:S02]  /*6de0*/  HFMA2 R12, -RZ, RZ, 0, 5.9604644775390625e-08 ;  /* 0x00000001ff0c7431 */ /* 0x000fe400000001ff */
[----:B------:R-:W-:Y:S02]  /*6df0*/  IMAD.MOV.U32 R8, RZ, RZ, 0x70 ;  /* 0x00000070ff087424 */ /* 0x000fe400078e00ff */
[----:B------:R-:W-:Y:S01]  /*6e00*/  IMAD.MOV.U32 R13, RZ, RZ, RZ ;  /* 0x000000ffff0d7224 */ /* 0x000fe200078e00ff */
[----:B------:R-:W3:Y:S01]  /*6e10*/  LDCU.64 UR6, c[0x4][0x88] ;  /* 0x01001100ff0677ac */ /* 0x000ee20008000a00 */
[----:B------:R-:W4:Y:S01]  /*6e20*/  LDCU.64 UR4, c[0x4][0x8] ;  /* 0x01000100ff0477ac */ /* 0x000f220008000a00 */
[----:B-1----:R-:W-:Y:S02]  /*6e30*/  MOV R4, UR8 ;  /* 0x0000000800047c02 */ /* 0x002fe40008000f00 */
[----:B------:R-:W-:Y:S02]  /*6e40*/  MOV R5, UR9 ;  /* 0x0000000900057c02 */ /* 0x000fe40008000f00 */
[----:B---3--:R-:W-:Y:S01]  /*6e50*/  MOV R7, UR7 ;  /* 0x0000000700077c02 */ /* 0x008fe20008000f00 */
[----:B------:R-:W-:Y:S01]  /*6e60*/  IMAD.U32 R6, RZ, RZ, UR6 ;  /* 0x00000006ff067e24 */ /* 0x000fe2000f8e00ff */
[----:B----4-:R-:W-:Y:S01]  /*6e70*/  MOV R11, UR5 ;  /* 0x00000005000b7c02 */ /* 0x010fe20008000f00 */
[----:B------:R-:W-:Y:S02]  /*6e80*/  IMAD.U32 R10, RZ, RZ, UR4 ;  /* 0x00000004ff0a7e24 */ /* 0x000fe4000f8e00ff */
[----:B------:R-:W-:Y:S07]  /*6e90*/  LEPC R20, `(.L_x_100) ;  /* 0x000000001014794e */ /* 0x000fee0000000000 */
[----:B--2---:R-:W-:Y:S05]  /*6ea0*/  CALL.ABS.NOINC R16 ;  /* 0x0000000010007343 */ /* 0x004fea0003c00000 */
.L_x_100:
[----:B------:R-:W-:Y:S05]  /*6eb0*/  BSYNC.RECONVERGENT B6 ;  /* 0x0000000000067941 */ /* 0x000fea0003800200 */
.L_x_99:
[----:B------:R-:W-:Y:S02]  /*6ec0*/  R2UR UR6, R180 ;  /* 0x00000000b40672ca */ /* 0x000fe400000e0000 */
[----:B------:R-:W-:Y:S02]  /*6ed0*/  R2UR UR5, R191 ;  /* 0x00000000bf0572ca */ /* 0x000fe400000e0000 */
[----:B------:R-:W-:Y:S02]  /*6ee0*/  R2UR UR4, R190 ;  /* 0x00000000be0472ca */ /* 0x000fe400000e0000 */
[----:B------:R-:W-:Y:S02]  /*6ef0*/  ISETP.NE.U32.AND P4, PT, R174, RZ, PT ;  /* 0x000000ffae00720c */ /* 0x000fe40003f85070 */
[----:B------:R-:W-:Y:S02]  /*6f00*/  ISETP.NE.U32.AND P2, PT, RZ, UR60, PT ;  /* 0x0000003cff007c0c */ /* 0x000fe4000bf45070 */
[----:B------:R-:W-:Y:S02]  /*6f10*/  ISETP.NE.AND.EX P4, PT, R175, RZ, PT, P4 ;  /* 0x000000ffaf00720c */ /* 0x000fe40003f85340 */
[----:B------:R-:W-:Y:S01]  /*6f20*/  ISETP.NE.AND.EX P2, PT, RZ, UR61, PT, P2 ;  /* 0x0000003dff007c0c */ /* 0x000fe2000bf45320 */
[----:B------:R-:W-:Y:S02]  /*6f30*/  UISETP.NE.AND UP2, UPT, UR6, URZ, UPT ;  /* 0x000000ff0600728c */ /* 0x000fe4000bf45270 */
[----:B------:R-:W-:Y:S04]  /*6f40*/  UISETP.NE.U32.AND UP0, UPT, UR5, URZ, UPT ;  /* 0x000000ff0500728c */ /* 0x000fe8000bf05070 */
[----:B------:R-:W-:Y:S01]  /*6f50*/  UISETP.NE.AND.EX UP1, UPT, UR4, URZ, UPT, UP0 ;  /* 0x000000ff0400728c */ /* 0x000fe2000bf25300 */
[----:B------:R-:W-:Y:S01]  /*6f60*/  PLOP3.LUT P1, PT, PT, PT, UP2, 0x80, 0x8 ;  /* 0x000000000008781c */ /* 0x000fe20003f2f028 */
[----:B------:R-:W-:Y:S03]  /*6f70*/  UPLOP3.LUT UP0, UPT, UPT, UPT, UPT, 0x40, 0x4 ;  /* 0x000000000004789c */ /* 0x000fe60003f0e870 */
[----:B------:R-:W-:Y:S06]  /*6f80*/  @UP2 UPLOP3.LUT UP0, UPT, UPT, UPT, UP1, 0x80, 0x8 ;  /* 0x000000000008289c */ /* 0x000fec0003f0f010 */
[----:B------:R-:W-:Y:S01]  /*6f90*/  PLOP3.LUT P0, PT, PT, PT, UP0, 0x80, 0x8 ;  /* 0x000000000008781c */ /* 0x000fe20003f0f008 */
[----:B------:R-:W-:Y:S01]  /*6fa0*/  @!UPT UIADD3 URZ, UPT, UPT, URZ, URZ, URZ ;  /* 0x000000fffffff290 */ /* 0x000fe2000fffe0ff */
[----:B------:R-:W-:Y:S11]  /*6fb0*/  BRA.U !UP1, `(.L_x_102) ;  /* 0x0000000109407547 */ /* 0x000ff6000b800000 */
[----:B------:R-:W-:Y:S01]  /*6fc0*/  UISETP.NE.U32.AND UP0, UPT, UR60, URZ, UPT ;  /* 0x000000ff3c00728c */ /* 0x000fe2000bf05070 */
[----:B------:R-:W-:Y:S01]  /*6fd0*/  R2UR UR6, R191 ;  /* 0x00000000bf0672ca */ /* 0x000fe200000e0000 */
[----:B------:R-:W1:Y:S01]  /*6fe0*/  LDCU.64 UR8, c[0x0][0x358] ;  /* 0x00006b00ff0877ac */ /* 0x000e620008000a00 */
[----:B------:R-:W-:Y:S02]  /*6ff0*/  HFMA2 R176, -RZ, RZ, 0, 5.9604644775390625e-08 ;  /* 0x00000001ffb07431 */ /* 0x000fe400000001ff */
[----:B------:R-:W-:Y:S01]  /*7000*/  IMAD.MOV.U32 R0, RZ, RZ, 0x1 ;  /* 0x00000001ff007424 */ /* 0x000fe200078e00ff */
[----:B------:R-:W-:Y:S06]  /*7010*/  UISETP.NE.AND.EX UP0, UPT, UR61, URZ, UPT, UP0 ;  /* 0x000000ff3d00728c */ /* 0x000fec000bf05300 */
[----:B------:R-:W-:Y:S05]  /*7020*/  PLOP3.LUT P3, PT, PT, PT, UP0, 0x80, 0x8 ;  /* 0x000000000008781c */ /* 0x000fea0003f6f008 */
[----:B------:R-:W2:Y:S01]  /*7030*/  @UP0 LDCU.64 UR4, c[0x0][0xc88] ;  /* 0x00019100ff0407ac */ /* 0x000ea20008000a00 */
[----:B------:R-:W-:Y:S07]  /*7040*/  @UP0 UIMAD UR6, UR36, UR6, URZ ;  /* 0x00000006240602a4 */ /* 0x000fee000f8e02ff */
[----:B------:R-:W-:Y:S01]  /*7050*/  @!P3 PRMT R176, R0, 0x7610, R176 ;  /* 0x0000761000b0b816 */ /* 0x000fe200000000b0 */
[----:B--2---:R-:W-:Y:S06]  /*7060*/  @UP0 UIMAD.WIDE UR4, UR6, 0x4, UR4 ;  /* 0x00000004060408a5 */ /* 0x004fec000f8e0204 */
[----:B------:R-:W-:Y:S02]  /*7070*/  IMAD.U32 R4, RZ, RZ, UR4 ;  /* 0x00000004ff047e24 */ /* 0x000fe4000f8e00ff */
[----:B------:R-:W-:Y:S03]  /*7080*/  IMAD.U32 R5, RZ, RZ, UR5 ;  /* 0x00000005ff057e24 */ /* 0x000fe6000f8e00ff */
[----:B------:R-:W2:Y:S02]  /*7090*/  @!UP0 LDCU UR4, c[0x0][0xc80] ;  /* 0x00019000ff0487ac */ /* 0x000ea40008000800 */
[----:B-1---5:R1:W5:Y:S02]  /*70a0*/  @P3 LDG.E R133, desc[UR8][R4.64] ;  /* 0x0000000804853981 */ /* 0x022364000c1e1900 */
[----:B-12---:R-:W-:Y:S02]  /*70b0*/  @!P3 MOV R133, UR4 ;  /* 0x000000040085bc02 */ /* 0x006fe40008000f00 */
.L_x_102:
[----:B------:R-:W-:Y:S05]  /*70c0*/  @!P4 BRA `(.L_x_103) ;  /* 0x000000000024c947 */ /* 0x000fea0003800000 */
[----:B------:R-:W-:Y:S01]  /*70d0*/  ISETP.NE.U32.AND P3, PT, R172, RZ, PT ;  /* 0x000000ffac00720c */ /* 0x000fe20003f65070 */
[----:B------:R-:W1:Y:S03]  /*70e0*/  LDCU.64 UR4, c[0x0][0x358] ;  /* 0x00006b00ff0477ac */ /* 0x000e660008000a00 */
[----:B------:R-:W-:Y:S11]  /*70f0*/  ISETP.NE.AND.EX P3, PT, R173, RZ, PT, P3 ;  /* 0x000000ffad00720c */ /* 0x000ff60003f65330 */
[----:B------:R-:W-:Y:S02]  /*7100*/  @!UPT UIADD3 URZ, UPT, UPT, URZ, URZ, URZ ;  /* 0x000000fffffff290 */ /* 0x000fe4000fffe0ff */
[----:B------:R-:W2:Y:S01]  /*7110*/  @P3 LDC.64 R4, c[0x0][0xca8] ;  /* 0x00032a00ff043b82 */ /* 0x000ea20000000a00 */
[----:B------:R-:W-:Y:S04]  /*7120*/  @P3 IMAD R0, R174, UR36, RZ ;  /* 0x00000024ae003c24 */ /* 0x000fe8000f8e02ff */
[----:B--2---:R-:W-:Y:S05]  /*7130*/  @P3 IMAD.WIDE R4, R0, 0x4, R4 ;  /* 0x0000000400043825 */ /* 0x004fea00078e0204 */
[----:B-1---5:R1:W5:Y:S02]  /*7140*/  @P3 LDG.E R130, desc[UR4][R4.64] ;  /* 0x0000000404823981 */ /* 0x022364000c1e1900 */
[----:B-1----:R-:W2:Y:S02]  /*7150*/  @!P3 LDC R130, c[0x0][0xca0] ;  /* 0x00032800ff82bb82 */ /* 0x002ea40000000800 */
.L_x_103:
[----:B-----5:R-:W-:Y:S01]  /*7160*/  FSETP.NEU.AND P3, PT, R133, RZ, PT ;  /* 0x000000ff8500720b */ /* 0x020fe20003f6d000 */
[----:B------:R-:W-:Y:S01]  /*7170*/  IMAD.U32 R3, RZ, RZ, UR43 ;  /* 0x0000002bff037e24 */ /* 0x000fe2000f8e00ff */
[----:B------:R-:W-:Y:S01]  /*7180*/  SEL R5, RZ, 0xffffffff, P2 ;  /* 0xffffffffff057807 */ /* 0x000fe20001000000 */
[----:B------:R-:W-:Y:S01]  /*7190*/  IMAD.SHL.U32 R197, R185, 0x10, RZ ;  /* 0x00000010b9c57824 */ /* 0x000fe200078e00ff */
[----:B------:R-:W-:Y:S01]  /*71a0*/  @P1 LOP3.LUT P2, RZ, R176, 0xff, RZ, 0xc0, !PT ;  /* 0x000000ffb0ff1812 */ /* 0x000fe2000784c0ff */
[----:B------:R-:W-:Y:S01]  /*71b0*/  IMAD R131, R3, 0xc0, R2 ;  /* 0x000000c003837824 */ /* 0x000fe200078e0202 */
[----:B------:R-:W-:Y:S01]  /*71c0*/  @P1 SEL R0, RZ, 0xffffffff, P3 ;  /* 0xffffffffff001807 */ /* 0x000fe20001800000 */
[----:B------:R-:W-:Y:S01]  /*71d0*/  IMAD.SHL.U32 R139, R184, 0x10, RZ ;  /* 0x00000010b88b7824 */ /* 0x000fe200078e00ff */
[----:B------:R-:W-:Y:S01]  /*71e0*/  LOP3.LUT P4, R182, R176, 0xff, RZ, 0xc0, !PT ;  /* 0x000000ffb0b67812 */ /* 0x000fe2000788c0ff */
[----:B------:R-:W-:Y:S01]  /*71f0*/  IMAD.IADD R198, R188, 0x1, R197 ;  /* 0x00000001bcc67824 */ /* 0x000fe200078e02c5 */
[C---:B------:R-:W-:Y:S01]  /*7200*/  @P0 SEL R0, R5.reuse, R0, !P2 ;  /* 0x0000000005000207 */ /* 0x040fe20005000000 */
[----:B------:R-:W-:Y:S01]  /*7210*/  BSSY B1, `(.L_x_104) ;  /* 0x000004d000017945 */ /* 0x000fe20003800000 */
[----:B------:R-:W-:Y:S01]  /*7220*/  PLOP3.LUT P2, PT, PT, PT, UP1, 0x80, 0x8 ;  /* 0x000000000008781c */ /* 0x000fe20003f4f018 */
[----:B------:R-:W-:Y:S01]  /*7230*/  IMAD.MOV.U32 R138, RZ, RZ, 0x1 ;  /* 0x00000001ff8a7424 */ /* 0x000fe200078e00ff */
[----:B------:R-:W-:Y:S01]  /*7240*/  @P1 LOP3.LUT R0, R0, 0x1, RZ, 0xc0, !PT ;  /* 0x0000000100001812 */ /* 0x000fe200078ec0ff */
[----:B------:R-:W-:Y:S01]  /*7250*/  IMAD.MOV.U32 R137, RZ, RZ, RZ ;  /* 0x000000ffff897224 */ /* 0x000fe200078e00ff */
[----:B------:R-:W-:Y:S02]  /*7260*/  CS2R R146, SRZ ;  /* 0x0000000000927805 */ /* 0x000fe4000001ff00 */
[----:B------:R-:W-:Y:S02]  /*7270*/  CS2R R144, SRZ ;  /* 0x0000000000907805 */ /* 0x000fe4000001ff00 */
[----:B------:R-:W-:Y:S01]  /*7280*/  ISETP.NE.U32.OR P5, PT, R0, 0x1, !P1 ;  /* 0x000000010000780c */ /* 0x000fe20004fa5470 */
[----:B------:R-:W-:Y:S01]  /*7290*/  IMAD.U32 R0, RZ, RZ, UR43 ;  /* 0x0000002bff007e24 */ /* 0x000fe2000f8e00ff */
[----:B------:R-:W-:Y:S02]  /*72a0*/  CS2R R142, SRZ ;  /* 0x00000000008e7805 */ /* 0x000fe4000001ff00 */
[----:B------:R-:W-:Y:S02]  /*72b0*/  CS2R R140, SRZ ;  /* 0x00000000008c7805 */ /* 0x000fe4000001ff00 */
[----:B------:R-:W-:Y:S02]  /*72c0*/  P2R R194, PR, RZ, 0x20 ;  /* 0x00000020ffc27803 */ /* 0x000fe40000000000 */
[----:B------:R-:W-:Y:S02]  /*72d0*/  CS2R R150, SRZ ;  /* 0x0000000000967805 */ /* 0x000fe4000001ff00 */
[----:B------:R-:W-:Y:S02]  /*72e0*/  SHF.L.U32 R4, R0, 0x1f, RZ ;  /* 0x0000001f00047819 */ /* 0x000fe400000006ff */
[----:B------:R-:W-:Y:S02]  /*72f0*/  CS2R R148, SRZ ;  /* 0x0000000000947805 */ /* 0x000fe4000001ff00 */
[----:B------:R-:W-:Y:S02]  /*7300*/  SEL R0, RZ, 0xffffffff, P3 ;  /* 0xffffffffff007807 */ /* 0x000fe40001800000 */
[----:B------:R-:W-:Y:S02]  /*7310*/  CS2R R154, SRZ ;  /* 0x00000000009a7805 */ /* 0x000fe4000001ff00 */
[----:B------:R-:W-:Y:S02]  /*7320*/  CS2R R152, SRZ ;  /* 0x0000000000987805 */ /* 0x000fe4000001ff00 */
[----:B------:R-:W-:Y:S02]  /*7330*/  CS2R R158, SRZ ;  /* 0x00000000009e7805 */ /* 0x000fe4000001ff00 */
[----:B------:R-:W-:Y:S02]  /*7340*/  @P2 SEL R0, R5, R0, !P4 ;  /* 0x0000000005002207 */ /* 0x000fe40006000000 */
[----:B------:R-:W-:Y:S02]  /*7350*/  CS2R R156, SRZ ;  /* 0x00000000009c7805 */ /* 0x000fe4000001ff00 */
[----:B------:R-:W-:Y:S02]  /*7360*/  @P5 SHF.L.U32 R6, RZ, 0x1f, RZ ;  /* 0x0000001fff065819 */ /* 0x000fe400000006ff */
[----:B------:R-:W-:Y:S02]  /*7370*/  CS2R R162, SRZ ;  /* 0x0000000000a27805 */ /* 0x000fe4000001ff00 */
[----:B------:R-:W-:Y:S02]  /*7380*/  ISETP.NE.AND P2, PT, RZ, UR43, PT ;  /* 0x0000002bff007c0c */ /* 0x000fe4000bf45270 */
[----:B------:R-:W-:Y:S01]  /*7390*/  CS2R R160, SRZ ;  /* 0x0000000000a07805 */ /* 0x000fe2000001ff00 */
[----:B------:R-:W1:Y:S01]  /*73a0*/  @P5 SYNCS.PHASECHK.TRANS64.TRYWAIT P1, [UR44+0x30], R6 ;  /* 0x00003006ff0055a7 */ /* 0x000e62000802112c */
[----:B------:R-:W-:Y:S02]  /*73b0*/  LOP3.LUT R0, R0, 0x1, RZ, 0xc0, !PT ;  /* 0x0000000100007812 */ /* 0x000fe400078ec0ff */
[----:B------:R-:W-:Y:S02]  /*73c0*/  CS2R R166, SRZ ;  /* 0x0000000000a67805 */ /* 0x000fe4000001ff00 */
[----:B------:R-:W-:Y:S02]  /*73d0*/  SEL R212, RZ, 0x60, P2 ;  /* 0x00000060ffd47807 */ /* 0x000fe40001000000 */
[----:B------:R-:W-:Y:S02]  /*73e0*/  CS2R R164, SRZ ;  /* 0x0000000000a47805 */ /* 0x000fe4000001ff00 */
[----:B------:R-:W-:Y:S02]  /*73f0*/  ISETP.NE.U32.AND P3, PT, R0, 0x1, PT ;  /* 0x000000010000780c */ /* 0x000fe40003f65070 */
[----:B------:R-:W-:Y:S02]  /*7400*/  CS2R R170, SRZ ;  /* 0x0000000000aa7805 */ /* 0x000fe4000001ff00 */
[----:B------:R-:W-:Y:S01]  /*7410*/  CS2R R168, SRZ ;  /* 0x0000000000a87805 */ /* 0x000fe2000001ff00 */
[----:B------:R-:W-:Y:S01]  /*7420*/  IMAD.IADD R213, R131, 0x1, R212 ;  /* 0x0000000183d57824 */ /* 0x000fe200078e02d4 */
[----:B------:R-:W-:Y:S01]  /*7430*/  P2R R199, PR, RZ, 0x8 ;  /* 0x00000008ffc77803 */ /* 0x000fe20000000000 */
[----:B------:R-:W-:Y:S02]  /*7440*/  IMAD.IADD R196, R188, 0x1, R139 ;  /* 0x00000001bcc47824 */ /* 0x000fe400078e028b */
[----:B------:R-:W-:Y:S01]  /*7450*/  VIADD R212, R212, UR52 ;  /* 0x00000034d4d47c36 */ /* 0x000fe20008000000 */
[----:B------:R-:W-:Y:S01]  /*7460*/  SHF.R.U32.HI R0, RZ, 0x15, R213 ;  /* 0x00000015ff007819 */ /* 0x000fe200000116d5 */
[----:B------:R-:W-:Y:S01]  /*7470*/  IMAD.IADD R195, R187, 0x1, R198 ;  /* 0x00000001bbc37824 */ /* 0x000fe200078e02c6 */
[----:B------:R3:W4:Y:S02]  /*7480*/  SYNCS.PHASECHK.TRANS64.TRYWAIT P0, [UR44+0xa0], R4 ;  /* 0x0000a004ff0075a7 */ /* 0x000724000800112c */
[----:B------:R-:W-:Y:S02]  /*7490*/  LOP3.LUT R200, R0, 0x3, RZ, 0xc0, !PT ;  /* 0x0000000300c87812 */ /* 0x000fe400078ec0ff */
[----:B-1----:R-:W-:Y:S01]  /*74a0*/  @P5 SEL R138, RZ, 0x1, !P1 ;  /* 0x00000001ff8a5807 */ /* 0x002fe20004800000 */
[----:B---3--:R-:W-:Y:S06]  /*74b0*/  @!P5 BRA `(.L_x_105) ;  /* 0x000000000088d947 */ /* 0x008fec0003800000 */
[----:B------:R-:W-:Y:S01]  /*74c0*/  IMAD.MOV.U32 R147, RZ, RZ, RZ ;  /* 0x000000ffff937224 */ /* 0x000fe200078e00ff */
[----:B------:R-:W-:Y:S01]  /*74d0*/  ISETP.NE.AND P1, PT, R138, RZ, PT ;  /* 0x000000ff8a00720c */ /* 0x000fe20003f25270 */
[----:B------:R-:W-:Y:S01]  /*74e0*/  BSSY B0, `(.L_x_106) ;  /* 0x0000014000007945 */ /* 0x000fe20003800000 */
[----:B------:R-:W-:Y:S02]  /*74f0*/  CS2R R170, SRZ ;  /* 0x0000000000aa7805 */ /* 0x000fe4000001ff00 */
        /* <DEDUP_REMOVED lines=13> */
[----:B------:R-:W-:Y:S01]  /*75d0*/  CS2R R144, SRZ ;  /* 0x0000000000907805 */ /* 0x000fe2000001ff00 */
[----:B------:R-:W-:Y:S06]  /*75e0*/  @P1 BRA `(.L_x_107) ;  /* 0x00000000000c1947 */ /* 0x000fec0003800000 */
[----:B------:R-:W-:Y:S04]  /*75f0*/  SHF.L.U32 R6, RZ, 0x1f, RZ ;  /* 0x0000001fff067819 */ /* 0x000fe800000006ff */
[----:B------:R-:W1:Y:S02]  /*7600*/  SYNCS.PHASECHK.TRANS64.TRYWAIT P1, [UR44+0x30], R6 ;  /* 0x00003006ff0075a7 */ /* 0x000e64000802112c */
[----:B-1----:R-:W-:Y:S05]  /*7610*/  @!P1 BRA `(.L_x_108) ;  /* 0x000000c000049947 */ /* 0x002fea0003800000 */
.L_x_107:
[----:B------:R-:W-:Y:S05]  /*7620*/  BSYNC B0 ;  /* 0x0000000000007941 */ /* 0x000fea0003800000 */
.L_x_106:
[----:B------:R-:W-:Y:S01]  /*7630*/  ISETP.NE.AND P1, PT, R199, RZ, PT ;  /* 0x000000ffc700720c */ /* 0x000fe20003f25270 */
[----:B------:R-:W-:Y:S11]  /*7640*/  HFMA2 R137, -RZ, RZ, 0, 5.9604644775390625e-08 ;  /* 0x00000001ff897431 */ /* 0x000ff600000001ff */
[----:B------:R-:W-:Y:S01]  /*7650*/  @!UPT UIADD3 URZ, UPT, UPT, URZ, URZ, URZ ;  /* 0x000000fffffff290 */ /* 0x000fe2000fffe0ff */
[----:B------:R3:W1:Y:S04]  /*7660*/  @P1 LDS.128 R168, [R188] ;  /* 0x00000000bca81984 */ /* 0x0006680000000c00 */
[----:B------:R3:W1:Y:S04]  /*7670*/  @P1 LDS.128 R164, [R198+0x10] ;  /* 0x00001000c6a41984 */ /* 0x0006680000000c00 */
[----:B------:R3:W1:Y:S04]  /*7680*/  @P1 LDS.128 R160, [R196+0x20] ;  /* 0x00002000c4a01984 */ /* 0x0006680000000c00 */
[----:B------:R3:W1:Y:S04]  /*7690*/  @P1 LDS.128 R156, [R195+0x10] ;  /* 0x00001000c39c1984 */ /* 0x0006680000000c00 */
[----:B------:R3:W1:Y:S04]  /*76a0*/  @P1 LDS.128 R152, [R188+0x1000] ;  /* 0x00100000bc981984 */ /* 0x0006680000000c00 */
[----:B------:R3:W1:Y:S04]  /*76b0*/  @P1 LDS.128 R148, [R198+0x1010] ;  /* 0x00101000c6941984 */ /* 0x0006680000000c00 */
[----:B------:R3:W1:Y:S04]  /*76c0*/  @P1 LDS.128 R140, [R196+0x1020] ;  /* 0x00102000c48c1984 */ /* 0x0006680000000c00 */
[----:B------:R3:W1:Y:S02]  /*76d0*/  @P1 LDS.128 R144, [R195+0x1010] ;  /* 0x00101000c3901984 */ /* 0x0006640000000c00 */
.L_x_105:
[----:B------:R-:W-:Y:S05]  /*76e0*/  BSYNC B1 ;  /* 0x0000000000017941 */ /* 0x000fea0003800000 */
.L_x_104:
[----:B------:R-:W-:Y:S02]  /*76f0*/  ISETP.NE.AND P1, PT, R189, R200, PT ;  /* 0x000000c8bd00720c */ /* 0x000fe40003f25270 */
[----:B------:R-:W-:Y:S01]  /*7700*/  MOV R55, RZ ;  /* 0x000000ff00377202 */ /* 0x000fe20000000f00 */
[----:B----4-:R-:W-:Y:S10]  /*7710*/  @P0 BRA `(.L_x_109) ;  /* 0x0000000000080947 */ /* 0x010ff40003800000 */
[----:B------:R-:W4:Y:S02]  /*7720*/  SYNCS.PHASECHK.TRANS64.TRYWAIT P0, [UR44+0xa0], R4 ;  /* 0x0000a004ff0075a7 */ /* 0x000f24000800112c */
[----:B----4-:R-:W-:Y:S05]  /*7730*/  @!P0 BRA `(.L_x_110) ;  /* 0x000000bc00d48947 */ /* 0x010fea0003800000 */
.L_x_109:
[----:B------:R-:W-:Y:S01]  /*7740*/  IMAD.MOV.U32 R54, RZ, RZ, RZ ;  /* 0x000000ffff367224 */ /* 0x000fe200078e00ff */
        /* <DEDUP_REMOVED lines=32> */
[----:B------:R-:W-:Y:S11]  /*7950*/  LOP3.LUT P0, RZ, R0, 0x3, R177, 0x48, !PT ;  /* 0x0000000300ff7812 */ /* 0x000ff600078048b1 */
[----:B------:R-:W-:Y:S02]  /*7960*/  @!UPT UIADD3 URZ, UPT, UPT, URZ, URZ, URZ ;  /* 0x000000fffffff290 */ /* 0x000fe4000fffe0ff */
[----:B------:R-:W-:Y:S05]  /*7970*/  @!P0 BRA `(.L_x_112) ;  /* 0x0000000000408947 */ /* 0x000fea0003800000 */
[----:B------:R-:W4:Y:S01]  /*7980*/  LDCU.64 UR8, c[0x4][0x70] ;  /* 0x01000e00ff0877ac */ /* 0x000f220008000a00 */
[----:B------:R-:W-:Y:S01]  /*7990*/  MOV R15, 0x0 ;  /* 0x00000000000f7802 */ /* 0x000fe20000000f00 */
[----:B------:R-:W-:Y:S02]  /*79a0*/  HFMA2 R12, -RZ, RZ, 0, 5.9604644775390625e-08 ;  /* 0x00000001ff0c7431 */ /* 0x000fe400000001ff */
[----:B------:R-:W-:Y:S02]  /*79b0*/  IMAD.MOV.U32 R8, RZ, RZ, 0x192 ;  /* 0x00000192ff087424 */ /* 0x000fe400078e00ff */
[----:B------:R-:W-:Y:S01]  /*79c0*/  IMAD.MOV.U32 R13, RZ, RZ, RZ ;  /* 0x000000ffff0d7224 */ /* 0x000fe200078e00ff */
[----:B------:R-:W5:Y:S01]  /*79d0*/  LDCU.64 UR6, c[0x4][0x78] ;  /* 0x01000f00ff0677ac */ /* 0x000f620008000a00 */
[----:B------:R-:W2:Y:S01]  /*79e0*/  LDC.64 R14, c[0x4][R15] ;  /* 0x010000000f0e7b82 */ /* 0x000ea20000000a00 */
[----:B------:R-:W3:Y:S01]  /*79f0*/  LDCU.64 UR4, c[0x4][0x10] ;  /* 0x01000200ff0477ac */ /* 0x000ee20008000a00 */
[----:B----4-:R-:W-:Y:S01]  /*7a00*/  MOV R5, UR9 ;  /* 0x0000000900057c02 */ /* 0x010fe20008000f00 */
[----:B-1----:R-:W-:Y:S01]  /*7a10*/  IMAD.U32 R4, RZ, RZ, UR8 ;  /* 0x00000008ff047e24 */ /* 0x002fe2000f8e00ff */
[----:B-----5:R-:W-:Y:S01]  /*7a20*/  MOV R7, UR7 ;  /* 0x0000000700077c02 */ /* 0x020fe20008000f00 */
[----:B------:R-:W-:Y:S01]  /*7a30*/  IMAD.U32 R6, RZ, RZ, UR6 ;  /* 0x00000006ff067e24 */ /* 0x000fe2000f8e00ff */
[----:B---3--:R-:W-:Y:S01]  /*7a40*/  MOV R11, UR5 ;  /* 0x00000005000b7c02 */ /* 0x008fe20008000f00 */
[----:B------:R-:W-:Y:S02]  /*7a50*/  IMAD.U32 R10, RZ, RZ, UR4 ;  /* 0x00000004ff0a7e24 */ /* 0x000fe4000f8e00ff */
[----:B------:R-:W-:Y:S07]  /*7a60*/  LEPC R20, `(.L_x_112) ;  /* 0x000000001014794e */ /* 0x000fee0000000000 */
[----:B--2---:R-:W-:Y:S05]  /*7a70*/  CALL.ABS.NOINC R14 ;  /* 0x000000000e007343 */ /* 0x004fea0003c00000 */
.L_x_112:
[----:B------:R-:W-:Y:S05]  /*7a80*/  WARPSYNC.ALL ;  /* 0x0000000000007948 */ /* 0x000fea0003800000 */
[C---:B------:R-:W-:Y:S01]  /*7a90*/  R2UR UR4, R213.reuse ;  /* 0x00000000d50472ca */ /* 0x040fe200000e0000 */
[----:B------:R-:W-:Y:S05]  /*7aa0*/  VIADD R0, R213, 0x80 ;  /* 0x00000080d5007836 */ /* 0x000fea0000000000 */
[----:B------:R-:W-:Y:S04]  /*7ab0*/  SHF.R.U32.HI R0, RZ, 0x15, R0 ;  /* 0x00000015ff007819 */ /* 0x000fe80000011600 */
[----:B------:R-:W-:Y:S03]  /*7ac0*/  LOP3.LUT P0, RZ, R0, 0x3, R177, 0x48, !PT ;  /* 0x0000000300ff7812 */ /* 0x000fe600078048b1 */
[----:B------:R-:W4:Y:S10]  /*7ad0*/  LDTM.x32 R24, tmem[UR4] ;  /* 0x00000004001879ee */ /* 0x000f3400082c0000 */
[----:B----4-:R-:W-:Y:S05]  /*7ae0*/  @!P0 BRA `(.L_x_113) ;  /* 0x0000000000408947 */ /* 0x010fea0003800000 */
        /* <DEDUP_REMOVED lines=16> */
.L_x_113:
[----:B------:R-:W-:Y:S05]  /*7bf0*/  WARPSYNC.ALL ;  /* 0x0000000000007948 */ /* 0x000fea0003800000 */
[----:B------:R-:W-:Y:S11]  /*7c00*/  R2UR UR4, R213 ;  /* 0x00000000d50472ca */ /* 0x000ff600000e0000 */
[----:B------:R-:W-:Y:S02]  /*7c10*/  @!UPT UIADD3 URZ, UPT, UPT, URZ, URZ, URZ ;  /* 0x000000fffffff290 */ /* 0x000fe4000fffe0ff */
[----:B------:R-:W4:Y:S02]  /*7c20*/  LDTM.x32 R56, tmem[UR4+0x80] ;  /* 0x00008004003879ee */ /* 0x000f2400082c0000 */
[----:B----4-:R-:W-:Y:S01]  /*7c30*/  NOP ;  /* 0x0000000000007918 */ /* 0x010fe20000000000 */
.L_x_111:
[----:B-1----:R-:W-:Y:S01]  /*7c40*/  SHF.L.U32 R132, R168, 0x10, RZ ;  /* 0x00000010a8847819 */ /* 0x002fe200000006ff */
[----:B--2---:R-:W-:Y:S01]  /*7c50*/  FMUL R0, R130, R24 ;  /* 0x0000001882007220 */ /* 0x004fe20000400000 */
[----:B------:R-:W-:Y:S01]  /*7c60*/  LOP3.LUT R134, R168, 0xffff0000, RZ, 0xc0, !PT ;  /* 0xffff0000a8867812 */ /* 0x000fe200078ec0ff */
[C---:B------:R-:W-:Y:S01]  /*7c70*/  FMUL R3, R130.reuse, R25 ;  /* 0x0000001982037220 */ /* 0x040fe20000400000 */
[----:B------:R-:W-:Y:S01]  /*7c80*/  SHF.L.U32 R135, R169, 0x10, RZ ;  /* 0x00000010a9877819 */ /* 0x000fe200000006ff */
[----:B------:R-:W-:Y:S01]  /*7c90*/  FMUL R4, R130, R26 ;  /* 0x0000001a82047220 */ /* 0x000fe20000400000 */
[----:B------:R-:W-:Y:S01]  /*7ca0*/  LOP3.LUT R136, R165, 0xffff0000, RZ, 0xc0, !PT ;  /* 0xffff0000a5887812 */ /* 0x000fe200078ec0ff */
[----:B------:R-:W-:Y:S01]  /*7cb0*/  FFMA R0, R133, R132, R0 ;  /* 0x0000008485007223 */ /* 0x000fe20000000000 */
[----:B------:R-:W-:Y:S01]  /*7cc0*/  LOP3.LUT R132, R169, 0xffff0000, RZ, 0xc0, !PT ;  /* 0xffff0000a9847812 */ /* 0x000fe200078ec0ff */
[C---:B------:R-:W-:Y:S01]  /*7cd0*/  FFMA R3, R133.reuse, R134, R3 ;  /* 0x0000008685037223 */ /* 0x040fe20000000003 */
[C---:B------:R-:W-:Y:S01]  /*7ce0*/  LOP3.LUT R134, R170.reuse, 0xffff0000, RZ, 0xc0, !PT ;  /* 0xffff0000aa867812 */ /* 0x040fe200078ec0ff */
[----:B------:R-:W-:Y:S01]  /*7cf0*/  FFMA R4, R133, R135, R4 ;  /* 0x0000008785047223 */ /* 0x000fe20000000004 */
[----:B------:R-:W-:Y:S01]  /*7d00*/  SHF.L.U32 R135, R170, 0x10, RZ ;  /* 0x00000010aa877819 */ /* 0x000fe200000006ff */
[C---:B------:R-:W-:Y:S01]  /*7d10*/  FMUL R5, R130.reuse, R27 ;  /* 0x0000001b82057220 */ /* 0x040fe20000400000 */
[----:B------:R-:W-:Y:S01]  /*7d20*/  ISETP.NE.AND P0, PT, R189, R200, PT ;  /* 0x000000c8bd00720c */ /* 0x000fe20003f05270 */
[C---:B------:R-:W-:Y:S01]  /*7d30*/  FMUL R6, R130.reuse, R28 ;  /* 0x0000001c82067220 */ /* 0x040fe20000400000 */
[----:B------:R-:W-:Y:S01]  /*7d40*/  F2FP.BF16.F32.PACK_AB R200, R3, R0 ;  /* 0x0000000003c8723e */ /* 0x000fe200000010ff */
[C---:B------:R-:W-:Y:S01]  /*7d50*/  FMUL R7, R130.reuse, R29 ;  /* 0x0000001d82077220 */ /* 0x040fe20000400000 */
[----:B------:R-:W-:Y:S01]  /*7d60*/  ISETP.NE.AND P1, PT, R189, RZ, PT ;  /* 0x000000ffbd00720c */ /* 0x000fe20003f25270 */
[----:B------:R-:W-:Y:S01]  /*7d70*/  FFMA R5, R133, R132, R5 ;  /* 0x0000008485057223 */ /* 0x000fe20000000005 */
[----:B------:R-:W-:Y:S01]  /*7d80*/  SHF.L.U32 R132, R171, 0x10, RZ ;  /* 0x00000010ab847819 */ /* 0x000fe200000006ff */
[----:B------:R-:W-:Y:S01]  /*7d90*/  FFMA R6, R133, R135, R6 ;  /* 0x0000008785067223 */ /* 0x000fe20000000006 */
[----:B------:R-:W-:Y:S01]  /*7da0*/  SHF.L.U32 R135, R165, 0x10, RZ ;  /* 0x00000010a5877819 */ /* 0x000fe200000006ff */
[----:B------:R-:W-:Y:S01]  /*7db0*/  FFMA R7, R133, R134, R7 ;  /* 0x0000008685077223 */ /* 0x000fe20000000007 */
[----:B------:R-:W-:Y:S01]  /*7dc0*/  LOP3.LUT R134, R171, 0xffff0000, RZ, 0xc0, !PT ;  /* 0xffff0000ab867812 */ /* 0x000fe200078ec0ff */
[C---:B------:R-:W-:Y:S01]  /*7dd0*/  FMUL R8, R130.reuse, R30 ;  /* 0x0000001e82087220 */ /* 0x040fe20000400000 */
[----:B------:R-:W-:Y:S01]  /*7de0*/  F2FP.BF16.F32.PACK_AB R201, R5, R4 ;  /* 0x0000000405c9723e */ /* 0x000fe200000010ff */
[----:B------:R-:W-:Y:S01]  /*7df0*/  FMUL R9, R130, R31 ;  /* 0x0000001f82097220 */ /* 0x000fe20000400000 */
[----:B------:R-:W-:Y:S01]  /*7e00*/  F2FP.BF16.F32.PACK_AB R202, R7, R6 ;  /* 0x0000000607ca723e */ /* 0x000fe200000010ff */
[C---:B------:R-:W-:Y:S01]  /*7e10*/  FFMA R8, R133.reuse, R132, R8 ;  /* 0x0000008485087223 */ /* 0x040fe20000000008 */
[C---:B------:R-:W-:Y:S01]  /*7e20*/  SHF.L.U32 R132, R164.reuse, 0x10, RZ ;  /* 0x00000010a4847819 */ /* 0x040fe200000006ff */
[----:B------:R-:W-:Y:S01]  /*7e30*/  FFMA R9, R133, R134, R9 ;  /* 0x0000008685097223 */ /* 0x000fe20000000009 */
[----:B------:R-:W-:Y:S01]  /*7e40*/  LOP3.LUT R134, R164, 0xffff0000, RZ, 0xc0, !PT ;  /* 0xffff0000a4867812 */ /* 0x000fe200078ec0ff */
[C---:B------:R-:W-:Y:S01]  /*7e50*/  FMUL R10, R130.reuse, R32 ;  /* 0x00000020820a7220 */ /* 0x040fe20000400000 */
[C---:B------:R-:W-:Y:S01]  /*7e60*/  FMUL R11, R130.reuse, R33 ;  /* 0x00000021820b7220 */ /* 0x040fe20000400000 */
        /* <DEDUP_REMOVED lines=10> */
[----:B------:R-:W-:Y:S01]  /*7f10*/  FFMA R12, R133, R135, R12 ;  /* 0x00000087850c7223 */ /* 0x000fe2000000000c */
[----:B------:R-:W-:Y:S01]  /*7f20*/  SHF.L.U32 R135, R167, 0x10, RZ ;  /* 0x00000010a7877819 */ /* 0x000fe200000006ff */
[----:B------:R-:W-:Y:S01]  /*7f30*/  FFMA R13, R133, R136, R13 ;  /* 0x00000088850d7223 */ /* 0x000fe2000000000d */
[----:B------:R-:W-:Y:S01]  /*7f40*/  LOP3.LUT R136, R167, 0xffff0000, RZ, 0xc0, !PT ;  /* 0xffff0000a7887812 */ /* 0x000fe200078ec0ff */
[----:B------:R-:W-:Y:S01]  /*7f50*/  FFMA R14, R133, R132, R14 ;  /* 0x00000084850e7223 */ /* 0x000fe2000000000e */
[----:B------:R-:W-:Y:S01]  /*7f60*/  SHF.L.U32 R132, R160, 0x10, RZ ;  /* 0x00000010a0847819 */ /* 0x000fe200000006ff */
[----:B------:R-:W-:Y:S01]  /*7f70*/  FMUL R16, R130, R38 ;  /* 0x0000002682107220 */ /* 0x000fe20000400000 */
[----:B------:R-:W-:Y:S01]  /*7f80*/  F2FP.BF16.F32.PACK_AB R205, R13, R12 ;  /* 0x0000000c0dcd723e */ /* 0x000fe200000010ff */
[----:B------:R-:W-:Y:S01]  /*7f90*/  FFMA R15, R133, R134, R15 ;  /* 0x00000086850f7223 */ /* 0x000fe2000000000f */
[----:B------:R-:W-:Y:S01]  /*7fa0*/  LOP3.LUT R134, R160, 0xffff0000, RZ, 0xc0, !PT ;  /* 0xffff0000a0867812 */ /* 0x000fe200078ec0ff */
[C---:B------:R-:W-:Y:S01]  /*7fb0*/  FMUL R17, R130.reuse, R39 ;  /* 0x0000002782117220 */ /* 0x040fe20000400000 */
[C---:B------:R-:W-:Y:S01]  /*7fc0*/  FMUL R18, R130.reuse, R40 ;  /* 0x0000002882127220 */ /* 0x040fe20000400000 */
[----:B------:R-:W-:Y:S01]  /*7fd0*/  FMUL R19, R130, R41 ;  /* 0x0000002982137220 */ /* 0x000fe20000400000 */
[----:B------:R-:W-:Y:S01]  /*7fe0*/  F2FP.BF16.F32.PACK_AB R206, R15, R14 ;  /* 0x0000000e0fce723e */ /* 0x000fe200000010ff */
[C---:B------:R-:W-:Y:S01]  /*7ff0*/  FFMA R16, R133.reuse, R135, R16 ;  /* 0x0000008785107223 */ /* 0x040fe20000000010 */
[----:B------:R-:W-:Y:S01]  /*8000*/  SHF.L.U32 R135, R162, 0x10, RZ ;  /* 0x00000010a2877819 */ /* 0x000fe200000006ff */
[----:B------:R-:W-:Y:S01]  /*8010*/  FFMA R17, R133, R136, R17 ;  /* 0x0000008885117223 */ /* 0x000fe20000000011 */
[----:B------:R-:W-:Y:S01]  /*8020*/  LOP3.LUT R136, R159, 0xffff0000, RZ, 0xc0, !PT ;  /* 0xffff00009f887812 */ /* 0x000fe200078ec0ff */
[----:B------:R-:W-:Y:S01]  /*8030*/  FFMA R18, R133, R132, R18 ;  /* 0x0000008485127223 */ /* 0x000fe20000000012 */
[----:B------:R-:W-:Y:S01]  /*8040*/  SHF.L.U32 R132, R161, 0x10, RZ ;  /* 0x00000010a1847819 */ /* 0x000fe200000006ff */
[----:B------:R-:W-:Y:S01]  /*8050*/  FFMA R19, R133, R134, R19 ;  /* 0x0000008685137223 */ /* 0x000fe20000000013 */
[----:B------:R-:W-:Y:S01]  /*8060*/  LOP3.LUT R134, R161, 0xffff0000, RZ, 0xc0, !PT ;  /* 0xffff0000a1867812 */ /* 0x000fe200078ec0ff */
[C---:B------:R-:W-:Y:S01]  /*8070*/  FMUL R20, R130.reuse, R42 ;  /* 0x0000002a82147220 */ /* 0x040fe20000400000 */
[----:B------:R-:W-:Y:S01]  /*8080*/  F2FP.BF16.F32.PACK_AB R207, R17, R16 ;  /* 0x0000001011cf723e */ /* 0x000fe200000010ff */
[C---:B------:R-:W-:Y:S01]  /*8090*/  FMUL R21, R130.reuse, R43 ;  /* 0x0000002b82157220 */ /* 0x040fe20000400000 */
[----:B------:R-:W-:Y:S01]  /*80a0*/  FMUL R22, R130, R44 ;  /* 0x0000002c82167220 */ /* 0x000fe20000400000 */
[C---:B------:R-:W-:Y:S01]  /*80b0*/  FFMA R20, R133.reuse, R132, R20 ;  /* 0x0000008485147223 */ /* 0x040fe20000000014 */
[----:B------:R-:W-:Y:S01]  /*80c0*/  LOP3.LUT R132, R162, 0xffff0000, RZ, 0xc0, !PT ;  /* 0xffff0000a2847812 */ /* 0x000fe200078ec0ff */
[----:B------:R-:W-:Y:S01]  /*80d0*/  FFMA R21, R133, R134, R21 ;  /* 0x0000008685157223 */ /* 0x000fe20000000015 */
[----:B------:R-:W-:Y:S01]  /*80e0*/  LOP3.LUT R134, R163, 0xffff0000, RZ, 0xc0, !PT ;  /* 0xffff0000a3867812 */ /* 0x000fe200078ec0ff */
[----:B------:R-:W-:Y:S01]  /*80f0*/  FFMA R22, R133, R135, R22 ;  /* 0x0000008785167223 */ /* 0x000fe20000000016 */
[----:B------:R-:W-:Y:S01]  /*8100*/  SHF.L.U32 R135, R163, 0x10, RZ ;  /* 0x00000010a3877819 */ /* 0x000fe200000006ff */
[C---:B------:R-:W-:Y:S01]  /*8110*/  FMUL R23, R130.reuse, R45 ;  /* 0x0000002d82177220 */ /* 0x040fe20000400000 */
[C---:B------:R-:W-:Y:S01]  /*8120*/  FMUL R88, R130.reuse, R46 ;  /* 0x0000002e82587220 */ /* 0x040fe20000400000 */
[C---:B------:R-:W-:Y:S01]  /*8130*/  FMUL R89, R130.reuse, R47 ;  /* 0x0000002f82597220 */ /* 0x040fe20000400000 */
[----:B------:R-:W-:Y:S01]  /*8140*/  FMUL R90, R130, R48 ;  /* 0x00000030825a7220 */ /* 0x000fe20000400000 */
[C---:B------:R-:W-:Y:S01]  /*8150*/  FFMA R23, R133.reuse, R132, R23 ;  /* 0x0000008485177223 */ /* 0x040fe20000000017 */
[C---:B------:R-:W-:Y:S01]  /*8160*/  SHF.L.U32 R132, R156.reuse, 0x10, RZ ;  /* 0x000000109c847819 */ /* 0x040fe200000006ff */
[----:B------:R-:W-:Y:S01]  /*8170*/  FFMA R88, R133, R135, R88 ;  /* 0x0000008785587223 */ /* 0x000fe20000000058 */
[----:B------:R-:W-:Y:S01]  /*8180*/  SHF.L.U32 R135, R159, 0x10, RZ ;  /* 0x000000109f877819 */ /* 0x000fe200000006ff */
[C---:B------:R-:W-:Y:S01]  /*8190*/  FFMA R89, R133.reuse, R134, R89 ;  /* 0x0000008685597223 */ /* 0x040fe20000000059 */
[----:B------:R-:W-:Y:S01]  /*81a0*/  LOP3.LUT R134, R156, 0xffff0000, RZ, 0xc0, !PT ;  /* 0xffff00009c867812 */ /* 0x000fe200078ec0ff */
[C---:B------:R-:W-:Y:S01]  /*81b0*/  FMUL R91, R130.reuse, R49 ;  /* 0x00000031825b7220 */ /* 0x040fe20000400000 */
[----:B------:R-:W-:Y:S01]  /*81c0*/  FFMA R90, R133, R132, R90 ;  /* 0x00000084855a7223 */ /* 0x000fe2000000005a */
[----:B------:R-:W-:Y:S01]  /*81d0*/  SHF.L.U32 R132, R157, 0x10, RZ ;  /* 0x000000109d847819 */ /* 0x000fe200000006ff */
[C---:B------:R-:W-:Y:S01]  /*81e0*/  FMUL R92, R130.reuse, R50 ;  /* 0x00000032825c7220 */ /* 0x040fe20000400000 */
[----:B------:R-:W-:Y:S01]  /*81f0*/  FFMA R91, R133, R134, R91 ;  /* 0x00000086855b7223 */ /* 0x000fe2000000005b */
[----:B------:R-:W-:Y:S01]  /*8200*/  LOP3.LUT R134, R157, 0xffff0000, RZ, 0xc0, !PT ;  /* 0xffff00009d867812 */ /* 0x000fe200078ec0ff */
[----:B------:R-:W-:Y:S01]  /*8210*/  FMUL R93, R130, R51 ;  /* 0x00000033825d7220 */ /* 0x000fe20000400000 */
[----:B------:R1:W-:Y:S01]  /*8220*/  @!P0 STS.128 [R188], R200 ;  /* 0x000000c8bc008388 */ /* 0x0003e20000000c00 */
[C---:B------:R-:W-:Y:S01]  /*8230*/  FFMA R92, R133.reuse, R132, R92 ;  /* 0x00000084855c7223 */ /* 0x040fe2000000005c */
[----:B------:R-:W-:Y:S01]  /*8240*/  SHF.L.U32 R132, R158, 0x10, RZ ;  /* 0x000000109e847819 */ /* 0x000fe200000006ff */
[----:B------:R-:W-:Y:S01]  /*8250*/  FMUL R94, R130, R52 ;  /* 0x00000034825e7220 */ /* 0x000fe20000400000 */
[C---:B------:R-:W-:Y:S01]  /*8260*/  FFMA R93, R133.reuse, R134, R93 ;  /* 0x00000086855d7223 */ /* 0x040fe2000000005d */
[----:B------:R-:W-:Y:S01]  /*8270*/  LOP3.LUT R134, R158, 0xffff0000, RZ, 0xc0, !PT ;  /* 0xffff00009e867812 */ /* 0x000fe200078ec0ff */
[----:B------:R-:W-:Y:S01]  /*8280*/  FMUL R95, R130, R53 ;  /* 0x00000035825f7220 */ /* 0x000fe20000400000 */
[C---:B------:R-:W-:Y:S01]  /*8290*/  FFMA R94, R133.reuse, R132, R94 ;  /* 0x00000084855e7223 */ /* 0x040fe2000000005e */
[----:B------:R-:W-:Y:S01]  /*82a0*/  SHF.L.U32 R132, R152, 0x10, RZ ;  /* 0x0000001098847819 */ /* 0x000fe200000006ff */
[C---:B------:R-:W-:Y:S01]  /*82b0*/  FMUL R96, R130.reuse, R54 ;  /* 0x0000003682607220 */ /* 0x040fe20000400000 */
[C---:B------:R-:W-:Y:S01]  /*82c0*/  FMUL R97, R130.reuse, R55 ;  /* 0x0000003782617220 */ /* 0x040fe20000400000 */
[----:B------:R2:W-:Y:S01]  /*82d0*/  @!P0 STS.128 [R198+0x10], R204 ;  /* 0x000010ccc6008388 */ /* 0x0005e20000000c00 */
[----:B------:R-:W-:Y:S01]  /*82e0*/  FMUL R98, R130, R56 ;  /* 0x0000003882627220 */ /* 0x000fe20000400000 */
[C---:B------:R-:W-:Y:S01]  /*82f0*/  FFMA R95, R133.reuse, R134, R95 ;  /* 0x00000086855f7223 */ /* 0x040fe2000000005f */
[----:B------:R-:W-:Y:S01]  /*8300*/  LOP3.LUT R134, R154, 0xffff0000, RZ, 0xc0, !PT ;  /* 0xffff00009a867812 */ /* 0x000fe200078ec0ff */
[----:B------:R-:W-:Y:S01]  /*8310*/  FFMA R96, R133, R135, R96 ;  /* 0x0000008785607223 */ /* 0x000fe20000000060 */
[----:B------:R-:W-:Y:S01]  /*8320*/  SHF.L.U32 R135, R153, 0x10, RZ ;  /* 0x0000001099877819 */ /* 0x000fe200000006ff */
[----:B------:R-:W-:Y:S01]  /*8330*/  FFMA R97, R133, R136, R97 ;  /* 0x0000008885617223 */ /* 0x000fe20000000061 */
[----:B------:R-:W-:Y:S01]  /*8340*/  LOP3.LUT R136, R145, 0xffff0000, RZ, 0xc0, !PT ;  /* 0xffff000091887812 */ /* 0x000fe200078ec0ff */
[C---:B------:R-:W-:Y:S01]  /*8350*/  FFMA R98, R133.reuse, R132, R98 ;  /* 0x0000008485627223 */ /* 0x040fe20000000062 */
[----:B------:R-:W-:Y:S01]  /*8360*/  LOP3.LUT R132, R152, 0xffff0000, RZ, 0xc0, !PT ;  /* 0xffff000098847812 */ /* 0x000fe200078ec0ff */
[C---:B------:R-:W-:Y:S01]  /*8370*/  FMUL R99, R130.reuse, R57 ;  /* 0x0000003982637220 */ /* 0x040fe20000400000 */
[C---:B------:R-:W-:Y:S01]  /*8380*/  FMUL R100, R130.reuse, R58 ;  /* 0x0000003a82647220 */ /* 0x040fe20000400000 */
[C---:B------:R-:W-:Y:S01]  /*8390*/  FMUL R101, R130.reuse, R59 ;  /* 0x0000003b82657220 */ /* 0x040fe20000400000 */
[----:B------:R-:W-:Y:S01]  /*83a0*/  FMUL R102, R130, R60 ;  /* 0x0000003c82667220 */ /* 0x000fe20000400000 */
[----:B------:R-:W-:Y:S01]  /*83b0*/  FFMA R99, R133, R132, R99 ;  /* 0x0000008485637223 */ /* 0x000fe20000000063 */
[----:B------:R-:W-:Y:S01]  /*83c0*/  LOP3.LUT R132, R153, 0xffff0000, RZ, 0xc0, !PT ;  /* 0xffff000099847812 */ /* 0x000fe200078ec0ff */
[----:B------:R-:W-:Y:S01]  /*83d0*/  FFMA R100, R133, R135, R100 ;  /* 0x0000008785647223 */ /* 0x000fe20000000064 */
[----:B------:R-:W-:Y:S01]  /*83e0*/  SHF.L.U32 R135, R154, 0x10, RZ ;  /* 0x000000109a877819 */ /* 0x000fe200000006ff */
[C---:B------:R-:W-:Y:S01]  /*83f0*/  FMUL R103, R130.reuse, R61 ;  /* 0x0000003d82677220 */ /* 0x040fe20000400000 */
[C---:B------:R-:W-:Y:S01]  /*8400*/  FMUL R104, R130.reuse, R62 ;  /* 0x0000003e82687220 */ /* 0x040fe20000400000 */
[----:B-1----:R-:W-:Y:S01]  /*8410*/  F2FP.BF16.F32.PACK_AB R200, R19, R18 ;  /* 0x0000001213c8723e */ /* 0x002fe200000010ff */
[----:B------:R-:W-:Y:S01]  /*8420*/  FFMA R101, R133, R132, R101 ;  /* 0x0000008485657223 */ /* 0x000fe20000000065 */
[----:B------:R-:W-:Y:S01]  /*8430*/  SHF.L.U32 R132, R155, 0x10, RZ ;  /* 0x000000109b847819 */ /* 0x000fe200000006ff */
[----:B------:R-:W-:Y:S01]  /*8440*/  FFMA R102, R133, R135, R102 ;  /* 0x0000008785667223 */ /* 0x000fe20000000066 */
[----:B------:R-:W-:Y:S01]  /*8450*/  F2FP.BF16.F32.PACK_AB R201, R21, R20 ;  /* 0x0000001415c9723e */ /* 0x000fe200000010ff */
[----:B------:R-:W-:Y:S01]  /*8460*/  FFMA R103, R133, R134, R103 ;  /* 0x0000008685677223 */ /* 0x000fe20000000067 */
[----:B------:R-:W-:Y:S01]  /*8470*/  LOP3.LUT R134, R155, 0xffff0000, RZ, 0xc0, !PT ;  /* 0xffff00009b867812 */ /* 0x000fe200078ec0ff */
[----:B------:R-:W-:Y:S01]  /*8480*/  FMUL R105, R130, R63 ;  /* 0x0000003f82697220 */ /* 0x000fe20000400000 */
[----:B------:R-:W-:Y:S01]  /*8490*/  F2FP.BF16.F32.PACK_AB R202, R23, R22 ;  /* 0x0000001617ca723e */ /* 0x000fe200000010ff */
[----:B------:R-:W-:Y:S01]  /*84a0*/  FFMA R104, R133, R132, R104 ;  /* 0x0000008485687223 */ /* 0x000fe20000000068 */
[----:B------:R-:W-:Y:S01]  /*84b0*/  F2FP.BF16.F32.PACK_AB R203, R89, R88 ;  /* 0x0000005859cb723e */ /* 0x000fe200000010ff */
[----:B------:R-:W-:Y:S01]  /*84c0*/  FFMA R105, R133, R134, R105 ;  /* 0x0000008685697223 */ /* 0x000fe20000000069 */
[----:B------:R-:W-:Y:S01]  /*84d0*/  SHF.L.U32 R132, R148, 0x10, RZ ;  /* 0x0000001094847819 */ /* 0x000fe200000006ff */
[----:B------:R-:W-:Y:S01]  /*84e0*/  FMUL R106, R130, R64 ;  /* 0x00000040826a7220 */ /* 0x000fe20000400000 */
[----:B------:R-:W-:Y:S01]  /*84f0*/  LOP3.LUT R134, R148, 0xffff0000, RZ, 0xc0, !PT ;  /* 0xffff000094867812 */ /* 0x000fe200078ec0ff */
[----:B------:R1:W-:Y:S01]  /*8500*/  @!P0 STS.128 [R196+0x20], R200 ;  /* 0x000020c8c4008388 */ /* 0x0003e20000000c00 */
[----:B------:R-:W-:Y:S01]  /*8510*/  SHF.L.U32 R135, R149, 0x10, RZ ;  /* 0x0000001095877819 */ /* 0x000fe200000006ff */
[C---:B------:R-:W-:Y:S01]  /*8520*/  FMUL R107, R130.reuse, R65 ;  /* 0x00000041826b7220 */ /* 0x040fe20000400000 */
[----:B--2---:R-:W-:Y:S01]  /*8530*/  F2FP.BF16.F32.PACK_AB R204, R91, R90 ;  /* 0x0000005a5bcc723e */ /* 0x004fe200000010ff */
[C---:B------:R-:W-:Y:S01]  /*8540*/  FMUL R108, R130.reuse, R66 ;  /* 0x00000042826c7220 */ /* 0x040fe20000400000 */
[----:B------:R-:W-:Y:S01]  /*8550*/  F2FP.BF16.F32.PACK_AB R205, R93, R92 ;  /* 0x0000005c5dcd723e */ /* 0x000fe200000010ff */
[----:B------:R-:W-:Y:S01]  /*8560*/  FFMA R106, R133, R132, R106 ;  /* 0x00000084856a7223 */ /* 0x000fe2000000006a */
[----:B------:R-:W-:Y:S01]  /*8570*/  F2FP.BF16.F32.PACK_AB R206, R95, R94 ;  /* 0x0000005e5fce723e */ /* 0x000fe200000010ff */
[----:B------:R-:W-:Y:S01]  /*8580*/  FFMA R107, R133, R134, R107 ;  /* 0x00000086856b7223 */ /* 0x000fe2000000006b */
[----:B------:R-:W-:Y:S01]  /*8590*/  F2FP.BF16.F32.PACK_AB R207, R97, R96 ;  /* 0x0000006061cf723e */ /* 0x000fe200000010ff */
[----:B------:R-:W-:Y:S01]  /*85a0*/  FFMA R108, R133, R135, R108 ;  /* 0x00000087856c7223 */ /* 0x000fe2000000006c */
[----:B------:R-:W-:Y:S01]  /*85b0*/  LOP3.LUT R132, R149, 0xffff0000, RZ, 0xc0, !PT ;  /* 0xffff000095847812 */ /* 0x000fe200078ec0ff */
[----:B------:R-:W-:Y:S01]  /*85c0*/  FMUL R109, R130, R67 ;  /* 0x00000043826d7220 */ /* 0x000fe20000400000 */
[C---:B------:R-:W-:Y:S01]  /*85d0*/  SHF.L.U32 R135, R150.reuse, 0x10, RZ ;  /* 0x0000001096877819 */ /* 0x040fe200000006ff */
[----:B------:R2:W-:Y:S01]  /*85e0*/  @!P0 STS.128 [R195+0x10], R204 ;  /* 0x000010ccc3008388 */ /* 0x0005e20000000c00 */
[----:B------:R-:W-:Y:S01]  /*85f0*/  LOP3.LUT R134, R150, 0xffff0000, RZ, 0xc0, !PT ;  /* 0xffff000096867812 */ /* 0x000fe200078ec0ff */
[C---:B------:R-:W-:Y:S01]  /*8600*/  FMUL R110, R130.reuse, R68 ;  /* 0x00000044826e7220 */ /* 0x040fe20000400000 */
[C---:B------:R-:W-:Y:S01]  /*8610*/  FMUL R111, R130.reuse, R69 ;  /* 0x00000045826f7220 */ /* 0x040fe20000400000 */
[----:B------:R-:W-:Y:S01]  /*8620*/  FFMA R109, R133, R132, R109 ;  /* 0x00000084856d7223 */ /* 0x000fe2000000006d */
[----:B------:R-:W-:Y:S01]  /*8630*/  SHF.L.U32 R132, R151, 0x10, RZ ;  /* 0x0000001097847819 */ /* 0x000fe200000006ff */
[----:B------:R-:W-:Y:S01]  /*8640*/  FFMA R110, R133, R135, R110 ;  /* 0x00000087856e7223 */ /* 0x000fe2000000006e */
[----:B------:R-:W-:Y:S01]  /*8650*/  SHF.L.U32 R135, R141, 0x10, RZ ;  /* 0x000000108d877819 */ /* 0x000fe200000006ff */
[----:B------:R-:W-:Y:S01]  /*8660*/  FFMA R111, R133, R134, R111 ;  /* 0x00000086856f7223 */ /* 0x000fe2000000006f */
[----:B------:R-:W-:Y:S01]  /*8670*/  LOP3.LUT R134, R151, 0xffff0000, RZ, 0xc0, !PT ;  /* 0xffff000097867812 */ /* 0x000fe200078ec0ff */
[C---:B------:R-:W-:Y:S01]  /*8680*/  FMUL R112, R130.reuse, R70 ;  /* 0x0000004682707220 */ /* 0x040fe20000400000 */
[C---:B------:R-:W-:Y:S01]  /*8690*/  FMUL R113, R130.reuse, R71 ;  /* 0x0000004782717220 */ /* 0x040fe20000400000 */
[C---:B------:R-:W-:Y:S01]  /*86a0*/  FMUL R114, R130.reuse, R72 ;  /* 0x0000004882727220 */ /* 0x040fe20000400000 */
[----:B------:R-:W-:Y:S01]  /*86b0*/  FMUL R115, R130, R73 ;  /* 0x0000004982737220 */ /* 0x000fe20000400000 */
[C---:B------:R-:W-:Y:S01]  /*86c0*/  FFMA R112, R133.reuse, R132, R112 ;  /* 0x0000008485707223 */ /* 0x040fe20000000070 */
[C---:B------:R-:W-:Y:S01]  /*86d0*/  SHF.L.U32 R132, R140.reuse, 0x10, RZ ;  /* 0x000000108c847819 */ /* 0x040fe200000006ff */
[----:B------:R-:W-:Y:S01]  /*86e0*/  FFMA R113, R133, R134, R113 ;  /* 0x0000008685717223 */ /* 0x000fe20000000071 */
[----:B------:R-:W-:Y:S01]  /*86f0*/  LOP3.LUT R134, R140, 0xffff0000, RZ, 0xc0, !PT ;  /* 0xffff00008c867812 */ /* 0x000fe200078ec0ff */
[----:B------:R-:W-:Y:S01]  /*8700*/  FMUL R116, R130, R74 ;  /* 0x0000004a82747220 */ /* 0x000fe20000400000 */
[----:B-1----:R-:W-:Y:S01]  /*8710*/  F2FP.BF16.F32.PACK_AB R200, R99, R98 ;  /* 0x0000006263c8723e */ /* 0x002fe200000010ff */
[----:B------:R-:W-:Y:S01]  /*8720*/  FFMA R114, R133, R132, R114 ;  /* 0x0000008485727223 */ /* 0x000fe20000000072 */
[----:B------:R-:W-:Y:S01]  /*8730*/  LOP3.LUT R132, R141, 0xffff0000, RZ, 0xc0, !PT ;  /* 0xffff00008d847812 */ /* 0x000fe200078ec0ff */
[C---:B------:R-:W-:Y:S01]  /*8740*/  FFMA R115, R133.reuse, R134, R115 ;  /* 0x0000008685737223 */ /* 0x040fe20000000073 */
[C---:B------:R-:W-:Y:S01]  /*8750*/  LOP3.LUT R134, R142.reuse, 0xffff0000, RZ, 0xc0, !PT ;  /* 0xffff00008e867812 */ /* 0x040fe200078ec0ff */
[----:B------:R-:W-:Y:S01]  /*8760*/  FFMA R116, R133, R135, R116 ;  /* 0x0000008785747223 */ /* 0x000fe20000000074 */
[----:B------:R-:W-:Y:S01]  /*8770*/  SHF.L.U32 R135, R142, 0x10, RZ ;  /* 0x000000108e877819 */ /* 0x000fe200000006ff */
[C---:B------:R-:W-:Y:S01]  /*8780*/  FMUL R117, R130.reuse, R75 ;  /* 0x0000004b82757220 */ /* 0x040fe20000400000 */
[----:B------:R-:W-:Y:S01]  /*8790*/  F2FP.BF16.F32.PACK_AB R201, R101, R100 ;  /* 0x0000006465c9723e */ /* 0x000fe200000010ff */
[C---:B------:R-:W-:Y:S01]  /*87a0*/  FMUL R118, R130.reuse, R76 ;  /* 0x0000004c82767220 */ /* 0x040fe20000400000 */
[----:B------:R-:W-:Y:S01]  /*87b0*/  F2FP.BF16.F32.PACK_AB R202, R103, R102 ;  /* 0x0000006667ca723e */ /* 0x000fe200000010ff */
[C---:B------:R-:W-:Y:S01]  /*87c0*/  FMUL R119, R130.reuse, R77 ;  /* 0x0000004d82777220 */ /* 0x040fe20000400000 */
[C---:B------:R-:W-:Y:S01]  /*87d0*/  FFMA R117, R133.reuse, R132, R117 ;  /* 0x0000008485757223 */ /* 0x040fe20000000075 */
[----:B------:R-:W-:Y:S01]  /*87e0*/  FFMA R118, R133, R135, R118 ;  /* 0x0000008785767223 */ /* 0x000fe20000000076 */
[----:B------:R-:W-:Y:S01]  /*87f0*/  SHF.L.U32 R132, R143, 0x10, RZ ;  /* 0x000000108f847819 */ /* 0x000fe200000006ff */
[----:B------:R-:W-:Y:S01]  /*8800*/  FFMA R119, R133, R134, R119 ;  /* 0x0000008685777223 */ /* 0x000fe20000000077 */
[----:B------:R-:W-:Y:S01]  /*8810*/  F2FP.BF16.F32.PACK_AB R203, R105, R104 ;  /* 0x0000006869cb723e */ /* 0x000fe200000010ff */
[C---:B------:R-:W-:Y:S01]  /*8820*/  FMUL R120, R130.reuse, R78 ;  /* 0x0000004e82787220 */ /* 0x040fe20000400000 */
[----:B------:R-:W-:Y:S01]  /*8830*/  LOP3.LUT R134, R143, 0xffff0000, RZ, 0xc0, !PT ;  /* 0xffff00008f867812 */ /* 0x000fe200078ec0ff */
[----:B------:R-:W-:Y:S01]  /*8840*/  FMUL R121, R130, R79 ;  /* 0x0000004f82797220 */ /* 0x000fe20000400000 */
[----:B--2---:R-:W-:Y:S01]  /*8850*/  F2FP.BF16.F32.PACK_AB R204, R107, R106 ;  /* 0x0000006a6bcc723e */ /* 0x004fe200000010ff */
[----:B------:R1:W-:Y:S01]  /*8860*/  @!P0 STS.128 [R188+0x1000], R200 ;  /* 0x001000c8bc008388 */ /* 0x0003e20000000c00 */
[C---:B------:R-:W-:Y:S01]  /*8870*/  FFMA R120, R133.reuse, R132, R120 ;  /* 0x0000008485787223 */ /* 0x040fe20000000078 */
[----:B------:R-:W-:Y:S01]  /*8880*/  FFMA R121, R133, R134, R121 ;  /* 0x0000008685797223 */ /* 0x000fe20000000079 */
[----:B------:R-:W-:Y:S01]  /*8890*/  SHF.L.U32 R132, R144, 0x10, RZ ;  /* 0x0000001090847819 */ /* 0x000fe200000006ff */
[----:B------:R-:W-:Y:S01]  /*88a0*/  FMUL R122, R130, R80 ;  /* 0x00000050827a7220 */ /* 0x000fe20000400000 */
[----:B------:R-:W-:Y:S01]  /*88b0*/  LOP3.LUT R134, R144, 0xffff0000, RZ, 0xc0, !PT ;  /* 0xffff000090867812 */ /* 0x000fe200078ec0ff */
[C---:B------:R-:W-:Y:S01]  /*88c0*/  FMUL R123, R130.reuse, R81 ;  /* 0x00000051827b7220 */ /* 0x040fe20000400000 */
[----:B------:R-:W-:Y:S01]  /*88d0*/  SHF.L.U32 R135, R145, 0x10, RZ ;  /* 0x0000001091877819 */ /* 0x000fe200000006ff */
[C---:B------:R-:W-:Y:S01]  /*88e0*/  FMUL R124, R130.reuse, R82 ;  /* 0x00000052827c7220 */ /* 0x040fe20000400000 */
[----:B------:R-:W-:Y:S01]  /*88f0*/  F2FP.BF16.F32.PACK_AB R205, R109, R108 ;  /* 0x0000006c6dcd723e */ /* 0x000fe200000010ff */
[----:B------:R-:W-:Y:S01]  /*8900*/  FMUL R125, R130, R83 ;  /* 0x00000053827d7220 */ /* 0x000fe20000400000 */
[----:B------:R-:W-:Y:S01]  /*8910*/  F2FP.BF16.F32.PACK_AB R206, R111, R110 ;  /* 0x0000006e6fce723e */ /* 0x000fe200000010ff */
[----:B------:R-:W-:Y:S01]  /*8920*/  FFMA R122, R133, R132, R122 ;  /* 0x00000084857a7223 */ /* 0x000fe2000000007a */
[----:B------:R-:W-:Y:S01]  /*8930*/  F2FP.BF16.F32.PACK_AB R207, R113, R112 ;  /* 0x0000007071cf723e */ /* 0x000fe200000010ff */
[C---:B------:R-:W-:Y:S01]  /*8940*/  FFMA R123, R133.reuse, R134, R123 ;  /* 0x00000086857b7223 */ /* 0x040fe2000000007b */
[----:B------:R-:W-:Y:S01]  /*8950*/  SHF.L.U32 R132, R146, 0x10, RZ ;  /* 0x0000001092847819 */ /* 0x000fe200000006ff */
[C---:B------:R-:W-:Y:S01]  /*8960*/  FFMA R124, R133.reuse, R135, R124 ;  /* 0x00000087857c7223 */ /* 0x040fe2000000007c */
[----:B------:R-:W-:Y:S01]  /*8970*/  FMUL R126, R130, R84 ;  /* 0x00000054827e7220 */ /* 0x000fe20000400000 */
[----:B------:R1:W-:Y:S01]  /*8980*/  @!P0 STS.128 [R198+0x1010], R204 ;  /* 0x001010ccc6008388 */ /* 0x0003e20000000c00 */
[----:B------:R-:W-:Y:S01]  /*8990*/  LOP3.LUT R134, R146, 0xffff0000, RZ, 0xc0, !PT ;  /* 0xffff000092867812 */ /* 0x000fe200078ec0ff */
[----:B------:R-:W-:Y:S01]  /*89a0*/  FFMA R125, R133, R136, R125 ;  /* 0x00000088857d7223 */ /* 0x000fe2000000007d */
[C---:B------:R-:W-:Y:S01]  /*89b0*/  FMUL R127, R130.reuse, R85 ;  /* 0x00000055827f7220 */ /* 0x040fe20000400000 */
[C---:B------:R-:W-:Y:S01]  /*89c0*/  SHF.L.U32 R135, R147.reuse, 0x10, RZ ;  /* 0x0000001093877819 */ /* 0x040fe200000006ff */
[C---:B------:R-:W-:Y:S01]  /*89d0*/  FMUL R128, R130.reuse, R86 ;  /* 0x0000005682807220 */ /* 0x040fe20000400000 */
[----:B------:R-:W-:Y:S01]  /*89e0*/  LOP3.LUT R136, R147, 0xffff0000, RZ, 0xc0, !PT ;  /* 0xffff000093887812 */ /* 0x000fe200078ec0ff */
[----:B------:R-:W-:Y:S01]  /*89f0*/  FMUL R129, R130, R87 ;  /* 0x0000005782817220 */ /* 0x000fe20000400000 */
[----:B------:R-:W-:Y:S01]  /*8a00*/  F2FP.BF16.F32.PACK_AB R208, R115, R114 ;  /* 0x0000007273d0723e */ /* 0x000fe200000010ff */
[----:B------:R-:W-:Y:S01]  /*8a10*/  FFMA R126, R133, R132, R126 ;  /* 0x00000084857e7223 */ /* 0x000fe2000000007e */
[----:B------:R-:W-:Y:S01]  /*8a20*/  F2FP.BF16.F32.PACK_AB R209, R117, R116 ;  /* 0x0000007475d1723e */ /* 0x000fe200000010ff */
[----:B------:R-:W-:Y:S01]  /*8a30*/  FFMA R127, R133, R134, R127 ;  /* 0x00000086857f7223 */ /* 0x000fe2000000007f */
[----:B------:R-:W-:Y:S01]  /*8a40*/  F2FP.BF16.F32.PACK_AB R210, R119, R118 ;  /* 0x0000007677d2723e */ /* 0x000fe200000010ff */
[----:B------:R-:W-:Y:S01]  /*8a50*/  FFMA R128, R133, R135, R128 ;  /* 0x0000008785807223 */ /* 0x000fe20000000080 */
[----:B------:R-:W-:Y:S01]  /*8a60*/  F2FP.BF16.F32.PACK_AB R211, R121, R120 ;  /* 0x0000007879d3723e */ /* 0x000fe200000010ff */
[----:B------:R-:W-:Y:S01]  /*8a70*/  FFMA R129, R133, R136, R129 ;  /* 0x0000008885817223 */ /* 0x000fe20000000081 */
[----:B------:R-:W-:Y:S02]  /*8a80*/  F2FP.BF16.F32.PACK_AB R216, R123, R122 ;  /* 0x0000007a7bd8723e */ /* 0x000fe400000010ff */
[----:B------:R-:W-:Y:S01]  /*8a90*/  F2FP.BF16.F32.PACK_AB R217, R125, R124 ;  /* 0x0000007c7dd9723e */ /* 0x000fe200000010ff */
[----:B------:R1:W-:Y:S01]  /*8aa0*/  @!P0 STS.128 [R196+0x1020], R208 ;  /* 0x001020d0c4008388 */ /* 0x0003e20000000c00 */
[----:B------:R-:W-:Y:S02]  /*8ab0*/  F2FP.BF16.F32.PACK_AB R218, R127, R126 ;  /* 0x0000007e7fda723e */ /* 0x000fe400000010ff */
[----:B------:R-:W-:Y:S05]  /*8ac0*/  F2FP.BF16.F32.PACK_AB R219, R129, R128 ;  /* 0x0000008081db723e */ /* 0x000fea00000010ff */
[----:B------:R1:W-:Y:S01]  /*8ad0*/  @!P0 STS.128 [R195+0x1010], R216 ;  /* 0x001010d8c3008388 */ /* 0x0003e20000000c00 */
[----:B------:R-:W-:Y:S01]  /*8ae0*/  @!PT LDS RZ, [RZ] ;  /* 0x00000000fffff984 */ /* 0x000fe20000000800 */
[----:B------:R-:W-:Y:S01]  /*8af0*/  @!PT LDS RZ, [RZ] ;  /* 0x00000000fffff984 */ /* 0x000fe20000000800 */
[----:B------:R-:W-:Y:S01]  /*8b00*/  @!PT LDS RZ, [RZ] ;  /* 0x00000000fffff984 */ /* 0x000fe20000000800 */
[----:B------:R-:W-:Y:S01]  /*8b10*/  @!PT LDS RZ, [RZ] ;  /* 0x00000000fffff984 */ /* 0x000fe20000000800 */
[----:B------:R2:W-:Y:S07]  /*8b20*/  MEMBAR.ALL.CTA ;  /* 0x0000000000007992 */ /* 0x0005ee0000008000 */
[----:B--2---:R-:W2:Y:S01]  /*8b30*/  FENCE.VIEW.ASYNC.S ;  /* 0x00000000000073c6 */ /* 0x004ea20000000000 */
[----:B------:R-:W-:Y:S05]  /*8b40*/  WARPSYNC.ALL ;  /* 0x0000000000007948 */ /* 0x000fea0003800000 */
[----:B------:R-:W-:Y:S01]  /*8b50*/  BSSY.RECONVERGENT B0, `(.L_x_114) ;  /* 0x0000012000007945 */ /* 0x000fe20003800200 */
[----:B--2---:R-:W-:Y:S06]  /*8b60*/  BAR.SYNC.DEFER_BLOCKING 0x1, 0x80 ;  /* 0x0042000000007b1d */ /* 0x004fec0000010000 */
[----:B------:R-:W-:Y:S05]  /*8b70*/  @P1 BRA `(.L_x_115) ;  /* 0x00000000003c1947 */ /* 0x000fea0003800000 */
[----:B------:R-:W-:Y:S01]  /*8b80*/  UIADD3 UR4, UPT, UPT, UR44, 0x200, URZ ;  /* 0x000002002c047890 */ /* 0x000fe2000fffe0ff */
[----:B------:R-:W-:Y:S01]  /*8b90*/  R2UR UR49, R212 ;  /* 0x00000000d43172ca */ /* 0x000fe200000e0000 */
[----:B------:R-:W-:Y:S01]  /*8ba0*/  UMOV UR51, UR36 ;  /* 0x0000002400337c82 */ /* 0x000fe20008000000 */
[----:B------:R-:W-:Y:S01]  /*8bb0*/  UIADD3 UR8, UPT, UPT, UR44, 0x1200, URZ ;  /* 0x000012002c087890 */ /* 0x000fe2000fffe0ff */
[----:B------:R-:W-:Y:S02]  /*8bc0*/  UMOV UR10, UR50 ;  /* 0x00000032000a7c82 */ /* 0x000fe40008000000 */
[----:B------:R-:W-:Y:S01]  /*8bd0*/  IMAD.U32 R181, RZ, RZ, UR4 ;  /* 0x00000004ffb57e24 */ /* 0x000fe2000f8e00ff */
[----:B------:R-:W-:Y:S01]  /*8be0*/  UIADD3 UR4, UP0, UPT, UR54, 0xa80, URZ ;  /* 0x00000a8036047890 */ /* 0x000fe2000ff1e0ff */
[----:B------:R-:W-:Y:S03]  /*8bf0*/  UMOV UR11, UR36 ;  /* 0x00000024000b7c82 */ /* 0x000fe60008000000 */
[----:B------:R-:W-:Y:S01]  /*8c00*/  R2UR UR48, R181 ;  /* 0x00000000b53072ca */ /* 0x000fe200000e0000 */
[----:B------:R-:W-:Y:S02]  /*8c10*/  UIADD3.X UR5, UPT, UPT, URZ, UR55, URZ, UP0, !UPT ;  /* 0x00000037ff057290 */ /* 0x000fe400087fe4ff */
[----:B------:R-:W-:Y:S10]  /*8c20*/  UIADD3 UR9, UPT, UPT, UR49, 0x80, URZ ;  /* 0x0000008031097890 */ /* 0x000ff4000fffe0ff */
[----:B------:R2:W-:Y:S01]  /*8c30*/  UTMASTG.3D [UR48], [UR4] ;  /* 0x00000030040073b5 */ /* 0x0005e20008010000 */
[----:B------:R2:W-:Y:S01]  /*8c40*/  UTMASTG.3D [UR8], [UR4] ;  /* 0x00000008040073b5 */ /* 0x0005e20008010000 */
[----:B------:R0:W-:Y:S01]  /*8c50*/  UTMACMDFLUSH ;  /* 0x00000000000079b7 */ /* 0x0001e20000000000 */
[----:B--2---:R-:W-:Y:S04]  /*8c60*/  DEPBAR.LE SB0, 0x1 ;  /* 0x000080400000791a */ /* 0x004fe80000000000 */
.L_x_115:
[----:B------:R-:W-:Y:S05]  /*8c70*/  BSYNC.RECONVERGENT B0 ;  /* 0x0000000000007941 */ /* 0x000fea0003800200 */
.L_x_114:
[----:B------:R-:W-:Y:S01]  /*8c80*/  BAR.SYNC.DEFER_BLOCKING 0x1, 0x80 ;  /* 0x0042000000007b1d */ /* 0x000fe20000010000 */
[----:B------:R-:W-:Y:S01]  /*8c90*/  ISETP.NE.AND P1, PT, R194, RZ, PT ;  /* 0x000000ffc200720c */ /* 0x000fe20003f25270 */
[----:B------:R-:W-:Y:S01]  /*8ca0*/  UISETP.NE.AND UP0, UPT, UR53, URZ, UPT ;  /* 0x000000ff3500728c */ /* 0x000fe2000bf05270 */
[----:B------:R-:W-:Y:S11]  /*8cb0*/  LEA R3, R137, UR44, 0x3 ;  /* 0x0000002c89037c11 */ /* 0x000ff6000f8e18ff */
[----:B------:R-:W-:Y:S01]  /*8cc0*/  @P1 SHF.L.U32 R6, RZ, 0x1f, RZ ;  /* 0x0000001fff061819 */ /* 0x000fe200000006ff */
[----:B------:R-:W-:Y:S06]  /*8cd0*/  BRA.U !UP0, `(.L_x_116) ;  /* 0x0000000108247547 */ /* 0x000fec000b800000 */
[----:B------:R-:W2:Y:S01]  /*8ce0*/  S2R R0, SR_CgaCtaId ;  /* 0x0000000000007919 */ /* 0x000ea20000008800 */
[----:B------:R-:W-:Y:S01]  /*8cf0*/  IMAD.U32 R4, RZ, RZ, UR47 ;  /* 0x0000002fff047e24 */ /* 0x000fe2000f8e00ff */
[----:B------:R-:W-:Y:S04]  /*8d00*/  UIADD3 UR4, UPT, UPT, UR47, 0x1, URZ ;  /* 0x000000012f047890 */ /* 0x000fe8000fffe0ff */
[----:B------:R-:W-:Y:S01]  /*8d10*/  @P1 LEA R4, R4, UR44, 0x3 ;  /* 0x0000002c04041c11 */ /* 0x000fe2000f8e18ff */
[----:B------:R-:W-:Y:S04]  /*8d20*/  UISETP.NE.AND UP0, UPT, UR4, 0x4, UPT ;  /* 0x000000040400788c */ /* 0x000fe8000bf05270 */
[----:B------:R-:W-:Y:S01]  /*8d30*/  @P1 VIADD R5, R4, 0x50 ;  /* 0x0000005004051836 */ /* 0x000fe20000000000 */
[----:B------:R-:W-:Y:S04]  /*8d40*/  USEL UR47, UR4, URZ, UP0 ;  /* 0x000000ff042f7287 */ /* 0x000fe80008000000 */
[----:B--2---:R-:W-:Y:S04]  /*8d50*/  @P1 PRMT R0, R0, 0x654, R5 ;  /* 0x0000065400001816 */ /* 0x004fe80000000005 */
[----:B------:R2:W-:Y:S04]  /*8d60*/  @P1 SYNCS.ARRIVE.TRANS64.RED.A1T0 RZ, [R0+URZ], RZ ;  /* 0x000000ff00ff19a7 */ /* 0x0005e800081004ff */
.L_x_116:
[----:B------:R-:W4:Y:S01]  /*8d70*/  @P1 SYNCS.PHASECHK.TRANS64.TRYWAIT P0, [R3+URZ+0x30], R6 ;  /* 0x00003006030015a7 */ /* 0x000f2200080011ff */
[----:B------:R-:W-:Y:S01]  /*8d80*/  BSSY B1, `(.L_x_117) ;  /* 0x0000019000017945 */ /* 0x000fe20003800000 */
[----:B----4-:R-:W-:Y:S03]  /*8d90*/  @P1 SEL R138, RZ, 0x1, !P0 ;  /* 0x00000001ff8a1807 */ /* 0x010fe60004000000 */
[----:B------:R-:W-:Y:S05]  /*8da0*/  @!P1 BRA `(.L_x_118) ;  /* 0x0000000000589947 */ /* 0x000fea0003800000 */
[----:B------:R-:W-:Y:S01]  /*8db0*/  ISETP.NE.AND P1, PT, R199, RZ, PT ;  /* 0x000000ffc700720c */ /* 0x000fe20003f25270 */
[----:B------:R-:W-:Y:S01]  /*8dc0*/  BSSY B0, `(.L_x_119) ;  /* 0x000000a000007945 */ /* 0x000fe20003800000 */
[----:B------:R-:W-:Y:S11]  /*8dd0*/  ISETP.NE.AND P0, PT, R138, RZ, PT ;  /* 0x000000ff8a00720c */ /* 0x000ff60003f05270 */
[----:B------:R-:W-:Y:S04]  /*8de0*/  @P1 IMAD R8, R137, 0x2000, R188 ;  /* 0x0000200089081824 */ /* 0x000fe800078e02bc */
[----:B------:R-:W-:Y:S01]  /*8df0*/  @P1 IMAD.IADD R6, R197, 0x1, R8 ;  /* 0x00000001c5061824 */ /* 0x000fe200078e0208 */
[----:B------:R-:W-:Y:S03]  /*8e00*/  @P1 IADD3 R5, PT, PT, R139, R8, RZ ;  /* 0x000000088b051210 */ /* 0x000fe60007ffe0ff */
[----:B------:R-:W-:Y:S01]  /*8e10*/  @P1 IMAD.IADD R4, R187, 0x1, R6 ;  /* 0x00000001bb041824 */ /* 0x000fe200078e0206 */
[----:B------:R-:W-:Y:S06]  /*8e20*/  @P0 BRA `(.L_x_120) ;  /* 0x00000000000c0947 */ /* 0x000fec0003800000 */
[----:B--2---:R-:W-:Y:S04]  /*8e30*/  SHF.L.U32 R0, RZ, 0x1f, RZ ;  /* 0x0000001fff007819 */ /* 0x004fe800000006ff */
[----:B------:R-:W2:Y:S02]  /*8e40*/  SYNCS.PHASECHK.TRANS64.TRYWAIT P0, [R3+URZ+0x30], R0 ;  /* 0x00003000030075a7 */ /* 0x000ea400080011ff */
[----:B--2---:R-:W-:Y:S05]  /*8e50*/  @!P0 BRA `(.L_x_121) ;  /* 0x000000a800248947 */ /* 0x004fea0003800000 */
.L_x_120:
[----:B------:R-:W-:Y:S05]  /*8e60*/  BSYNC B0 ;  /* 0x0000000000007941 */ /* 0x000fea0003800000 */
.L_x_119:
[----:B------:R-:W-:Y:S02]  /*8e70*/  ISETP.NE.AND P0, PT, R199, RZ, PT ;  /* 0x000000ffc700720c */ /* 0x000fe40003f05270 */
[----:B------:R-:W-:Y:S11]  /*8e80*/  IADD3 R137, PT, PT, R137, 0x1, RZ ;  /* 0x0000000189897810 */ /* 0x000ff60007ffe0ff */
[----:B------:R4:W1:Y:S04]  /*8e90*/  @P0 LDS.128 R160, [R5+0x20] ;  /* 0x0000200005a00984 */ /* 0x0008680000000c00 */
[----:B------:R4:W1:Y:S04]  /*8ea0*/  @P0 LDS.128 R140, [R5+0x1020] ;  /* 0x00102000058c0984 */ /* 0x0008680000000c00 */
[----:B------:R4:W1:Y:S04]  /*8eb0*/  @P0 LDS.128 R168, [R8] ;  /* 0x0000000008a80984 */ /* 0x0008680000000c00 */
[----:B------:R4:W1:Y:S04]  /*8ec0*/  @P0 LDS.128 R152, [R8+0x1000] ;  /* 0x0010000008980984 */ /* 0x0008680000000c00 */
[----:B------:R4:W1:Y:S04]  /*8ed0*/  @P0 LDS.128 R164, [R6+0x10] ;  /* 0x0000100006a40984 */ /* 0x0008680000000c00 */
[----:B------:R4:W1:Y:S04]  /*8ee0*/  @P0 LDS.128 R148, [R6+0x1010] ;  /* 0x0010100006940984 */ /* 0x0008680000000c00 */
[----:B------:R4:W1:Y:S04]  /*8ef0*/  @P0 LDS.128 R156, [R4+0x10] ;  /* 0x00001000049c0984 */ /* 0x0008680000000c00 */
[----:B------:R4:W1:Y:S02]  /*8f00*/  @P0 LDS.128 R144, [R4+0x1010] ;  /* 0x0010100004900984 */ /* 0x0008640000000c00 */
.L_x_118:
[----:B------:R-:W-:Y:S05]  /*8f10*/  BSYNC B1 ;  /* 0x0000000000017941 */ /* 0x000fea0003800000 */
.L_x_117:
[----:B------:R-:W-:Y:S05]  /*8f20*/  VIADD R213, R213, 0x400000 ;  /* 0x00400000d5d57836 */ /* 0x000fea0000000000 */
[----:B--2---:R-:W-:Y:S04]  /*8f30*/  SHF.R.U32.HI R0, RZ, 0x15, R213 ;  /* 0x00000015ff007819 */ /* 0x004fe800000116d5 */
[----:B------:R-:W-:Y:S04]  /*8f40*/  LOP3.LUT R16, R0, 0x3, RZ, 0xc0, !PT ;  /* 0x0000000300107812 */ /* 0x000fe800078ec0ff */
[----:B------:R-:W-:Y:S11]  /*8f50*/  ISETP.NE.AND P0, PT, R189, R16, PT ;  /* 0x00000010bd00720c */ /* 0x000ff60003f05270 */
[----:B------:R-:W-:Y:S02]  /*8f60*/  @!UPT UIADD3 URZ, UPT, UPT, URZ, URZ, URZ ;  /* 0x000000fffffff290 */ /* 0x000fe4000fffe0ff */
[----:B------:R-:W-:Y:S05]  /*8f70*/  @P0 BRA `(.L_x_122) ;  /* 0x0000000000bc0947 */ /* 0x000fea0003800000 */
[----:B------:R-:W-:Y:S11]  /*8f80*/  LOP3.LUT P0, RZ, R0, 0x3, R177, 0x48, !PT ;  /* 0x0000000300ff7812 */ /* 0x000ff600078048b1 */
[----:B------:R-:W-:Y:S02]  /*8f90*/  @!UPT UIADD3 URZ, UPT, UPT, URZ, URZ, URZ ;  /* 0x000000fffffff290 */ /* 0x000fe4000fffe0ff */
[----:B------:R-:W-:Y:S05]  /*8fa0*/  @!P0 BRA `(.L_x_123) ;  /* 0x0000000000408947 */ /* 0x000fea0003800000 */
[----:B------:R-:W2:Y:S01]  /*8fb0*/  LDCU.64 UR8, c[0x4][0x70] ;  /* 0x01000e00ff0877ac */ /* 0x000ea20008000a00 */
[----:B------:R-:W-:Y:S01]  /*8fc0*/  MOV R15, 0x0 ;  /* 0x00000000000f7802 */ /* 0x000fe20000000f00 */
[----:B------:R-:W-:Y:S02]  /*8fd0*/  HFMA2 R12, -RZ, RZ, 0, 5.9604644775390625e-08 ;  /* 0x00000001ff0c7431 */ /* 0x000fe400000001ff */
[----:B----4-:R-:W-:Y:S02]  /*8fe0*/  IMAD.MOV.U32 R8, RZ, RZ, 0x192 ;  /* 0x00000192ff087424 */ /* 0x010fe400078e00ff */
[----:B------:R-:W-:Y:S01]  /*8ff0*/  IMAD.MOV.U32 R13, RZ, RZ, RZ ;  /* 0x000000ffff0d7224 */ /* 0x000fe200078e00ff */
[----:B------:R-:W4:Y:S01]  /*9000*/  LDCU.64 UR6, c[0x4][0x78] ;  /* 0x01000f00ff0677ac */ /* 0x000f220008000a00 */
[----:B------:R-:W1:Y:S01]  /*9010*/  LDC.64 R14, c[0x4][R15] ;  /* 0x010000000f0e7b82 */ /* 0x000e620000000a00 */
[----:B------:R-:W5:Y:S01]  /*9020*/  LDCU.64 UR4, c[0x4][0x10] ;  /* 0x01000200ff0477ac */ /* 0x000f620008000a00 */
[----:B--2---:R-:W-:Y:S01]  /*9030*/  MOV R5, UR9 ;  /* 0x0000000900057c02 */ /* 0x004fe20008000f00 */
[----:B------:R-:W-:Y:S01]  /*9040*/  IMAD.U32 R4, RZ, RZ, UR8 ;  /* 0x00000008ff047e24 */ /* 0x000fe2000f8e00ff */
[----:B----4-:R-:W-:Y:S01]  /*9050*/  MOV R7, UR7 ;  /* 0x0000000700077c02 */ /* 0x010fe20008000f00 */
[----:B------:R-:W-:Y:S01]  /*9060*/  IMAD.U32 R6, RZ, RZ, UR6 ;  /* 0x00000006ff067e24 */ /* 0x000fe2000f8e00ff */
[----:B-----5:R-:W-:Y:S01]  /*9070*/  MOV R11, UR5 ;  /* 0x00000005000b7c02 */ /* 0x020fe20008000f00 */
[----:B------:R-:W-:Y:S02]  /*9080*/  IMAD.U32 R10, RZ, RZ, UR4 ;  /* 0x00000004ff0a7e24 */ /* 0x000fe4000f8e00ff */
[----:B------:R-:W-:Y:S07]  /*9090*/  LEPC R20, `(.L_x_123) ;  /* 0x000000001014794e */ /* 0x000fee0000000000 */
[----:B-1-3--:R-:W-:Y:S05]  /*90a0*/  CALL.ABS.NOINC R14 ;  /* 0x000000000e007343 */ /* 0x00afea0003c00000 */
.L_x_123:
[----:B------:R-:W-:Y:S05]  /*90b0*/  WARPSYNC.ALL ;  /* 0x0000000000007948 */ /* 0x000fea0003800000 */
[C---:B------:R-:W-:Y:S01]  /*90c0*/  R2UR UR4, R213.reuse ;  /* 0x00000000d50472ca */ /* 0x040fe200000e0000 */
[----:B------:R-:W-:Y:S05]  /*90d0*/  VIADD R0, R213, 0x80 ;  /* 0x00000080d5007836 */ /* 0x000fea0000000000 */
[----:B------:R-:W-:Y:S04]  /*90e0*/  SHF.R.U32.HI R0, RZ, 0x15, R0 ;  /* 0x00000015ff007819 */ /* 0x000fe80000011600 */
[----:B------:R-:W-:Y:S03]  /*90f0*/  LOP3.LUT P0, RZ, R0, 0x3, R177, 0x48, !PT ;  /* 0x0000000300ff7812 */ /* 0x000fe600078048b1 */
[----:B------:R-:W2:Y:S10]  /*9100*/  LDTM.x32 R24, tmem[UR4] ;  /* 0x00000004001879ee */ /* 0x000eb400082c0000 */
[----:B--2---:R-:W-:Y:S05]  /*9110*/  @!P0 BRA `(.L_x_124) ;  /* 0x0000000000408947 */ /* 0x004fea0003800000 */
        /* <DEDUP_REMOVED lines=16> */
.L_x_124:
[----:B------:R-:W-:Y:S05]  /*9220*/  WARPSYNC.ALL ;  /* 0x0000000000007948 */ /* 0x000fea0003800000 */
[----:B------:R-:W-:Y:S11]  /*9230*/  R2UR UR4, R213 ;  /* 0x00000000d50472ca */ /* 0x000ff600000e0000 */
[----:B------:R-:W-:Y:S02]  /*9240*/  @!UPT UIADD3 URZ, UPT, UPT, URZ, URZ, URZ ;  /* 0x000000fffffff290 */ /* 0x000fe4000fffe0ff */
[----:B------:R-:W2:Y:S02]  /*9250*/  LDTM.x32 R56, tmem[UR4+0x80] ;  /* 0x00008004003879ee */ /* 0x000ea400082c0000 */
[----:B--2---:R-:W-:Y:S01]  /*9260*/  NOP ;  /* 0x0000000000007918 */ /* 0x004fe20000000000 */
.L_x_122:
[----:B-1----:R-:W-:Y:S01]  /*9270*/  SHF.L.U32 R18, R168, 0x10, RZ ;  /* 0x00000010a8127819 */ /* 0x002fe200000006ff */
[----:B------:R-:W-:Y:S01]  /*9280*/  FMUL R0, R130, R24 ;  /* 0x0000001882007220 */ /* 0x000fe20000400000 */
[C---:B------:R-:W-:Y:S01]  /*9290*/  SHF.L.U32 R19, R169.reuse, 0x10, RZ ;  /* 0x00000010a9137819 */ /* 0x040fe200000006ff */
[----:B------:R-:W-:Y:S05]  /*92a0*/  WARPSYNC.ALL ;  /* 0x0000000000007948 */ /* 0x000fea0003800000 */
[----:B------:R-:W-:Y:S01]  /*92b0*/  LOP3.LUT R20, R169, 0xffff0000, RZ, 0xc0, !PT ;  /* 0xffff0000a9147812 */ /* 0x000fe200078ec0ff */
[----:B------:R-:W1:Y:S01]  /*92c0*/  S2UR UR5, SR_CgaCtaId ;  /* 0x00000000000579c3 */ /* 0x000e620000008800 */
[----:B------:R-:W-:Y:S01]  /*92d0*/  ISETP.NE.AND P1, PT, R189, R16, PT ;  /* 0x00000010bd00720c */ /* 0x000fe20003f25270 */
[----:B------:R-:W-:Y:S01]  /*92e0*/  FFMA R0, R133, R18, R0 ;  /* 0x0000001285007223 */ /* 0x000fe20000000000 */
[----:B------:R-:W-:Y:S01]  /*92f0*/  LOP3.LUT R18, R168, 0xffff0000, RZ, 0xc0, !PT ;  /* 0xffff0000a8127812 */ /* 0x000fe200078ec0ff */
[----:B------:R-:W-:Y:S01]  /*9300*/  FMUL R3, R130, R25 ;  /* 0x0000001982037220 */ /* 0x000fe20000400000 */
[----:B------:R-:W-:Y:S01]  /*9310*/  LOP3.LUT R16, R164, 0xffff0000, RZ, 0xc0, !PT ;  /* 0xffff0000a4107812 */ /* 0x000fe200078ec0ff */
[C---:B----4-:R-:W-:Y:S01]  /*9320*/  FMUL R4, R130.reuse, R26 ;  /* 0x0000001a82047220 */ /* 0x050fe20000400000 */
[----:B------:R-:W-:Y:S01]  /*9330*/  SHF.L.U32 R15, R165, 0x10, RZ ;  /* 0x00000010a50f7819 */ /* 0x000fe200000006ff */
[----:B------:R-:W-:Y:S01]  /*9340*/  FMUL R5, R130, R27 ;  /* 0x0000001b82057220 */ /* 0x000fe20000400000 */
[----:B------:R-:W-:Y:S01]  /*9350*/  SHF.L.U32 R17, R166, 0x10, RZ ;  /* 0x00000010a6117819 */ /* 0x000fe200000006ff */
[C---:B------:R-:W-:Y:S01]  /*9360*/  FFMA R3, R133.reuse, R18, R3 ;  /* 0x0000001285037223 */ /* 0x040fe20000000003 */
[----:B------:R-:W-:Y:S01]  /*9370*/  SHF.L.U32 R18, R170, 0x10, RZ ;  /* 0x00000010aa127819 */ /* 0x000fe200000006ff */
[C---:B------:R-:W-:Y:S01]  /*9380*/  FFMA R4, R133.reuse, R19, R4 ;  /* 0x0000001385047223 */ /* 0x040fe20000000004 */
[----:B------:R-:W-:Y:S01]  /*9390*/  SHF.L.U32 R19, R164, 0x10, RZ ;  /* 0x00000010a4137819 */ /* 0x000fe200000006ff */
[----:B------:R-:W-:Y:S01]  /*93a0*/  FFMA R5, R133, R20, R5 ;  /* 0x0000001485057223 */ /* 0x000fe20000000005 */
[----:B------:R-:W-:Y:S01]  /*93b0*/  LOP3.LUT R20, R170, 0xffff0000, RZ, 0xc0, !PT ;  /* 0xffff0000aa147812 */ /* 0x000fe200078ec0ff */
[C---:B------:R-:W-:Y:S01]  /*93c0*/  FMUL R6, R130.reuse, R28 ;  /* 0x0000001c82067220 */ /* 0x040fe20000400000 */
[----:B------:R-:W-:Y:S01]  /*93d0*/  F2FP.BF16.F32.PACK_AB R88, R3, R0 ;  /* 0x000000000358723e */ /* 0x000fe200000010ff */
[C---:B------:R-:W-:Y:S01]  /*93e0*/  FMUL R7, R130.reuse, R29 ;  /* 0x0000001d82077220 */ /* 0x040fe20000400000 */
[----:B------:R-:W-:Y:S01]  /*93f0*/  F2FP.BF16.F32.PACK_AB R89, R5, R4 ;  /* 0x000000040559723e */ /* 0x000fe200000010ff */
[----:B------:R-:W-:Y:S01]  /*9400*/  FFMA R6, R133, R18, R6 ;  /* 0x0000001285067223 */ /* 0x000fe20000000006 */
[----:B------:R-:W-:Y:S01]  /*9410*/  SHF.L.U32 R18, R171, 0x10, RZ ;  /* 0x00000010ab127819 */ /* 0x000fe200000006ff */
[----:B------:R-:W-:Y:S01]  /*9420*/  FFMA R7, R133, R20, R7 ;  /* 0x0000001485077223 */ /* 0x000fe20000000007 */
[----:B------:R-:W-:Y:S01]  /*9430*/  LOP3.LUT R20, R171, 0xffff0000, RZ, 0xc0, !PT ;  /* 0xffff0000ab147812 */ /* 0x000fe200078ec0ff */
[----:B------:R-:W-:Y:S01]  /*9440*/  FMUL R8, R130, R30 ;  /* 0x0000001e82087220 */ /* 0x000fe20000400000 */
[----:B------:R-:W-:Y:S01]  /*9450*/  ISETP.NE.AND P2, PT, R194, RZ, PT ;  /* 0x000000ffc200720c */ /* 0x000fe20003f45270 */
[C---:B------:R-:W-:Y:S01]  /*9460*/  FMUL R9, R130.reuse, R31 ;  /* 0x0000001f82097220 */ /* 0x040fe20000400000 */
[----:B------:R-:W-:Y:S01]  /*9470*/  F2FP.BF16.F32.PACK_AB R90, R7, R6 ;  /* 0x00000006075a723e */ /* 0x000fe200000010ff */
[----:B------:R-:W-:Y:S01]  /*9480*/  UIADD3 UR4, UPT, UPT, UR44, 0xa8, URZ ;  /* 0x000000a82c047890 */ /* 0x000fe2000fffe0ff */
[----:B------:R-:W-:Y:S01]  /*9490*/  ISETP.NE.AND P0, PT, R189, RZ, PT ;  /* 0x000000ffbd00720c */ /* 0x000fe20003f05270 */
[----:B------:R-:W-:Y:S01]  /*94a0*/  FFMA R8, R133, R18, R8 ;  /* 0x0000001285087223 */ /* 0x000fe20000000008 */
[----:B------:R-:W-:Y:S01]  /*94b0*/  LOP3.LUT R18, R165, 0xffff0000, RZ, 0xc0, !PT ;  /* 0xffff0000a5127812 */ /* 0x000fe200078ec0ff */
[----:B------:R-:W-:Y:S01]  /*94c0*/  FFMA R9, R133, R20, R9 ;  /* 0x0000001485097223 */ /* 0x000fe20000000009 */
[----:B------:R-:W-:Y:S01]  /*94d0*/  LOP3.LUT R20, R167, 0xffff0000, RZ, 0xc0, !PT ;  /* 0xffff0000a7147812 */ /* 0x000fe200078ec0ff */
[----:B-1----:R-:W-:Y:S01]  /*94e0*/  UPRMT UR4, UR5, 0x654, UR4 ;  /* 0x0000065405047896 */ /* 0x002fe20008000004 */
[----:B------:R-:W-:Y:S01]  /*94f0*/  NOP ;  /* 0x0000000000007918 */ /* 0x000fe20000000000 */
[C---:B------:R-:W-:Y:S01]  /*9500*/  FMUL R10, R130.reuse, R32 ;  /* 0x00000020820a7220 */ /* 0x040fe20000400000 */
[----:B------:R-:W-:Y:S01]  /*9510*/  F2FP.BF16.F32.PACK_AB R91, R9, R8 ;  /* 0x00000008095b723e */ /* 0x000fe200000010ff */
[C---:B------:R-:W-:Y:S01]  /*9520*/  FMUL R11, R130.reuse, R33 ;  /* 0x00000021820b7220 */ /* 0x040fe20000400000 */
[C---:B------:R-:W-:Y:S01]  /*9530*/  FMUL R12, R130.reuse, R34 ;  /* 0x00000022820c7220 */ /* 0x040fe20000400000 */
[----:B------:R-:W-:Y:S01]  /*9540*/  FMUL R13, R130, R35 ;  /* 0x00000023820d7220 */ /* 0x000fe20000400000 */
[----:B------:R-:W-:Y:S01]  /*9550*/  FFMA R10, R133, R19, R10 ;  /* 0x00000013850a7223 */ /* 0x000fe2000000000a */
[----:B------:R-:W-:Y:S01]  /*9560*/  SHF.L.U32 R19, R167, 0x10, RZ ;  /* 0x00000010a7137819 */ /* 0x000fe200000006ff */
[----:B------:R-:W-:Y:S01]  /*9570*/  SYNCS.ARRIVE.TRANS64.RED.A1T0 RZ, [UR4], RZ ;  /* 0x000000ffffff79a7 */ /* 0x000fe20008100404 */
[----:B------:R1:W-:Y:S01]  /*9580*/  @!P1 STS.128 [R188+0x2000], R88 ;  /* 0x00200058bc009388 */ /* 0x0003e20000000c00 */
[C---:B------:R-:W-:Y:S01]  /*9590*/  FFMA R11, R133.reuse, R16, R11 ;  /* 0x00000010850b7223 */ /* 0x040fe2000000000b */
[C---:B------:R-:W-:Y:S01]  /*95a0*/  FFMA R12, R133.reuse, R15, R12 ;  /* 0x0000000f850c7223 */ /* 0x040fe2000000000c */
[----:B------:R-:W-:Y:S01]  /*95b0*/  FFMA R13, R133, R18, R13 ;  /* 0x00000012850d7223 */ /* 0x000fe2000000000d */
[----:B------:R-:W-:Y:S01]  /*95c0*/  LOP3.LUT R18, R166, 0xffff0000, RZ, 0xc0, !PT ;  /* 0xffff0000a6127812 */ /* 0x000fe200078ec0ff */
[C---:B------:R-:W-:Y:S01]  /*95d0*/  FMUL R14, R130.reuse, R36 ;  /* 0x00000024820e7220 */ /* 0x040fe20000400000 */
[----:B------:R-:W-:Y:S01]  /*95e0*/  F2FP.BF16.F32.PACK_AB R92, R11, R10 ;  /* 0x0000000a0b5c723e */ /* 0x000fe200000010ff */
[----:B------:R-:W-:Y:S01]  /*95f0*/  FMUL R15, R130, R37 ;  /* 0x00000025820f7220 */ /* 0x000fe20000400000 */
[----:B------:R-:W-:Y:S01]  /*9600*/  SHF.L.U32 R11, R160, 0x10, RZ ;  /* 0x00000010a00b7819 */ /* 0x000fe200000006ff */
[----:B------:R-:W-:Y:S01]  /*9610*/  FFMA R14, R133, R17, R14 ;  /* 0x00000011850e7223 */ /* 0x000fe2000000000e */
[----:B------:R-:W-:Y:S01]  /*9620*/  F2FP.BF16.F32.PACK_AB R93, R13, R12 ;  /* 0x0000000c0d5d723e */ /* 0x000fe200000010ff */
[----:B------:R-:W-:Y:S01]  /*9630*/  FMUL R16, R130, R38 ;  /* 0x0000002682107220 */ /* 0x000fe20000400000 */
[----:B------:R-:W-:Y:S01]  /*9640*/  LOP3.LUT R12, R160, 0xffff0000, RZ, 0xc0, !PT ;  /* 0xffff0000a00c7812 */ /* 0x000fe200078ec0ff */
[----:B------:R-:W-:Y:S01]  /*9650*/  FMUL R17, R130, R39 ;  /* 0x0000002782117220 */ /* 0x000fe20000400000 */
[----:B------:R-:W-:Y:S01]  /*9660*/  SHF.L.U32 R13, R161, 0x10, RZ ;  /* 0x00000010a10d7819 */ /* 0x000fe200000006ff */
[C---:B------:R-:W-:Y:S01]  /*9670*/  FFMA R15, R133.reuse, R18, R15 ;  /* 0x00000012850f7223 */ /* 0x040fe2000000000f */
[----:B------:R-:W-:Y:S01]  /*9680*/  LOP3.LUT R18, R158, 0xffff0000, RZ, 0xc0, !PT ;  /* 0xffff00009e127812 */ /* 0x000fe200078ec0ff */
[C---:B------:R-:W-:Y:S01]  /*9690*/  FFMA R16, R133.reuse, R19, R16 ;  /* 0x0000001385107223 */ /* 0x040fe20000000010 */
[C---:B------:R-:W-:Y:S01]  /*96a0*/  FMUL R8, R130.reuse, R40 ;  /* 0x0000002882087220 */ /* 0x040fe20000400000 */
[----:B------:R-:W-:Y:S01]  /*96b0*/  FFMA R17, R133, R20, R17 ;  /* 0x0000001485117223 */ /* 0x000fe20000000011 */
[----:B------:R-:W-:Y:S01]  /*96c0*/  F2FP.BF16.F32.PACK_AB R94, R15, R14 ;  /* 0x0000000e0f5e723e */ /* 0x000fe200000010ff */
[C---:B------:R-:W-:Y:S01]  /*96d0*/  FMUL R9, R130.reuse, R41 ;  /* 0x0000002982097220 */ /* 0x040fe20000400000 */
[----:B------:R-:W-:Y:S01]  /*96e0*/  LOP3.LUT R14, R161, 0xffff0000, RZ, 0xc0, !PT ;  /* 0xffff0000a10e7812 */ /* 0x000fe200078ec0ff */
[----:B------:R-:W-:Y:S01]  /*96f0*/  FFMA R8, R133, R11, R8 ;  /* 0x0000000b85087223 */ /* 0x000fe20000000008 */
[----:B------:R-:W-:Y:S01]  /*9700*/  F2FP.BF16.F32.PACK_AB R95, R17, R16 ;  /* 0x00000010115f723e */ /* 0x000fe200000010ff */
[----:B------:R-:W-:Y:S01]  /*9710*/  FMUL R10, R130, R42 ;  /* 0x0000002a820a7220 */ /* 0x000fe20000400000 */
[----:B------:R-:W-:Y:S01]  /*9720*/  SHF.L.U32 R15, R162, 0x10, RZ ;  /* 0x00000010a20f7819 */ /* 0x000fe200000006ff */
[----:B------:R-:W-:Y:S01]  /*9730*/  FMUL R11, R130, R43 ;  /* 0x0000002b820b7220 */ /* 0x000fe20000400000 */
[----:B------:R-:W-:Y:S01]  /*9740*/  LOP3.LUT R16, R157, 0xffff0000, RZ, 0xc0, !PT ;  /* 0xffff00009d107812 */ /* 0x000fe200078ec0ff */
[----:B------:R-:W-:Y:S01]  /*9750*/  FFMA R9, R133, R12, R9 ;  /* 0x0000000c85097223 */ /* 0x000fe20000000009 */
[----:B------:R-:W-:Y:S01]  /*9760*/  SHF.L.U32 R17, R159, 0x10, RZ ;  /* 0x000000109f117819 */ /* 0x000fe200000006ff */
[----:B------:R-:W-:Y:S01]  /*9770*/  FFMA R10, R133, R13, R10 ;  /* 0x0000000d850a7223 */ /* 0x000fe2000000000a */
[----:B------:R-:W-:Y:S01]  /*9780*/  LOP3.LUT R20, R159, 0xffff0000, RZ, 0xc0, !PT ;  /* 0xffff00009f147812 */ /* 0x000fe200078ec0ff */
[----:B------:R-:W-:Y:S01]  /*9790*/  FFMA R11, R133, R14, R11 ;  /* 0x0000000e850b7223 */ /* 0x000fe2000000000b */
[----:B------:R-:W-:Y:S01]  /*97a0*/  LOP3.LUT R14, R162, 0xffff0000, RZ, 0xc0, !PT ;  /* 0xffff0000a20e7812 */ /* 0x000fe200078ec0ff */
[C---:B------:R-:W-:Y:S01]  /*97b0*/  FMUL R12, R130.reuse, R44 ;  /* 0x0000002c820c7220 */ /* 0x040fe20000400000 */
[----:B-1----:R-:W-:Y:S01]  /*97c0*/  F2FP.BF16.F32.PACK_AB R88, R9, R8 ;  /* 0x000000080958723e */ /* 0x002fe200000010ff */
[----:B------:R1:W-:Y:S01]  /*97d0*/  @!P1 STS.128 [R198+0x2010], R92 ;  /* 0x0020105cc6009388 */ /* 0x0003e20000000c00 */
[----:B------:R-:W-:Y:S01]  /*97e0*/  F2FP.BF16.F32.PACK_AB R89, R11, R10 ;  /* 0x0000000a0b59723e */ /* 0x000fe200000010ff */
[----:B------:R-:W-:Y:S01]  /*97f0*/  FMUL R13, R130, R45 ;  /* 0x0000002d820d7220 */ /* 0x000fe20000400000 */
[----:B------:R-:W-:Y:S01]  /*9800*/  SHF.L.U32 R11, R163, 0x10, RZ ;  /* 0x00000010a30b7819 */ /* 0x000fe200000006ff */
[C---:B------:R-:W-:Y:S01]  /*9810*/  FFMA R12, R133.reuse, R15, R12 ;  /* 0x0000000f850c7223 */ /* 0x040fe2000000000c */
[----:B------:R-:W-:Y:S01]  /*9820*/  SHF.L.U32 R15, R156, 0x10, RZ ;  /* 0x000000109c0f7819 */ /* 0x000fe200000006ff */
[----:B------:R-:W-:Y:S01]  /*9830*/  FFMA R13, R133, R14, R13 ;  /* 0x0000000e850d7223 */ /* 0x000fe2000000000d */
[----:B------:R-:W-:Y:S01]  /*9840*/  LOP3.LUT R14, R163, 0xffff0000, RZ, 0xc0, !PT ;  /* 0xffff0000a30e7812 */ /* 0x000fe200078ec0ff */
[C---:B------:R-:W-:Y:S01]  /*9850*/  FMUL R8, R130.reuse, R46 ;  /* 0x0000002e82087220 */ /* 0x040fe20000400000 */
[C---:B------:R-:W-:Y:S01]  /*9860*/  FMUL R9, R130.reuse, R47 ;  /* 0x0000002f82097220 */ /* 0x040fe20000400000 */
[----:B------:R-:W-:Y:S01]  /*9870*/  FMUL R10, R130, R48 ;  /* 0x00000030820a7220 */ /* 0x000fe20000400000 */
[----:B------:R-:W-:Y:S01]  /*9880*/  F2FP.BF16.F32.PACK_AB R90, R13, R12 ;  /* 0x0000000c0d5a723e */ /* 0x000fe200000010ff */
[C---:B------:R-:W-:Y:S01]  /*9890*/  FFMA R8, R133.reuse, R11, R8 ;  /* 0x0000000b85087223 */ /* 0x040fe20000000008 */
[C---:B------:R-:W-:Y:S01]  /*98a0*/  FFMA R9, R133.reuse, R14, R9 ;  /* 0x0000000e85097223 */ /* 0x040fe20000000009 */
[----:B------:R-:W-:Y:S01]  /*98b0*/  LOP3.LUT R14, R156, 0xffff0000, RZ, 0xc0, !PT ;  /* 0xffff00009c0e7812 */ /* 0x000fe200078ec0ff */
[----:B------:R-:W-:Y:S01]  /*98c0*/  FFMA R10, R133, R15, R10 ;  /* 0x0000000f850a7223 */ /* 0x000fe2000000000a */
[----:B------:R-:W-:Y:S01]  /*98d0*/  SHF.L.U32 R15, R157, 0x10, RZ ;  /* 0x000000109d0f7819 */ /* 0x000fe200000006ff */
[C---:B------:R-:W-:Y:S01]  /*98e0*/  FMUL R11, R130.reuse, R49 ;  /* 0x00000031820b7220 */ /* 0x040fe20000400000 */
[----:B------:R-:W-:Y:S01]  /*98f0*/  F2FP.BF16.F32.PACK_AB R91, R9, R8 ;  /* 0x00000008095b723e */ /* 0x000fe200000010ff */
[C---:B------:R-:W-:Y:S01]  /*9900*/  FMUL R12, R130.reuse, R50 ;  /* 0x00000032820c7220 */ /* 0x040fe20000400000 */
[C---:B------:R-:W-:Y:S01]  /*9910*/  FMUL R13, R130.reuse, R51 ;  /* 0x00000033820d7220 */ /* 0x040fe20000400000 */
[C---:B------:R-:W-:Y:S01]  /*9920*/  FFMA R11, R133.reuse, R14, R11 ;  /* 0x0000000e850b7223 */ /* 0x040fe2000000000b */
[----:B------:R-:W-:Y:S01]  /*9930*/  FMUL R8, R130, R52 ;  /* 0x0000003482087220 */ /* 0x000fe20000400000 */
[C---:B------:R-:W-:Y:S01]  /*9940*/  FFMA R12, R133.reuse, R15, R12 ;  /* 0x0000000f850c7223 */ /* 0x040fe2000000000c */
[C---:B------:R-:W-:Y:S01]  /*9950*/  FFMA R13, R133.reuse, R16, R13 ;  /* 0x00000010850d7223 */ /* 0x040fe2000000000d */
[----:B------:R-:W-:Y:S01]  /*9960*/  SHF.L.U32 R16, R158, 0x10, RZ ;  /* 0x000000109e107819 */ /* 0x000fe200000006ff */
[C---:B------:R-:W-:Y:S01]  /*9970*/  FMUL R9, R130.reuse, R53 ;  /* 0x0000003582097220 */ /* 0x040fe20000400000 */
[C---:B------:R-:W-:Y:S01]  /*9980*/  FMUL R14, R130.reuse, R54 ;  /* 0x00000036820e7220 */ /* 0x040fe20000400000 */
[----:B------:R-:W-:Y:S01]  /*9990*/  FMUL R15, R130, R55 ;  /* 0x00000037820f7220 */ /* 0x000fe20000400000 */
[----:B------:R2:W-:Y:S01]  /*99a0*/  @!P1 STS.128 [R196+0x2020], R88 ;  /* 0x00202058c4009388 */ /* 0x0005e20000000c00 */
[----:B------:R-:W-:Y:S01]  /*99b0*/  FFMA R8, R133, R16, R8 ;  /* 0x0000001085087223 */ /* 0x000fe20000000008 */
[----:B-1----:R-:W-:Y:S01]  /*99c0*/  F2FP.BF16.F32.PACK_AB R93, R13, R12 ;  /* 0x0000000c0d5d723e */ /* 0x002fe200000010ff */
[C---:B------:R-:W-:Y:S01]  /*99d0*/  FFMA R9, R133.reuse, R18, R9 ;  /* 0x0000001285097223 */ /* 0x040fe20000000009 */
[C---:B------:R-:W-:Y:S01]  /*99e0*/  LOP3.LUT R12, R152.reuse, 0xffff0000, RZ, 0xc0, !PT ;  /* 0xffff0000980c7812 */ /* 0x040fe200078ec0ff */
[C---:B------:R-:W-:Y:S01]  /*99f0*/  FFMA R14, R133.reuse, R17, R14 ;  /* 0x00000011850e7223 */ /* 0x040fe2000000000e */
[----:B------:R-:W-:Y:S01]  /*9a00*/  SHF.L.U32 R17, R152, 0x10, RZ ;  /* 0x0000001098117819 */ /* 0x000fe200000006ff */
[----:B------:R-:W-:Y:S01]  /*9a10*/  FFMA R15, R133, R20, R15 ;  /* 0x00000014850f7223 */ /* 0x000fe2000000000f */
[----:B------:R-:W-:Y:S01]  /*9a20*/  F2FP.BF16.F32.PACK_AB R94, R9, R8 ;  /* 0x00000008095e723e */ /* 0x000fe200000010ff */
        /* <DEDUP_REMOVED lines=9> */
[----:B------:R-:W-:Y:S01]  /*9ac0*/  SHF.L.U32 R18, R154, 0x10, RZ ;  /* 0x000000109a127819 */ /* 0x000fe200000006ff */
[----:B------:R-:W-:Y:S01]  /*9ad0*/  FMUL R10, R130, R59 ;  /* 0x0000003b820a7220 */ /* 0x000fe20000400000 */
[----:B------:R-:W-:Y:S01]  /*9ae0*/  LOP3.LUT R15, R154, 0xffff0000, RZ, 0xc0, !PT ;  /* 0xffff00009a0f7812 */ /* 0x000fe200078ec0ff */
[----:B------:R-:W-:Y:S01]  /*9af0*/  FMUL R11, R130, R60 ;  /* 0x0000003c820b7220 */ /* 0x000fe20000400000 */
[----:B------:R-:W-:Y:S01]  /*9b00*/  LOP3.LUT R17, R155, 0xffff0000, RZ, 0xc0, !PT ;  /* 0xffff00009b117812 */ /* 0x000fe200078ec0ff */
[C---:B------:R-:W-:Y:S01]  /*9b10*/  FFMA R9, R133.reuse, R14, R9 ;  /* 0x0000000e85097223 */ /* 0x040fe20000000009 */
[----:B------:R-:W-:Y:S01]  /*9b20*/  F2FP.BF16.F32.PACK_AB R96, R8, R16 ;  /* 0x000000100860723e */ /* 0x000fe200000010ff */
[----:B------:R-:W-:Y:S01]  /*9b30*/  FFMA R10, R133, R13, R10 ;  /* 0x0000000d850a7223 */ /* 0x000fe2000000000a */
[----:B------:R-:W-:Y:S01]  /*9b40*/  LOP3.LUT R16, R141, 0xffff0000, RZ, 0xc0, !PT ;  /* 0xffff00008d107812 */ /* 0x000fe200078ec0ff */
[C---:B------:R-:W-:Y:S01]  /*9b50*/  FMUL R12, R130.reuse, R61 ;  /* 0x0000003d820c7220 */ /* 0x040fe20000400000 */
[----:B------:R-:W-:Y:S01]  /*9b60*/  LOP3.LUT R20, R147, 0xffff0000, RZ, 0xc0, !PT ;  /* 0xffff000093147812 */ /* 0x000fe200078ec0ff */
[----:B------:R-:W-:Y:S01]  /*9b70*/  FFMA R11, R133, R18, R11 ;  /* 0x00000012850b7223 */ /* 0x000fe2000000000b */
[----:B------:R-:W-:Y:S01]  /*9b80*/  SHF.L.U32 R18, R155, 0x10, RZ ;  /* 0x000000109b127819 */ /* 0x000fe200000006ff */
[----:B------:R-:W-:Y:S01]  /*9b90*/  FMUL R13, R130, R62 ;  /* 0x0000003e820d7220 */ /* 0x000fe20000400000 */
[----:B------:R-:W-:Y:S01]  /*9ba0*/  F2FP.BF16.F32.PACK_AB R97, R10, R9 ;  /* 0x000000090a61723e */ /* 0x000fe200000010ff */
[C---:B------:R-:W-:Y:S01]  /*9bb0*/  FFMA R12, R133.reuse, R15, R12 ;  /* 0x0000000f850c7223 */ /* 0x040fe2000000000c */
[----:B------:R-:W-:Y:S01]  /*9bc0*/  SHF.L.U32 R15, R150, 0x10, RZ ;  /* 0x00000010960f7819 */ /* 0x000fe200000006ff */
[----:B------:R-:W-:Y:S01]  /*9bd0*/  FMUL R14, R130, R63 ;  /* 0x0000003f820e7220 */ /* 0x000fe20000400000 */
[----:B------:R-:W-:Y:S01]  /*9be0*/  FFMA R13, R133, R18, R13 ;  /* 0x00000012850d7223 */ /* 0x000fe2000000000d */
[----:B------:R-:W-:Y:S01]  /*9bf0*/  LOP3.LUT R18, R145, 0xffff0000, RZ, 0xc0, !PT ;  /* 0xffff000091127812 */ /* 0x000fe200078ec0ff */
[----:B------:R1:W-:Y:S01]  /*9c00*/  @!P1 STS.128 [R195+0x2010], R92 ;  /* 0x0020105cc3009388 */ /* 0x0003e20000000c00 */
[----:B------:R-:W-:Y:S01]  /*9c10*/  F2FP.BF16.F32.PACK_AB R98, R12, R11 ;  /* 0x0000000b0c62723e */ /* 0x000fe200000010ff */
[C---:B------:R-:W-:Y:S01]  /*9c20*/  FFMA R14, R133.reuse, R17, R14 ;  /* 0x00000011850e7223 */ /* 0x040fe2000000000e */
[----:B------:R-:W-:Y:S01]  /*9c30*/  SHF.L.U32 R11, R148, 0x10, RZ ;  /* 0x00000010940b7819 */ /* 0x000fe200000006ff */
[----:B------:R-:W-:Y:S01]  /*9c40*/  FMUL R8, R130, R64 ;  /* 0x0000004082087220 */ /* 0x000fe20000400000 */
[----:B------:R-:W-:Y:S01]  /*9c50*/  LOP3.LUT R12, R148, 0xffff0000, RZ, 0xc0, !PT ;  /* 0xffff0000940c7812 */ /* 0x000fe200078ec0ff */
[----:B------:R-:W-:Y:S01]  /*9c60*/  FMUL R9, R130, R65 ;  /* 0x0000004182097220 */ /* 0x000fe20000400000 */
[----:B------:R-:W-:Y:S01]  /*9c70*/  F2FP.BF16.F32.PACK_AB R99, R14, R13 ;  /* 0x0000000d0e63723e */ /* 0x000fe200000010ff */
[----:B------:R-:W-:Y:S01]  /*9c80*/  FFMA R8, R133, R11, R8 ;  /* 0x0000000b85087223 */ /* 0x000fe20000000008 */
[----:B------:R-:W-:Y:S01]  /*9c90*/  SHF.L.U32 R13, R149, 0x10, RZ ;  /* 0x00000010950d7819 */ /* 0x000fe200000006ff */
[----:B------:R-:W-:Y:S01]  /*9ca0*/  FFMA R9, R133, R12, R9 ;  /* 0x0000000c85097223 */ /* 0x000fe20000000009 */
[----:B------:R-:W-:Y:S01]  /*9cb0*/  LOP3.LUT R14, R149, 0xffff0000, RZ, 0xc0, !PT ;  /* 0xffff0000950e7812 */ /* 0x000fe200078ec0ff */
[C---:B------:R-:W-:Y:S01]  /*9cc0*/  FMUL R10, R130.reuse, R66 ;  /* 0x00000042820a7220 */ /* 0x040fe20000400000 */
[----:B------:R-:W-:Y:S01]  /*9cd0*/  SHF.L.U32 R17, R147, 0x10, RZ ;  /* 0x0000001093117819 */ /* 0x000fe200000006ff */
[C---:B------:R-:W-:Y:S01]  /*9ce0*/  FMUL R11, R130.reuse, R67 ;  /* 0x00000043820b7220 */ /* 0x040fe20000400000 */
[----:B--2---:R-:W-:Y:S01]  /*9cf0*/  F2FP.BF16.F32.PACK_AB R88, R9, R8 ;  /* 0x000000080958723e */ /* 0x004fe200000010ff */
[C---:B------:R-:W-:Y:S01]  /*9d00*/  FFMA R10, R133.reuse, R13, R10 ;  /* 0x0000000d850a7223 */ /* 0x040fe2000000000a */
[----:B------:R-:W-:Y:S01]  /*9d10*/  FMUL R12, R130, R68 ;  /* 0x00000044820c7220 */ /* 0x000fe20000400000 */
[C---:B------:R-:W-:Y:S01]  /*9d20*/  FFMA R11, R133.reuse, R14, R11 ;  /* 0x0000000e850b7223 */ /* 0x040fe2000000000b */
[----:B------:R-:W-:Y:S01]  /*9d30*/  LOP3.LUT R14, R150, 0xffff0000, RZ, 0xc0, !PT ;  /* 0xffff0000960e7812 */ /* 0x000fe200078ec0ff */
[C---:B------:R-:W-:Y:S01]  /*9d40*/  FMUL R13, R130.reuse, R69 ;  /* 0x00000045820d7220 */ /* 0x040fe20000400000 */
[----:B------:R2:W-:Y:S01]  /*9d50*/  @!P1 STS.128 [R188+0x3000], R96 ;  /* 0x00300060bc009388 */ /* 0x0005e20000000c00 */
[----:B------:R-:W-:Y:S01]  /*9d60*/  FFMA R12, R133, R15, R12 ;  /* 0x0000000f850c7223 */ /* 0x000fe2000000000c */
[----:B------:R-:W-:Y:S01]  /*9d70*/  F2FP.BF16.F32.PACK_AB R89, R11, R10 ;  /* 0x0000000a0b59723e */ /* 0x000fe200000010ff */
[----:B------:R-:W-:Y:S01]  /*9d80*/  FFMA R13, R133, R14, R13 ;  /* 0x0000000e850d7223 */ /* 0x000fe2000000000d */
[C---:B------:R-:W-:Y:S01]  /*9d90*/  SHF.L.U32 R11, R151.reuse, 0x10, RZ ;  /* 0x00000010970b7819 */ /* 0x040fe200000006ff */
[C---:B------:R-:W-:Y:S01]  /*9da0*/  FMUL R8, R130.reuse, R70 ;  /* 0x0000004682087220 */ /* 0x040fe20000400000 */
[----:B------:R-:W-:Y:S01]  /*9db0*/  LOP3.LUT R14, R151, 0xffff0000, RZ, 0xc0, !PT ;  /* 0xffff0000970e7812 */ /* 0x000fe200078ec0ff */
[----:B------:R-:W-:Y:S01]  /*9dc0*/  FMUL R9, R130, R71 ;  /* 0x0000004782097220 */ /* 0x000fe20000400000 */
[----:B------:R-:W-:Y:S01]  /*9dd0*/  SHF.L.U32 R15, R140, 0x10, RZ ;  /* 0x000000108c0f7819 */ /* 0x000fe200000006ff */
        /* <DEDUP_REMOVED lines=10> */
[----:B------:R-:W-:Y:S01]  /*9e80*/  FMUL R13, R130, R75 ;  /* 0x0000004b820d7220 */ /* 0x000fe20000400000 */
[C---:B------:R-:W-:Y:S01]  /*9e90*/  FFMA R11, R133.reuse, R14, R11 ;  /* 0x0000000e850b7223 */ /* 0x040fe2000000000b */
[----:B------:R-:W-:Y:S01]  /*9ea0*/  SHF.L.U32 R14, R142, 0x10, RZ ;  /* 0x000000108e0e7819 */ /* 0x000fe200000006ff */
[C---:B------:R-:W-:Y:S01]  /*9eb0*/  FFMA R12, R133.reuse, R15, R12 ;  /* 0x0000000f850c7223 */ /* 0x040fe2000000000c */
[----:B------:R-:W-:Y:S01]  /*9ec0*/  SHF.L.U32 R15, R144, 0x10, RZ ;  /* 0x00000010900f7819 */ /* 0x000fe200000006ff */
[----:B------:R-:W-:Y:S01]  /*9ed0*/  FFMA R13, R133, R16, R13 ;  /* 0x00000010850d7223 */ /* 0x000fe2000000000d */
[----:B------:R-:W-:Y:S01]  /*9ee0*/  LOP3.LUT R16, R142, 0xffff0000, RZ, 0xc0, !PT ;  /* 0xffff00008e107812 */ /* 0x000fe200078ec0ff */
[----:B------:R4:W-:Y:S01]  /*9ef0*/  @!P1 STS.128 [R198+0x3010], R88 ;  /* 0x00301058c6009388 */ /* 0x0009e20000000c00 */
[----:B-1----:R-:W-:Y:S01]  /*9f00*/  F2FP.BF16.F32.PACK_AB R92, R11, R10 ;  /* 0x0000000a0b5c723e */ /* 0x002fe200000010ff */
[C---:B------:R-:W-:Y:S01]  /*9f10*/  FMUL R8, R130.reuse, R76 ;  /* 0x0000004c82087220 */ /* 0x040fe20000400000 */
[----:B------:R-:W-:Y:S01]  /*9f20*/  F2FP.BF16.F32.PACK_AB R93, R13, R12 ;  /* 0x0000000c0d5d723e */ /* 0x000fe200000010ff */
[C---:B------:R-:W-:Y:S01]  /*9f30*/  FMUL R9, R130.reuse, R77 ;  /* 0x0000004d82097220 */ /* 0x040fe20000400000 */
[----:B------:R-:W-:Y:S01]  /*9f40*/  SHF.L.U32 R13, R143, 0x10, RZ ;  /* 0x000000108f0d7819 */ /* 0x000fe200000006ff */
[----:B------:R-:W-:Y:S01]  /*9f50*/  FFMA R8, R133, R14, R8 ;  /* 0x0000000e85087223 */ /* 0x000fe20000000008 */
[----:B------:R-:W-:Y:S01]  /*9f60*/  LOP3.LUT R14, R143, 0xffff0000, RZ, 0xc0, !PT ;  /* 0xffff00008f0e7812 */ /* 0x000fe200078ec0ff */
[----:B------:R-:W1:Y:S01]  /*9f70*/  S2R R200, SR_CgaCtaId ;  /* 0x0000000000c87919 */ /* 0x000e620000008800 */
[C---:B------:R-:W-:Y:S01]  /*9f80*/  FMUL R10, R130.reuse, R78 ;  /* 0x0000004e820a7220 */ /* 0x040fe20000400000 */
[----:B------:R-:W-:Y:S01]  /*9f90*/  FFMA R9, R133, R16, R9 ;  /* 0x0000001085097223 */ /* 0x000fe20000000009 */
[----:B------:R-:W-:Y:S01]  /*9fa0*/  SHF.L.U32 R16, R145, 0x10, RZ ;  /* 0x0000001091107819 */ /* 0x000fe200000006ff */
[C---:B------:R-:W-:Y:S01]  /*9fb0*/  FMUL R11, R130.reuse, R79 ;  /* 0x0000004f820b7220 */ /* 0x040fe20000400000 */
[----:B------:R-:W-:Y:S01]  /*9fc0*/  FFMA R10, R133, R13, R10 ;  /* 0x0000000d850a7223 */ /* 0x000fe2000000000a */
[----:B------:R-:W-:Y:S01]  /*9fd0*/  FMUL R12, R130, R80 ;  /* 0x00000050820c7220 */ /* 0x000fe20000400000 */
[----:B------:R-:W-:Y:S01]  /*9fe0*/  F2FP.BF16.F32.PACK_AB R94, R9, R8 ;  /* 0x00000008095e723e */ /* 0x000fe200000010ff */
[C---:B------:R-:W-:Y:S01]  /*9ff0*/  FFMA R11, R133.reuse, R14, R11 ;  /* 0x0000000e850b7223 */ /* 0x040fe2000000000b */
[----:B------:R-:W-:Y:S01]  /*a000*/  LOP3.LUT R14, R144, 0xffff0000, RZ, 0xc0, !PT ;  /* 0xffff0000900e7812 */ /* 0x000fe200078ec0ff */
[C---:B------:R-:W-:Y:S01]  /*a010*/  FMUL R8, R130.reuse, R81 ;  /* 0x0000005182087220 */ /* 0x040fe20000400000 */
[C---:B------:R-:W-:Y:S01]  /*a020*/  FMUL R9, R130.reuse, R82 ;  /* 0x0000005282097220 */ /* 0x040fe20000400000 */
[----:B------:R-:W-:Y:S01]  /*a030*/  FMUL R13, R130, R83 ;  /* 0x00000053820d7220 */ /* 0x000fe20000400000 */
[C---:B------:R-:W-:Y:S01]  /*a040*/  FFMA R12, R133.reuse, R15, R12 ;  /* 0x0000000f850c7223 */ /* 0x040fe2000000000c */
[C---:B------:R-:W-:Y:S01]  /*a050*/  FFMA R8, R133.reuse, R14, R8 ;  /* 0x0000000e85087223 */ /* 0x040fe20000000008 */
[----:B------:R-:W-:Y:S01]  /*a060*/  FFMA R9, R133, R16, R9 ;  /* 0x0000001085097223 */ /* 0x000fe20000000009 */
[----:B------:R-:W-:Y:S01]  /*a070*/  F2FP.BF16.F32.PACK_AB R95, R11, R10 ;  /* 0x0000000a0b5f723e */ /* 0x000fe200000010ff */
[C---:B------:R-:W-:Y:S01]  /*a080*/  FFMA R13, R133.reuse, R18, R13 ;  /* 0x00000012850d7223 */ /* 0x040fe2000000000d */
[----:B------:R-:W-:Y:S01]  /*a090*/  SHF.L.U32 R16, R146, 0x10, RZ ;  /* 0x0000001092107819 */ /* 0x000fe200000006ff */
[----:B------:R-:W-:Y:S01]  /*a0a0*/  FMUL R10, R130, R84 ;  /* 0x00000054820a7220 */ /* 0x000fe20000400000 */
[----:B------:R-:W-:Y:S01]  /*a0b0*/  LOP3.LUT R18, R146, 0xffff0000, RZ, 0xc0, !PT ;  /* 0xffff000092127812 */ /* 0x000fe200078ec0ff */
[----:B------:R4:W-:Y:S01]  /*a0c0*/  @!P1 STS.128 [R196+0x3020], R92 ;  /* 0x0030205cc4009388 */ /* 0x0009e20000000c00 */
[C---:B------:R-:W-:Y:S01]  /*a0d0*/  FMUL R11, R130.reuse, R85 ;  /* 0x00000055820b7220 */ /* 0x040fe20000400000 */
[C---:B------:R-:W-:Y:S01]  /*a0e0*/  FMUL R14, R130.reuse, R86 ;  /* 0x00000056820e7220 */ /* 0x040fe20000400000 */
[----:B------:R-:W-:Y:S01]  /*a0f0*/  FMUL R15, R130, R87 ;  /* 0x00000057820f7220 */ /* 0x000fe20000400000 */
[C---:B------:R-:W-:Y:S01]  /*a100*/  FFMA R10, R133.reuse, R16, R10 ;  /* 0x00000010850a7223 */ /* 0x040fe2000000000a */
[C---:B------:R-:W-:Y:S01]  /*a110*/  FFMA R11, R133.reuse, R18, R11 ;  /* 0x00000012850b7223 */ /* 0x040fe2000000000b */
[C---:B------:R-:W-:Y:S01]  /*a120*/  FFMA R14, R133.reuse, R17, R14 ;  /* 0x00000011850e7223 */ /* 0x040fe2000000000e */
[----:B------:R-:W-:Y:S01]  /*a130*/  FFMA R15, R133, R20, R15 ;  /* 0x00000014850f7223 */ /* 0x000fe2000000000f */
[----:B--2---:R-:W-:Y:S01]  /*a140*/  F2FP.BF16.F32.PACK_AB R96, R8, R12 ;  /* 0x0000000c0860723e */ /* 0x004fe200000010ff */
[----:B------:R-:W-:Y:S01]  /*a150*/  BSSY.RECONVERGENT B0, `(.L_x_125) ;  /* 0x0000021000007945 */ /* 0x000fe20003800200 */
[----:B------:R-:W-:Y:S02]  /*a160*/  F2FP.BF16.F32.PACK_AB R97, R13, R9 ;  /* 0x000000090d61723e */ /* 0x000fe400000010ff */
[----:B------:R-:W-:Y:S02]  /*a170*/  F2FP.BF16.F32.PACK_AB R98, R11, R10 ;  /* 0x0000000a0b62723e */ /* 0x000fe400000010ff */
[----:B------:R-:W-:Y:S02]  /*a180*/  F2FP.BF16.F32.PACK_AB R99, R15, R14 ;  /* 0x0000000e0f63723e */ /* 0x000fe400000010ff */
[----:B------:R-:W-:Y:S02]  /*a190*/  MOV R12, UR47 ;  /* 0x0000002f000c7c02 */ /* 0x000fe40008000f00 */
[----:B------:R-:W-:Y:S01]  /*a1a0*/  LEA R11, R137, UR44, 0x3 ;  /* 0x0000002c890b7c11 */ /* 0x000fe2000f8e18ff */
[----:B------:R4:W-:Y:S01]  /*a1b0*/  @!P1 STS.128 [R195+0x3010], R96 ;  /* 0x00301060c3009388 */ /* 0x0009e20000000c00 */
[----:B------:R-:W-:Y:S04]  /*a1c0*/  @P2 LEA R12, R12, UR44, 0x3 ;  /* 0x0000002c0c0c2c11 */ /* 0x000fe8000f8e18ff */
[----:B------:R-:W-:Y:S02]  /*a1d0*/  @P2 IADD3 R13, PT, PT, R12, 0x50, RZ ;  /* 0x000000500c0d2810 */ /* 0x000fe40007ffe0ff */
[----:B------:R-:W-:Y:S01]  /*a1e0*/  @P2 SHF.L.U32 R12, RZ, 0x1f, RZ ;  /* 0x0000001fff0c2819 */ /* 0x000fe200000006ff */
[----:B------:R-:W-:Y:S01]  /*a1f0*/  @!PT LDS RZ, [RZ] ;  /* 0x00000000fffff984 */ /* 0x000fe20000000800 */
[----:B------:R-:W-:Y:S01]  /*a200*/  @!PT LDS RZ, [RZ] ;  /* 0x00000000fffff984 */ /* 0x000fe20000000800 */
[----:B------:R-:W-:Y:S01]  /*a210*/  @!PT LDS RZ, [RZ] ;  /* 0x00000000fffff984 */ /* 0x000fe20000000800 */
[----:B------:R-:W-:Y:S01]  /*a220*/  @!PT LDS RZ, [RZ] ;  /* 0x00000000fffff984 */ /* 0x000fe20000000800 */
[----:B------:R2:W-:Y:S06]  /*a230*/  MEMBAR.ALL.CTA ;  /* 0x0000000000007992 */ /* 0x0005ec0000008000 */
[----:B--2---:R-:W2:Y:S01]  /*a240*/  FENCE.VIEW.ASYNC.S ;  /* 0x00000000000073c6 */ /* 0x004ea20000000000 */
[----:B-1----:R-:W-:Y:S01]  /*a250*/  @P2 PRMT R13, R200, 0x654, R13 ;  /* 0x00000654c80d2816 */ /* 0x002fe2000000000d */
[----:B--2---:R-:W-:Y:S06]  /*a260*/  BAR.SYNC.DEFER_BLOCKING 0x1, 0x80 ;  /* 0x0042000000007b1d */ /* 0x004fec0000010000 */
[----:B------:R-:W-:Y:S05]  /*a270*/  @P0 BRA `(.L_x_126) ;  /* 0x0000000000380947 */ /* 0x000fea0003800000 */
[----:B------:R-:W-:Y:S01]  /*a280*/  R2UR UR9, R212 ;  /* 0x00000000d40972ca */ /* 0x000fe200000e0000 */
[----:B------:R-:W-:Y:S02]  /*a290*/  UIADD3 UR4, UP0, UPT, UR54, 0xa80, URZ ;  /* 0x00000a8036047890 */ /* 0x000fe4000ff1e0ff */
[----:B------:R-:W-:Y:S02]  /*a2a0*/  UIADD3 UR10, UPT, UPT, UR50, 0x40, URZ ;  /* 0x00000040320a7890 */ /* 0x000fe4000fffe0ff */
[----:B------:R-:W-:Y:S02]  /*a2b0*/  UIADD3 UR8, UPT, UPT, UR44, 0x2200, URZ ;  /* 0x000022002c087890 */ /* 0x000fe4000fffe0ff */
[----:B------:R-:W-:Y:S01]  /*a2c0*/  UIADD3.X UR5, UPT, UPT, URZ, UR55, URZ, UP0, !UPT ;  /* 0x00000037ff057290 */ /* 0x000fe200087fe4ff */
[----:B------:R-:W-:Y:S01]  /*a2d0*/  UMOV UR11, UR36 ;  /* 0x00000024000b7c82 */ /* 0x000fe20008000000 */
[----:B------:R-:W-:Y:S01]  /*a2e0*/  UIADD3 UR12, UPT, UPT, UR44, 0x3200, URZ ;  /* 0x000032002c0c7890 */ /* 0x000fe2000fffe0ff */
[----:B------:R-:W-:Y:S03]  /*a2f0*/  UMOV UR15, UR36 ;  /* 0x00000024000f7c82 */ /* 0x000fe60008000000 */
[----:B------:R-:W-:Y:S01]  /*a300*/  UIADD3 UR13, UPT, UPT, UR9, 0x80, URZ ;  /* 0x00000080090d7890 */ /* 0x000fe2000fffe0ff */
[----:B------:R-:W-:Y:S02]  /*a310*/  UMOV UR14, UR10 ;  /* 0x0000000a000e7c82 */ /* 0x000fe40008000000 */
[----:B------:R1:W-:Y:S06]  /*a320*/  UTMASTG.3D [UR8], [UR4] ;  /* 0x00000008040073b5 */ /* 0x0003ec0008010000 */
[----:B------:R1:W-:Y:S01]  /*a330*/  UTMASTG.3D [UR12], [UR4] ;  /* 0x0000000c040073b5 */ /* 0x0003e20008010000 */
[----:B------:R0:W-:Y:S01]  /*a340*/  UTMACMDFLUSH ;  /* 0x00000000000079b7 */ /* 0x0001e20000000000 */
[----:B-1----:R-:W-:Y:S04]  /*a350*/  DEPBAR.LE SB0, 0x1 ;  /* 0x000080400000791a */ /* 0x002fe80000000000 */
.L_x_126:
[----:B------:R-:W-:Y:S05]  /*a360*/  BSYNC.RECONVERGENT B0 ;  /* 0x0000000000007941 */ /* 0x000fea0003800200 */
.L_x_125:
[----:B------:R-:W-:Y:S01]  /*a370*/  BAR.SYNC.DEFER_BLOCKING 0x1, 0x80 ;  /* 0x0042000000007b1d */ /* 0x000fe20000010000 */
[----:B------:R-:W-:Y:S02]  /*a380*/  UISETP.NE.AND UP0, UPT, UR43, URZ, UPT ;  /* 0x000000ff2b00728c */ /* 0x000fe4000bf05270 */
[----:B------:R-:W-:Y:S03]  /*a390*/  UIADD3 UR5, UPT, UPT, UR47, 0x1, URZ ;  /* 0x000000012f057890 */ /* 0x000fe6000fffe0ff */
[----:B------:R1:W-:Y:S01]  /*a3a0*/  @P2 SYNCS.ARRIVE.TRANS64.RED.A1T0 RZ, [R13+URZ], RZ ;  /* 0x000000ff0dff29a7 */ /* 0x0003e200081004ff */
[----:B------:R-:W-:Y:S01]  /*a3b0*/  UMOV UR4, 0x40 ;  /* 0x0000004000047882 */ /* 0x000fe20000000000 */
[----:B------:R-:W-:Y:S01]  /*a3c0*/  BSSY B1, `(.L_x_127) ;  /* 0x0000021000017945 */ /* 0x000fe20003800000 */
[----:B------:R-:W-:Y:S02]  /*a3d0*/  USEL UR4, UR4, 0x20, !UP0 ;  /* 0x0000002004047887 */ /* 0x000fe4000c000000 */
[----:B------:R-:W-:Y:S02]  /*a3e0*/  UISETP.NE.AND UP0, UPT, UR5, 0x4, UPT ;  /* 0x000000040500788c */ /* 0x000fe4000bf05270 */
[----:B------:R-:W-:Y:S01]  /*a3f0*/  UIADD3 UR49, UPT, UPT, UR52, UR4, URZ ;  /* 0x0000000434317290 */ /* 0x000fe2000fffe0ff */
[----:B------:R-:W2:Y:S01]  /*a400*/  @P2 SYNCS.PHASECHK.TRANS64.TRYWAIT P0, [R11+URZ+0x30], R12 ;  /* 0x0000300c0b0025a7 */ /* 0x000ea200080011ff */
[----:B----4-:R-:W-:Y:S01]  /*a410*/  VIADD R92, R131, UR4 ;  /* 0x00000004835c7c36 */ /* 0x010fe20008000000 */
[----:B------:R-:W-:Y:S04]  /*a420*/  USEL UR46, UR5, URZ, UP0 ;  /* 0x000000ff052e7287 */ /* 0x000fe80008000000 */
[----:B------:R-:W-:Y:S04]  /*a430*/  SHF.R.U32.HI R10, RZ, 0x15, R92 ;  /* 0x00000015ff0a7819 */ /* 0x000fe8000001165c */
[----:B------:R-:W-:Y:S02]  /*a440*/  LOP3.LUT R16, R10, 0x3, RZ, 0xc0, !PT ;  /* 0x000000030a107812 */ /* 0x000fe400078ec0ff */
[----:B--2---:R-:W-:Y:S01]  /*a450*/  @P2 SEL R138, RZ, 0x1, !P0 ;  /* 0x00000001ff8a2807 */ /* 0x004fe20004000000 */
[----:B-1----:R-:W-:Y:S06]  /*a460*/  @!P2 BRA `(.L_x_128) ;  /* 0x000000000058a947 */ /* 0x002fec0003800000 */
        /* <DEDUP_REMOVED lines=8> */
[----:B------:R-:W-:Y:S04]  /*a4f0*/  SHF.L.U32 R8, RZ, 0x1f, RZ ;  /* 0x0000001fff087819 */ /* 0x000fe800000006ff */
[----:B------:R-:W1:Y:S02]  /*a500*/  SYNCS.PHASECHK.TRANS64.TRYWAIT P0, [R11+URZ+0x30], R8 ;  /* 0x000030080b0075a7 */ /* 0x000e6400080011ff */
[----:B-1----:R-:W-:Y:S05]  /*a510*/  @!P0 BRA `(.L_x_131) ;  /* 0x0000009000888947 */ /* 0x002fea0003800000 */
.L_x_130:
[----:B------:R-:W-:Y:S05]  /*a520*/  BSYNC B0 ;  /* 0x0000000000007941 */ /* 0x000fea0003800000 */
.L_x_129:
[----:B------:R-:W-:Y:S02]  /*a530*/  ISETP.NE.AND P0, PT, R199, RZ, PT ;  /* 0x000000ffc700720c */ /* 0x000fe40003f05270 */
[----:B------:R-:W-:Y:S11]  /*a540*/  IADD3 R137, PT, PT, R137, 0x1, RZ ;  /* 0x0000000189897810 */ /* 0x000ff60007ffe0ff */
[----:B------:R2:W4:Y:S04]  /*a550*/  @P0 LDS.128 R160, [R3+0x20] ;  /* 0x0000200003a00984 */ /* 0x0005280000000c00 */
[----:B------:R2:W1:Y:S04]  /*a560*/  @P0 LDS.128 R140, [R3+0x1020] ;  /* 0x00102000038c0984 */ /* 0x0004680000000c00 */
[----:B------:R2:W1:Y:S04]  /*a570*/  @P0 LDS.128 R168, [R6] ;  /* 0x0000000006a80984 */ /* 0x0004680000000c00 */
[----:B------:R2:W1:Y:S04]  /*a580*/  @P0 LDS.128 R152, [R6+0x1000] ;  /* 0x0010000006980984 */ /* 0x0004680000000c00 */
[----:B------:R2:W1:Y:S04]  /*a590*/  @P0 LDS.128 R164, [R4+0x10] ;  /* 0x0000100004a40984 */ /* 0x0004680000000c00 */
[----:B------:R2:W1:Y:S04]  /*a5a0*/  @P0 LDS.128 R148, [R4+0x1010] ;  /* 0x0010100004940984 */ /* 0x0004680000000c00 */
[----:B------:R2:W1:Y:S04]  /*a5b0*/  @P0 LDS.128 R156, [R0+0x10] ;  /* 0x00001000009c0984 */ /* 0x0004680000000c00 */
[----:B------:R2:W1:Y:S02]  /*a5c0*/  @P0 LDS.128 R144, [R0+0x1010] ;  /* 0x0010100000900984 */ /* 0x0004640000000c00 */
.L_x_128:
[----:B------:R-:W-:Y:S05]  /*a5d0*/  BSYNC B1 ;  /* 0x0000000000017941 */ /* 0x000fea0003800000 */
.L_x_127:
[----:B------:R-:W-:Y:S11]  /*a5e0*/  ISETP.NE.AND P0, PT, R189, R16, PT ;  /* 0x00000010bd00720c */ /* 0x000ff60003f05270 */
[----:B------:R-:W-:Y:S02]  /*a5f0*/  @!UPT UIADD3 URZ, UPT, UPT, URZ, URZ, URZ ;  /* 0x000000fffffff290 */ /* 0x000fe4000fffe0ff */
[----:B------:R-:W-:Y:S05]  /*a600*/  @P0 BRA `(.L_x_132) ;  /* 0x0000000000bc0947 */ /* 0x000fea0003800000 */
[----:B------:R-:W-:Y:S11]  /*a610*/  LOP3.LUT P0, RZ, R10, 0x3, R177, 0x48, !PT ;  /* 0x000000030aff7812 */ /* 0x000ff600078048b1 */
[----:B------:R-:W-:Y:S02]  /*a620*/  @!UPT UIADD3 URZ, UPT, UPT, URZ, URZ, URZ ;  /* 0x000000fffffff290 */ /* 0x000fe4000fffe0ff */
[----:B------:R-:W-:Y:S05]  /*a630*/  @!P0 BRA `(.L_x_133) ;  /* 0x0000000000408947 */ /* 0x000fea0003800000 */
[----:B------:R-:W5:Y:S01]  /*a640*/  LDCU.64 UR8, c[0x4][0x70] ;  /* 0x01000e00ff0877ac */ /* 0x000f620008000a00 */
[----:B------:R-:W-:Y:S01]  /*a650*/  MOV R15, 0x0 ;  /* 0x00000000000f7802 */ /* 0x000fe20000000f00 */
[----:B------:R-:W-:Y:S02]  /*a660*/  HFMA2 R12, -RZ, RZ, 0, 5.9604644775390625e-08 ;  /* 0x00000001ff0c7431 */ /* 0x000fe400000001ff */
[----:B-1----:R-:W-:Y:S02]  /*a670*/  IMAD.MOV.U32 R8, RZ, RZ, 0x192 ;  /* 0x00000192ff087424 */ /* 0x002fe400078e00ff */
[----:B------:R-:W-:Y:S01]  /*a680*/  IMAD.MOV.U32 R13, RZ, RZ, RZ ;  /* 0x000000ffff0d7224 */ /* 0x000fe200078e00ff */
[----:B------:R-:W1:Y:S01]  /*a690*/  LDCU.64 UR6, c[0x4][0x78] ;  /* 0x01000f00ff0677ac */ /* 0x000e620008000a00 */
[----:B------:R-:W3:Y:S01]  /*a6a0*/  LDC.64 R14, c[0x4][R15] ;  /* 0x010000000f0e7b82 */ /* 0x000ee20000000a00 */
[----:B------:R-:W4:Y:S01]  /*a6b0*/  LDCU.64 UR4, c[0x4][0x10] ;  /* 0x01000200ff0477ac */ /* 0x000f220008000a00 */
[----:B-----5:R-:W-:Y:S01]  /*a6c0*/  MOV R5, UR9 ;  /* 0x0000000900057c02 */ /* 0x020fe20008000f00 */
[----:B--2---:R-:W-:Y:S01]  /*a6d0*/  IMAD.U32 R4, RZ, RZ, UR8 ;  /* 0x00000008ff047e24 */ /* 0x004fe2000f8e00ff */
[----:B-1----:R-:W-:Y:S01]  /*a6e0*/  MOV R7, UR7 ;  /* 0x0000000700077c02 */ /* 0x002fe20008000f00 */
[----:B------:R-:W-:Y:S01]  /*a6f0*/  IMAD.U32 R6, RZ, RZ, UR6 ;  /* 0x00000006ff067e24 */ /* 0x000fe2000f8e00ff */
[----:B----4-:R-:W-:Y:S01]  /*a700*/  MOV R11, UR5 ;  /* 0x00000005000b7c02 */ /* 0x010fe20008000f00 */
[----:B------:R-:W-:Y:S02]  /*a710*/  IMAD.U32 R10, RZ, RZ, UR4 ;  /* 0x00000004ff0a7e24 */ /* 0x000fe4000f8e00ff */
[----:B------:R-:W-:Y:S07]  /*a720*/  LEPC R20, `(.L_x_133) ;  /* 0x000000001014794e */ /* 0x000fee0000000000 */
[----:B---3--:R-:W-:Y:S05]  /*a730*/  CALL.ABS.NOINC R14 ;  /* 0x000000000e007343 */ /* 0x008fea0003c00000 */
.L_x_133:
[----:B------:R-:W-:Y:S05]  /*a740*/  WARPSYNC.ALL ;  /* 0x0000000000007948 */ /* 0x000fea0003800000 */
[C---:B------:R-:W-:Y:S01]  /*a750*/  R2UR UR4, R92.reuse ;  /* 0x000000005c0472ca */ /* 0x040fe200000e0000 */
[----:B--2---:R-:W-:Y:S05]  /*a760*/  VIADD R0, R92, 0x80 ;  /* 0x000000805c007836 */ /* 0x004fea0000000000 */
[----:B------:R-:W-:Y:S04]  /*a770*/  SHF.R.U32.HI R0, RZ, 0x15, R0 ;  /* 0x00000015ff007819 */ /* 0x000fe80000011600 */
[----:B------:R-:W-:Y:S03]  /*a780*/  LOP3.LUT P0, RZ, R0, 0x3, R177, 0x48, !PT ;  /* 0x0000000300ff7812 */ /* 0x000fe600078048b1 */
[----:B------:R-:W2:Y:S10]  /*a790*/  LDTM.x32 R24, tmem[UR4] ;  /* 0x00000004001879ee */ /* 0x000eb400082c0000 */
[----:B--2---:R-:W-:Y:S05]  /*a7a0*/  @!P0 BRA `(.L_x_134) ;  /* 0x0000000000408947 */ /* 0x004fea0003800000 */
[----:B------:R-:W2:Y:S01]  /*a7b0*/  LDCU.64 UR8, c[0x4][0x70] ;  /* 0x01000e00ff0877ac */ /* 0x000ea20008000a00 */
[----:B------:R-:W-:Y:S01]  /*a7c0*/  MOV R15, 0x0 ;  /* 0x00000000000f7802 */ /* 0x000fe20000000f00 */
[----:B------:R-:W-:Y:S02]  /*a7d0*/  HFMA2 R12, -RZ, RZ, 0, 5.9604644775390625e-08 ;  /* 0x00000001ff0c7431 */ /* 0x000fe400000001ff */
[----:B-1----:R-:W-:Y:S02]  /*a7e0*/  IMAD.MOV.U32 R8, RZ, RZ, 0x192 ;  /* 0x00000192ff087424 */ /* 0x002fe400078e00ff */
[----:B------:R-:W-:Y:S01]  /*a7f0*/  IMAD.MOV.U32 R13, RZ, RZ, RZ ;  /* 0x000000ffff0d7224 */ /* 0x000fe200078e00ff */
[----:B------:R-:W1:Y:S01]  /*a800*/  LDCU.64 UR6, c[0x4][0x78] ;  /* 0x01000f00ff0677ac */ /* 0x000e620008000a00 */
[----:B------:R-:W3:Y:S01]  /*a810*/  LDC.64 R14, c[0x4][R15] ;  /* 0x010000000f0e7b82 */ /* 0x000ee20000000a00 */
[----:B------:R-:W5:Y:S01]  /*a820*/  LDCU.64 UR4, c[0x4][0x10] ;  /* 0x01000200ff0477ac */ /* 0x000f620008000a00 */
[----:B--2---:R-:W-:Y:S01]  /*a830*/  MOV R5, UR9 ;  /* 0x0000000900057c02 */ /* 0x004fe20008000f00 */
[----:B------:R-:W-:Y:S01]  /*a840*/  IMAD.U32 R4, RZ, RZ, UR8 ;  /* 0x00000008ff047e24 */ /* 0x000fe2000f8e00ff */
[----:B-1----:R-:W-:Y:S01]  /*a850*/  MOV R7, UR7 ;  /* 0x0000000700077c02 */ /* 0x002fe20008000f00 */
[----:B------:R-:W-:Y:S01]  /*a860*/  IMAD.U32 R6, RZ, RZ, UR6 ;  /* 0x00000006ff067e24 */ /* 0x000fe2000f8e00ff */
[----:B-----5:R-:W-:Y:S01]  /*a870*/  MOV R11, UR5 ;  /* 0x00000005000b7c02 */ /* 0x020fe20008000f00 */
[----:B------:R-:W-:Y:S02]  /*a880*/  IMAD.U32 R10, RZ, RZ, UR4 ;  /* 0x00000004ff0a7e24 */ /* 0x000fe4000f8e00ff */
[----:B------:R-:W-:Y:S07]  /*a890*/  LEPC R20, `(.L_x_134) ;  /* 0x000000001014794e */ /* 0x000fee0000000000 */
[----:B---34-:R-:W-:Y:S05]  /*a8a0*/  CALL.ABS.NOINC R14 ;  /* 0x000000000e007343 */ /* 0x018fea0003c00000 */
.L_x_134:
[----:B------:R-:W-:Y:S05]  /*a8b0*/  WARPSYNC.ALL ;  /* 0x0000000000007948 */ /* 0x000fea0003800000 */
[----:B------:R-:W-:Y:S11]  /*a8c0*/  R2UR UR4, R92 ;  /* 0x000000005c0472ca */ /* 0x000ff600000e0000 */
[----:B------:R-:W-:Y:S02]  /*a8d0*/  @!UPT UIADD3 URZ, UPT, UPT, URZ, URZ, URZ ;  /* 0x000000fffffff290 */ /* 0x000fe4000fffe0ff */
[----:B------:R-:W2:Y:S02]  /*a8e0*/  LDTM.x32 R56, tmem[UR4+0x80] ;  /* 0x00008004003879ee */ /* 0x000ea400082c0000 */
[----:B--2---:R-:W-:Y:S01]  /*a8f0*/  NOP ;  /* 0x0000000000007918 */ /* 0x004fe20000000000 */
.L_x_132:
[----:B-12---:R-:W-:Y:S01]  /*a900*/  SHF.L.U32 R4, R168, 0x10, RZ ;  /* 0x00000010a8047819 */ /* 0x006fe200000006ff */
[----:B------:R-:W-:Y:S01]  /*a910*/  FMUL R0, R130, R24 ;  /* 0x0000001882007220 */ /* 0x000fe20000400000 */
[----:B------:R-:W-:Y:S01]  /*a920*/  LOP3.LUT R6, R168, 0xffff0000, RZ, 0xc0, !PT ;  /* 0xffff0000a8067812 */ /* 0x000fe200078ec0ff */
[C---:B------:R-:W-:Y:S01]  /*a930*/  FMUL R3, R130.reuse, R25 ;  /* 0x0000001982037220 */ /* 0x040fe20000400000 */
[----:B------:R-:W-:Y:S01]  /*a940*/  SHF.L.U32 R7, R169, 0x10, RZ ;  /* 0x00000010a9077819 */ /* 0x000fe200000006ff */
[----:B------:R-:W-:Y:S01]  /*a950*/  FFMA R0, R133, R4, R0 ;  /* 0x0000000485007223 */ /* 0x000fe20000000000 */
[----:B------:R-:W-:Y:S01]  /*a960*/  LOP3.LUT R8, R169, 0xffff0000, RZ, 0xc0, !PT ;  /* 0xffff0000a9087812 */ /* 0x000fe200078ec0ff */
[----:B------:R-:W-:Y:S01]  /*a970*/  FMUL R4, R130, R26 ;  /* 0x0000001a82047220 */ /* 0x000fe20000400000 */
[C---:B------:R-:W-:Y:S01]  /*a980*/  SHF.L.U32 R9, R170.reuse, 0x10, RZ ;  /* 0x00000010aa097819 */ /* 0x040fe200000006ff */
[----:B------:R-:W-:Y:S01]  /*a990*/  FFMA R3, R133, R6, R3 ;  /* 0x0000000685037223 */ /* 0x000fe20000000003 */
[----:B------:R-:W-:Y:S01]  /*a9a0*/  LOP3.LUT R10, R170, 0xffff0000, RZ, 0xc0, !PT ;  /* 0xffff0000aa0a7812 */ /* 0x000fe200078ec0ff */
[C---:B------:R-:W-:Y:S01]  /*a9b0*/  FMUL R5, R130.reuse, R27 ;  /* 0x0000001b82057220 */ /* 0x040fe20000400000 */
[C---:B------:R-:W-:Y:S01]  /*a9c0*/  SHF.L.U32 R11, R171.reuse, 0x10, RZ ;  /* 0x00000010ab0b7819 */ /* 0x040fe200000006ff */
[C---:B------:R-:W-:Y:S01]  /*a9d0*/  FMUL R6, R130.reuse, R28 ;  /* 0x0000001c82067220 */ /* 0x040fe20000400000 */
[----:B------:R-:W-:Y:S01]  /*a9e0*/  LOP3.LUT R12, R171, 0xffff0000, RZ, 0xc0, !PT ;  /* 0xffff0000ab0c7812 */ /* 0x000fe200078ec0ff */
[----:B------:R-:W-:Y:S01]  /*a9f0*/  FFMA R4, R133, R7, R4 ;  /* 0x0000000785047223 */ /* 0x000fe20000000004 */
[----:B------:R-:W-:Y:S01]  /*aa00*/  ISETP.NE.AND P1, PT, R189, R16, PT ;  /* 0x00000010bd00720c */ /* 0x000fe20003f25270 */
[----:B------:R-:W-:Y:S01]  /*aa10*/  FFMA R5, R133, R8, R5 ;  /* 0x0000000885057223 */ /* 0x000fe20000000005 */
[----:B------:R-:W-:Y:S01]  /*aa20*/  F2FP.BF16.F32.PACK_AB R16, R3, R0 ;  /* 0x000000000310723e */ /* 0x000fe200000010ff */
[C---:B------:R-:W-:Y:S01]  /*aa30*/  FMUL R7, R130.reuse, R29 ;  /* 0x0000001d82077220 */ /* 0x040fe20000400000 */
[----:B------:R-:W-:Y:S01]  /*aa40*/  LOP3.LUT R14, R159, 0xffff0000, RZ, 0xc0, !PT ;  /* 0xffff00009f0e7812 */ /* 0x000fe200078ec0ff */
[----:B------:R-:W-:Y:S01]  /*aa50*/  FFMA R6, R133, R9, R6 ;  /* 0x0000000985067223 */ /* 0x000fe20000000006 */
[----:B------:R-:W-:Y:S01]  /*aa60*/  F2FP.BF16.F32.PACK_AB R17, R5, R4 ;  /* 0x000000040511723e */ /* 0x000fe200000010ff */
[----:B------:R-:W-:Y:S01]  /*aa70*/  FMUL R8, R130, R30 ;  /* 0x0000001e82087220 */ /* 0x000fe20000400000 */
[----:B------:R-:W-:Y:S01]  /*aa80*/  ISETP.NE.AND P2, PT, R194, RZ, PT ;  /* 0x000000ffc200720c */ /* 0x000fe20003f45270 */
[----:B------:R-:W-:Y:S01]  /*aa90*/  FMUL R9, R130, R31 ;  /* 0x0000001f82097220 */ /* 0x000fe20000400000 */
[----:B------:R-:W-:Y:S01]  /*aaa0*/  ISETP.NE.AND P0, PT, R189, RZ, PT ;  /* 0x000000ffbd00720c */ /* 0x000fe20003f05270 */
[C---:B------:R-:W-:Y:S01]  /*aab0*/  FFMA R7, R133.reuse, R10, R7 ;  /* 0x0000000a85077223 */ /* 0x040fe20000000007 */
[C---:B------:R-:W-:Y:S01]  /*aac0*/  FFMA R8, R133.reuse, R11, R8 ;  /* 0x0000000b85087223 */ /* 0x040fe20000000008 */
[----:B------:R-:W-:Y:S01]  /*aad0*/  SHF.L.U32 R11, R164, 0x10, RZ ;  /* 0x00000010a40b7819 */ /* 0x000fe200000006ff */
[----:B------:R-:W-:Y:S01]  /*aae0*/  FFMA R9, R133, R12, R9 ;  /* 0x0000000c85097223 */ /* 0x000fe20000000009 */
[----:B------:R-:W-:Y:S01]  /*aaf0*/  SHF.L.U32 R12, R166, 0x10, RZ ;  /* 0x00000010a60c7819 */ /* 0x000fe200000006ff */
[C---:B------:R-:W-:Y:S01]  /*ab00*/  FMUL R10, R130.reuse, R32 ;  /* 0x00000020820a7220 */ /* 0x040fe20000400000 */
[----:B------:R-:W-:Y:S01]  /*ab10*/  F2FP.BF16.F32.PACK_AB R18, R7, R6 ;  /* 0x000000060712723e */ /* 0x000fe200000010ff */
[----:B------:R-:W-:Y:S01]  /*ab20*/  FMUL R0, R130, R33 ;  /* 0x0000002182007220 */ /* 0x000fe20000400000 */
[----:B------:R-:W-:Y:S01]  /*ab30*/  F2FP.BF16.F32.PACK_AB R19, R9, R8 ;  /* 0x000000080913723e */ /* 0x000fe200000010ff */
[----:B------:R-:W-:Y:S01]  /*ab40*/  FFMA R10, R133, R11, R10 ;  /* 0x0000000b850a7223 */ /* 0x000fe2000000000a */
[----:B------:R-:W-:Y:S01]  /*ab50*/  LOP3.LUT R6, R164, 0xffff0000, RZ, 0xc0, !PT ;  /* 0xffff0000a4067812 */ /* 0x000fe200078ec0ff */
[C---:B------:R-:W-:Y:S01]  /*ab60*/  FMUL R3, R130.reuse, R34 ;  /* 0x0000002282037220 */ /* 0x040fe20000400000 */
[C---:B------:R-:W-:Y:S01]  /*ab70*/  SHF.L.U32 R8, R165.reuse, 0x10, RZ ;  /* 0x00000010a5087819 */ /* 0x040fe200000006ff */
[----:B------:R1:W-:Y:S01]  /*ab80*/  @!P1 STS.128 [R188+0x4000], R16 ;  /* 0x00400010bc009388 */ /* 0x0003e20000000c00 */
[----:B------:R-:W-:Y:S01]  /*ab90*/  LOP3.LUT R7, R165, 0xffff0000, RZ, 0xc0, !PT ;  /* 0xffff0000a5077812 */ /* 0x000fe200078ec0ff */
[----:B------:R-:W-:Y:S01]  /*aba0*/  FMUL R4, R130, R35 ;  /* 0x0000002382047220 */ /* 0x000fe20000400000 */
[----:B------:R-:W-:Y:S01]  /*abb0*/  LOP3.LUT R9, R166, 0xffff0000, RZ, 0xc0, !PT ;  /* 0xffff0000a6097812 */ /* 0x000fe200078ec0ff */
[C---:B------:R-:W-:Y:S01]  /*abc0*/  FMUL R5, R130.reuse, R36 ;  /* 0x0000002482057220 */ /* 0x040fe20000400000 */
[----:B------:R-:W-:Y:S01]  /*abd0*/  LOP3.LUT R11, R167, 0xffff0000, RZ, 0xc0, !PT ;  /* 0xffff0000a70b7812 */ /* 0x000fe200078ec0ff */
[C---:B------:R-:W-:Y:S01]  /*abe0*/  FFMA R0, R133.reuse, R6, R0 ;  /* 0x0000000685007223 */ /* 0x040fe20000000000 */
[C---:B------:R-:W-:Y:S01]  /*abf0*/  FFMA R3, R133.reuse, R8, R3 ;  /* 0x0000000885037223 */ /* 0x040fe20000000003 */
[C---:B------:R-:W-:Y:S01]  /*ac00*/  FFMA R4, R133.reuse, R7, R4 ;  /* 0x0000000785047223 */ /* 0x040fe20000000004 */
[----:B------:R-:W-:Y:S01]  /*ac10*/  FFMA R5, R133, R12, R5 ;  /* 0x0000000c85057223 */ /* 0x000fe20000000005 */
[----:B------:R-:W-:Y:S01]  /*ac20*/  SHF.L.U32 R12, R167, 0x10, RZ ;  /* 0x00000010a70c7819 */ /* 0x000fe200000006ff */
[----:B------:R-:W-:Y:S01]  /*ac30*/  FMUL R6, R130, R37 ;  /* 0x0000002582067220 */ /* 0x000fe20000400000 */
[----:B------:R-:W-:Y:S01]  /*ac40*/  F2FP.BF16.F32.PACK_AB R20, R0, R10 ;  /* 0x0000000a0014723e */ /* 0x000fe200000010ff */
[----:B------:R-:W-:Y:S01]  /*ac50*/  FMUL R7, R130, R38 ;  /* 0x0000002682077220 */ /* 0x000fe20000400000 */
[----:B------:R-:W-:Y:S01]  /*ac60*/  F2FP.BF16.F32.PACK_AB R21, R4, R3 ;  /* 0x000000030415723e */ /* 0x000fe200000010ff */
[----:B------:R-:W-:Y:S01]  /*ac70*/  FMUL R8, R130, R39 ;  /* 0x0000002782087220 */ /* 0x000fe20000400000 */
[----:B----4-:R-:W-:Y:S01]  /*ac80*/  SHF.L.U32 R3, R160, 0x10, RZ ;  /* 0x00000010a0037819 */ /* 0x010fe200000006ff */
[C---:B------:R-:W-:Y:S01]  /*ac90*/  FFMA R6, R133.reuse, R9, R6 ;  /* 0x0000000985067223 */ /* 0x040fe20000000006 */
[----:B------:R-:W-:Y:S01]  /*aca0*/  SHF.L.U32 R9, R162, 0x10, RZ ;  /* 0x00000010a2097819 */ /* 0x000fe200000006ff */
[----:B------:R-:W-:Y:S01]  /*acb0*/  FFMA R7, R133, R12, R7 ;  /* 0x0000000c85077223 */ /* 0x000fe20000000007 */
[----:B------:R-:W-:Y:S01]  /*acc0*/  LOP3.LUT R10, R157, 0xffff0000, RZ, 0xc0, !PT ;  /* 0xffff00009d0a7812 */ /* 0x000fe200078ec0ff */
[C---:B------:R-:W-:Y:S01]  /*acd0*/  FFMA R8, R133.reuse, R11, R8 ;  /* 0x0000000b85087223 */ /* 0x040fe20000000008 */
[----:B------:R-:W-:Y:S01]  /*ace0*/  F2FP.BF16.F32.PACK_AB R22, R6, R5 ;  /* 0x000000050616723e */ /* 0x000fe200000010ff */
[----:B------:R-:W-:Y:S01]  /*acf0*/  FMUL R0, R130, R40 ;  /* 0x0000002882007220 */ /* 0x000fe20000400000 */
[----:B------:R-:W-:Y:S01]  /*ad00*/  LOP3.LUT R6, R160, 0xffff0000, RZ, 0xc0, !PT ;  /* 0xffff0000a0067812 */ /* 0x000fe200078ec0ff */
[----:B------:R-:W-:Y:S01]  /*ad10*/  FMUL R4, R130, R42 ;  /* 0x0000002a82047220 */ /* 0x000fe20000400000 */
[----:B------:R-:W-:Y:S01]  /*ad20*/  F2FP.BF16.F32.PACK_AB R23, R8, R7 ;  /* 0x000000070817723e */ /* 0x000fe200000010ff */
[----:B------:R-:W-:Y:S01]  /*ad30*/  FFMA R0, R133, R3, R0 ;  /* 0x0000000385007223 */ /* 0x000fe20000000000 */
[C---:B------:R-:W-:Y:S01]  /*ad40*/  SHF.L.U32 R7, R161.reuse, 0x10, RZ ;  /* 0x00000010a1077819 */ /* 0x040fe200000006ff */
[C---:B------:R-:W-:Y:S01]  /*ad50*/  FMUL R3, R130.reuse, R41 ;  /* 0x0000002982037220 */ /* 0x040fe20000400000 */
[----:B------:R-:W-:Y:S01]  /*ad60*/  LOP3.LUT R8, R161, 0xffff0000, RZ, 0xc0, !PT ;  /* 0xffff0000a1087812 */ /* 0x000fe200078ec0ff */
[----:B------:R-:W-:Y:S01]  /*ad70*/  FMUL R5, R130, R43 ;  /* 0x0000002b82057220 */ /* 0x000fe20000400000 */
[----:B------:R-:W-:Y:S01]  /*ad80*/  LOP3.LUT R12, R158, 0xffff0000, RZ, 0xc0, !PT ;  /* 0xffff00009e0c7812 */ /* 0x000fe200078ec0ff */
[----:B------:R-:W-:Y:S01]  /*ad90*/  FFMA R3, R133, R6, R3 ;  /* 0x0000000685037223 */ /* 0x000fe20000000003 */
[----:B------:R-:W-:Y:S01]  /*ada0*/  SHF.L.U32 R11, R159, 0x10, RZ ;  /* 0x000000109f0b7819 */ /* 0x000fe200000006ff */
[C---:B------:R-:W-:Y:S01]  /*adb0*/  FFMA R4, R133.reuse, R7, R4 ;  /* 0x0000000785047223 */ /* 0x040fe20000000004 */
        /* <DEDUP_REMOVED lines=60> */
[----:B------:R-:W-:Y:S01]  /*b180*/  FFMA R5, R133, R12, R5 ;  /* 0x0000000c85057223 */ /* 0x000fe20000000005 */
[----:B------:R-:W-:Y:S01]  /*b190*/  SHF.L.U32 R12, R155, 0x10, RZ ;  /* 0x000000109b0c7819 */ /* 0x000fe200000006ff */
[----:B------:R-:W-:Y:S01]  /*b1a0*/  FMUL R6, R130, R61 ;  /* 0x0000003d82067220 */ /* 0x000fe20000400000 */
[----:B------:R-:W-:Y:S01]  /*b1b0*/  F2FP.BF16.F32.PACK_AB R89, R4, R3 ;  /* 0x000000030459723e */ /* 0x000fe200000010ff */
[----:B------:R-:W-:Y:S01]  /*b1c0*/  FMUL R7, R130, R62 ;  /* 0x0000003e82077220 */ /* 0x000fe20000400000 */
[----:B------:R-:W-:Y:S01]  /*b1d0*/  SHF.L.U32 R3, R148, 0x10, RZ ;  /* 0x0000001094037819 */ /* 0x000fe200000006ff */
[----:B------:R-:W-:Y:S01]  /*b1e0*/  FMUL R8, R130, R63 ;  /* 0x0000003f82087220 */ /* 0x000fe20000400000 */
[----:B------:R-:W-:Y:S01]  /*b1f0*/  LOP3.LUT R14, R147, 0xffff0000, RZ, 0xc0, !PT ;  /* 0xffff0000930e7812 */ /* 0x000fe200078ec0ff */
        /* <DEDUP_REMOVED lines=8> */
[----:B------:R1:W-:Y:S01]  /*b280*/  @!P1 STS.128 [R195+0x4010], R20 ;  /* 0x00401014c3009388 */ /* 0x0003e20000000c00 */
[----:B------:R-:W-:Y:S01]  /*b290*/  F2FP.BF16.F32.PACK_AB R91, R8, R7 ;  /* 0x00000007085b723e */ /* 0x000fe200000010ff */
[----:B------:R-:W-:Y:S01]  /*b2a0*/  FFMA R0, R133, R3, R0 ;  /* 0x0000000385007223 */ /* 0x000fe20000000000 */
[C---:B------:R-:W-:Y:S01]  /*b2b0*/  SHF.L.U32 R7, R149.reuse, 0x10, RZ ;  /* 0x0000001095077819 */ /* 0x040fe200000006ff */
[C---:B------:R-:W-:Y:S01]  /*b2c0*/  FMUL R3, R130.reuse, R65 ;  /* 0x0000004182037220 */ /* 0x040fe20000400000 */
[----:B------:R-:W-:Y:S01]  /*b2d0*/  LOP3.LUT R8, R149, 0xffff0000, RZ, 0xc0, !PT ;  /* 0xffff000095087812 */ /* 0x000fe200078ec0ff */
[C---:B------:R-:W-:Y:S01]  /*b2e0*/  FMUL R4, R130.reuse, R66 ;  /* 0x0000004282047220 */ /* 0x040fe20000400000 */
[----:B------:R-:W-:Y:S01]  /*b2f0*/  SHF.L.U32 R11, R147, 0x10, RZ ;  /* 0x00000010930b7819 */ /* 0x000fe200000006ff */
[C---:B------:R-:W-:Y:S01]  /*b300*/  FMUL R5, R130.reuse, R67 ;  /* 0x0000004382057220 */ /* 0x040fe20000400000 */
[C---:B------:R-:W-:Y:S01]  /*b310*/  FFMA R3, R133.reuse, R6, R3 ;  /* 0x0000000685037223 */ /* 0x040fe20000000003 */
[C---:B------:R-:W-:Y:S01]  /*b320*/  FFMA R4, R133.reuse, R7, R4 ;  /* 0x0000000785047223 */ /* 0x040fe20000000004 */
[----:B------:R-:W-:Y:S01]  /*b330*/  FMUL R6, R130, R68 ;  /* 0x0000004482067220 */ /* 0x000fe20000400000 */
[----:B------:R-:W-:Y:S01]  /*b340*/  FFMA R5, R133, R8, R5 ;  /* 0x0000000885057223 */ /* 0x000fe20000000005 */
[----:B------:R-:W-:Y:S01]  /*b350*/  LOP3.LUT R8, R150, 0xffff0000, RZ, 0xc0, !PT ;  /* 0xffff000096087812 */ /* 0x000fe200078ec0ff */
[C---:B------:R-:W-:Y:S01]  /*b360*/  FMUL R7, R130.reuse, R69 ;  /* 0x0000004582077220 */ /* 0x040fe20000400000 */
[----:B--2---:R-:W-:Y:S01]  /*b370*/  F2FP.BF16.F32.PACK_AB R16, R3, R0 ;  /* 0x000000000310723e */ /* 0x004fe200000010ff */
[----:B------:R2:W-:Y:S01]  /*b380*/  @!P1 STS.128 [R188+0x5000], R88 ;  /* 0x00500058bc009388 */ /* 0x0005e20000000c00 */
[----:B------:R-:W-:Y:S01]  /*b390*/  F2FP.BF16.F32.PACK_AB R17, R5, R4 ;  /* 0x000000040511723e */ /* 0x000fe200000010ff */
[----:B------:R-:W-:Y:S01]  /*b3a0*/  FFMA R6, R133, R9, R6 ;  /* 0x0000000985067223 */ /* 0x000fe20000000006 */
[----:B------:R-:W-:Y:S01]  /*b3b0*/  SHF.L.U32 R5, R151, 0x10, RZ ;  /* 0x0000001097057819 */ /* 0x000fe200000006ff */
[----:B------:R-:W-:Y:S01]  /*b3c0*/  FFMA R7, R133, R8, R7 ;  /* 0x0000000885077223 */ /* 0x000fe20000000007 */
[----:B------:R-:W-:Y:S01]  /*b3d0*/  LOP3.LUT R8, R151, 0xffff0000, RZ, 0xc0, !PT ;  /* 0xffff000097087812 */ /* 0x000fe200078ec0ff */
[----:B------:R-:W-:Y:S01]  /*b3e0*/  FMUL R0, R130, R70 ;  /* 0x0000004682007220 */ /* 0x000fe20000400000 */
[----:B------:R-:W-:Y:S01]  /*b3f0*/  SHF.L.U32 R9, R140, 0x10, RZ ;  /* 0x000000108c097819 */ /* 0x000fe200000006ff */
[C---:B------:R-:W-:Y:S01]  /*b400*/  FMUL R3, R130.reuse, R71 ;  /* 0x0000004782037220 */ /* 0x040fe20000400000 */
[----:B------:R-:W-:Y:S01]  /*b410*/  F2FP.BF16.F32.PACK_AB R18, R7, R6 ;  /* 0x000000060712723e */ /* 0x000fe200000010ff */
[----:B------:R-:W-:Y:S01]  /*b420*/  FMUL R4, R130, R72 ;  /* 0x0000004882047220 */ /* 0x000fe20000400000 */
        /* <DEDUP_REMOVED lines=15> */
[C---:B------:R-:W-:Y:S01]  /*b520*/  FMUL R0, R130.reuse, R76 ;  /* 0x0000004c82007220 */ /* 0x040fe20000400000 */
[----:B-1----:R-:W-:Y:S01]  /*b530*/  F2FP.BF16.F32.PACK_AB R20, R5, R4 ;  /* 0x000000040514723e */ /* 0x002fe200000010ff */
[C---:B------:R-:W-:Y:S01]  /*b540*/  FMUL R3, R130.reuse, R77 ;  /* 0x0000004d82037220 */ /* 0x040fe20000400000 */
[----:B------:R-:W-:Y:S01]  /*b550*/  F2FP.BF16.F32.PACK_AB R21, R7, R6 ;  /* 0x000000060715723e */ /* 0x000fe200000010ff */
[----:B------:R2:W-:Y:S01]  /*b560*/  @!P1 STS.128 [R198+0x5010], R16 ;  /* 0x00501010c6009388 */ /* 0x0005e20000000c00 */
[----:B------:R-:W-:Y:S01]  /*b570*/  SHF.L.U32 R7, R143, 0x10, RZ ;  /* 0x000000108f077819 */ /* 0x000fe200000006ff */
[----:B------:R-:W-:Y:S01]  /*b580*/  FFMA R0, R133, R8, R0 ;  /* 0x0000000885007223 */ /* 0x000fe20000000000 */
[----:B------:R-:W-:Y:S01]  /*b590*/  LOP3.LUT R8, R143, 0xffff0000, RZ, 0xc0, !PT ;  /* 0xffff00008f087812 */ /* 0x000fe200078ec0ff */
        /* <DEDUP_REMOVED lines=28> */
[----:B------:R-:W-:Y:S02]  /*b760*/  F2FP.BF16.F32.PACK_AB R12, R0, R6 ;  /* 0x00000006000c723e */ /* 0x000fe400000010ff */
[----:B------:R-:W-:Y:S02]  /*b770*/  F2FP.BF16.F32.PACK_AB R13, R7, R3 ;  /* 0x00000003070d723e */ /* 0x000fe400000010ff */
[----:B------:R-:W-:Y:S02]  /*b780*/  F2FP.BF16.F32.PACK_AB R14, R5, R4 ;  /* 0x00000004050e723e */ /* 0x000fe400000010ff */
[----:B------:R-:W-:Y:S02]  /*b790*/  F2FP.BF16.F32.PACK_AB R15, R9, R8 ;  /* 0x00000008090f723e */ /* 0x000fe400000010ff */
[----:B------:R-:W-:Y:S02]  /*b7a0*/  MOV R0, UR46 ;  /* 0x0000002e00007c02 */ /* 0x000fe40008000f00 */
[----:B------:R-:W-:Y:S01]  /*b7b0*/  @P2 SHF.L.U32 R5, RZ, 0x1f, RZ ;  /* 0x0000001fff052819 */ /* 0x000fe200000006ff */
[----:B------:R2:W-:Y:S01]  /*b7c0*/  @!P1 STS.128 [R195+0x5010], R12 ;  /* 0x0050100cc3009388 */ /* 0x0005e20000000c00 */
[----:B------:R-:W-:Y:S04]  /*b7d0*/  @P2 LEA R0, R0, UR44, 0x3 ;  /* 0x0000002c00002c11 */ /* 0x000fe8000f8e18ff */
[----:B------:R-:W-:Y:S02]  /*b7e0*/  @P2 IADD3 R3, PT, PT, R0, 0x50, RZ ;  /* 0x0000005000032810 */ /* 0x000fe40007ffe0ff */
[----:B------:R-:W-:Y:S01]  /*b7f0*/  LEA R0, R137, UR44, 0x3 ;  /* 0x0000002c89007c11 */ /* 0x000fe2000f8e18ff */
[----:B------:R-:W-:Y:S01]  /*b800*/  @!PT LDS RZ, [RZ] ;  /* 0x00000000fffff984 */ /* 0x000fe20000000800 */
[----:B------:R-:W-:Y:S01]  /*b810*/  @!PT LDS RZ, [RZ] ;  /* 0x00000000fffff984 */ /* 0x000fe20000000800 */
[----:B------:R-:W-:Y:S01]  /*b820*/  @!PT LDS RZ, [RZ] ;  /* 0x00000000fffff984 */ /* 0x000fe20000000800 */
[----:B------:R-:W-:Y:S01]  /*b830*/  @!PT LDS RZ, [RZ] ;  /* 0x00000000fffff984 */ /* 0x000fe20000000800 */
[----:B------:R1:W-:Y:S06]  /*b840*/  MEMBAR.ALL.CTA ;  /* 0x0000000000007992 */ /* 0x0003ec0000008000 */
[----:B-1----:R-:W1:Y:S02]  /*b850*/  FENCE.VIEW.ASYNC.S ;  /* 0x00000000000073c6 */ /* 0x002e640000000000 */
[----:B------:R-:W-:Y:S05]  /*b860*/  WARPSYNC.ALL ;  /* 0x0000000000007948 */ /* 0x000fea0003800000 */
[----:B------:R-:W-:Y:S01]  /*b870*/  BSSY.RECONVERGENT B0, `(.L_x_135) ;  /* 0x0000010000007945 */ /* 0x000fe20003800200 */
[----:B------:R-:W-:Y:S01]  /*b880*/  @P2 PRMT R3, R200, 0x654, R3 ;  /* 0x00000654c8032816 */ /* 0x000fe20000000003 */
[----:B-1----:R-:W-:Y:S06]  /*b890*/  BAR.SYNC.DEFER_BLOCKING 0x1, 0x80 ;  /* 0x0042000000007b1d */ /* 0x002fec0000010000 */
[----:B------:R-:W-:Y:S05]  /*b8a0*/  @P0 BRA `(.L_x_136) ;  /* 0x0000000000300947 */ /* 0x000fea0003800000 */
[----:B------:R-:W-:Y:S02]  /*b8b0*/  UIADD3 UR4, UP0, UPT, UR54, 0xa80, URZ ;  /* 0x00000a8036047890 */ /* 0x000fe4000ff1e0ff */
[----:B------:R-:W-:Y:S02]  /*b8c0*/  UIADD3 UR48, UPT, UPT, UR44, 0x4200, URZ ;  /* 0x000042002c307890 */ /* 0x000fe4000fffe0ff */
[----:B------:R-:W-:Y:S01]  /*b8d0*/  UIADD3.X UR5, UPT, UPT, URZ, UR55, URZ, UP0, !UPT ;  /* 0x00000037ff057290 */ /* 0x000fe200087fe4ff */
[----:B------:R-:W-:Y:S01]  /*b8e0*/  UMOV UR51, UR36 ;  /* 0x0000002400337c82 */ /* 0x000fe20008000000 */
[----:B------:R-:W-:Y:S02]  /*b8f0*/  UIADD3 UR9, UPT, UPT, UR49, 0x80, URZ ;  /* 0x0000008031097890 */ /* 0x000fe4000fffe0ff */
[----:B------:R-:W-:Y:S01]  /*b900*/  UIADD3 UR8, UPT, UPT, UR44, 0x5200, URZ ;  /* 0x000052002c087890 */ /* 0x000fe2000fffe0ff */
[----:B------:R-:W-:Y:S01]  /*b910*/  UMOV UR10, UR50 ;  /* 0x00000032000a7c82 */ /* 0x000fe20008000000 */
[----:B------:R-:W-:Y:S03]  /*b920*/  UMOV UR11, UR36 ;  /* 0x00000024000b7c82 */ /* 0x000fe60008000000 */
[----:B------:R1:W-:Y:S04]  /*b930*/  UTMASTG.3D [UR48], [UR4] ;  /* 0x00000030040073b5 */ /* 0x0003e80008010000 */
[----:B------:R1:W-:Y:S01]  /*b940*/  UTMASTG.3D [UR8], [UR4] ;  /* 0x00000008040073b5 */ /* 0x0003e20008010000 */
[----:B------:R0:W-:Y:S01]  /*b950*/  UTMACMDFLUSH ;  /* 0x00000000000079b7 */ /* 0x0001e20000000000 */
[----:B-1----:R-:W-:Y:S04]  /*b960*/  DEPBAR.LE SB0, 0x1 ;  /* 0x000080400000791a */ /* 0x002fe80000000000 */
.L_x_136:
[----:B------:R-:W-:Y:S05]  /*b970*/  BSYNC.RECONVERGENT B0 ;  /* 0x0000000000007941 */ /* 0x000fea0003800200 */
.L_x_135:
[----:B------:R-:W-:Y:S01]  /*b980*/  BAR.SYNC.DEFER_BLOCKING 0x1, 0x80 ;  /* 0x0042000000007b1d */ /* 0x000fe20000010000 */
[----:B------:R-:W-:Y:S01]  /*b990*/  UIADD3 UR4, UPT, UPT, UR46, 0x1, URZ ;  /* 0x000000012e047890 */ /* 0x000fe2000fffe0ff */
[----:B--2---:R-:W-:Y:S03]  /*b9a0*/  HFMA2 R16, -RZ, RZ, 0, 0 ;  /* 0x00000000ff107431 */ /* 0x004fe600000001ff */
[----:B------:R-:W-:Y:S04]  /*b9b0*/  UISETP.NE.AND UP0, UPT, UR4, 0x4, UPT ;  /* 0x000000040400788c */ /* 0x000fe8000bf05270 */
[----:B------:R-:W-:Y:S01]  /*b9c0*/  USEL UR47, UR4, URZ, UP0 ;  /* 0x000000ff042f7287 */ /* 0x000fe20008000000 */
[----:B------:R1:W-:Y:S01]  /*b9d0*/  @P2 SYNCS.ARRIVE.TRANS64.RED.A1T0 RZ, [R3+URZ], RZ ;  /* 0x000000ff03ff29a7 */ /* 0x0003e200081004ff */
[----:B------:R-:W-:Y:S01]  /*b9e0*/  BSSY B1, `(.L_x_137) ;  /* 0x000001e000017945 */ /* 0x000fe20003800000 */
[----:B------:R-:W2:Y:S02]  /*b9f0*/  @P2 SYNCS.PHASECHK.TRANS64.TRYWAIT P0, [R0+URZ+0x30], R5 ;  /* 0x00003005000025a7 */ /* 0x000ea400080011ff */
        /* <DEDUP_REMOVED lines=13> */
.L_x_140:
[----:B------:R-:W-:Y:S05]  /*bad0*/  BSYNC B0 ;  /* 0x0000000000007941 */ /* 0x000fea0003800000 */
.L_x_139:
[----:B------:R-:W-:Y:S01]  /*bae0*/  ISETP.NE.AND P0, PT, R199, RZ, PT ;  /* 0x000000ffc700720c */ /* 0x000fe20003f05270 */
[----:B------:R-:W-:Y:S11]  /*baf0*/  VIADD R137, R137, 0x1 ;  /* 0x0000000189897836 */ /* 0x000ff60000000000 */
[----:B------:R-:W-:Y:S01]  /*bb00*/  @!UPT UIADD3 URZ, UPT, UPT, URZ, URZ, URZ ;  /* 0x000000fffffff290 */ /* 0x000fe2000fffe0ff */
[----:B------:R2:W4:Y:S04]  /*bb10*/  @P0 LDS.128 R160, [R4+0x20] ;  /* 0x0000200004a00984 */ /* 0x0005280000000c00 */
[----:B------:R2:W1:Y:S04]  /*bb20*/  @P0 LDS.128 R140, [R4+0x1020] ;  /* 0x00102000048c0984 */ /* 0x0004680000000c00 */
[----:B------:R2:W1:Y:S04]  /*bb30*/  @P0 LDS.128 R168, [R8] ;  /* 0x0000000008a80984 */ /* 0x0004680000000c00 */
[----:B------:R2:W1:Y:S04]  /*bb40*/  @P0 LDS.128 R152, [R8+0x1000] ;  /* 0x0010000008980984 */ /* 0x0004680000000c00 */
[----:B------:R2:W1:Y:S04]  /*bb50*/  @P0 LDS.128 R164, [R6+0x10] ;  /* 0x0000100006a40984 */ /* 0x0004680000000c00 */
[----:B------:R2:W1:Y:S04]  /*bb60*/  @P0 LDS.128 R148, [R6+0x1010] ;  /* 0x0010100006940984 */ /* 0x0004680000000c00 */
[----:B------:R2:W1:Y:S04]  /*bb70*/  @P0 LDS.128 R156, [R3+0x10] ;  /* 0x00001000039c0984 */ /* 0x0004680000000c00 */
[----:B------:R2:W1:Y:S01]  /*bb80*/  @P0 LDS.128 R144, [R3+0x1010] ;  /* 0x0010100003900984 */ /* 0x0004620000000c00 */
[C---:B------:R-:W-:Y:S04]  /*bb90*/  ISETP.NE.AND P0, PT, R137.reuse, 0x4, PT ;  /* 0x000000048900780c */ /* 0x040fe80003f05270 */
[----:B------:R-:W-:Y:S02]  /*bba0*/  SEL R137, R137, RZ, P0 ;  /* 0x000000ff89897207 */ /* 0x000fe40000000000 */
[----:B------:R-:W-:Y:S02]  /*bbb0*/  SEL R16, RZ, 0x1, P0 ;  /* 0x00000001ff107807 */ /* 0x000fe40000000000 */
.L_x_138:
[----:B------:R-:W-:Y:S05]  /*bbc0*/  BSYNC B1 ;  /* 0x0000000000017941 */ /* 0x000fea0003800000 */
.L_x_137:
[----:B------:R-:W-:Y:S05]  /*bbd0*/  VIADD R92, R92, 0x400000 ;  /* 0x004000005c5c7836 */ /* 0x000fea0000000000 */
[----:B-1----:R-:W-:Y:S04]  /*bbe0*/  SHF.R.U32.HI R0, RZ, 0x15, R92 ;  /* 0x00000015ff007819 */ /* 0x002fe8000001165c */
[----:B------:R-:W-:Y:S04]  /*bbf0*/  LOP3.LUT R18, R0, 0x3, RZ, 0xc0, !PT ;  /* 0x0000000300127812 */ /* 0x000fe800078ec0ff */
[----:B------:R-:W-:Y:S11]  /*bc00*/  ISETP.NE.AND P0, PT, R189, R18, PT ;  /* 0x00000012bd00720c */ /* 0x000ff60003f05270 */
[----:B------:R-:W-:Y:S02]  /*bc10*/  @!UPT UIADD3 URZ, UPT, UPT, URZ, URZ, URZ ;  /* 0x000000fffffff290 */ /* 0x000fe4000fffe0ff */
[----:B------:R-:W-:Y:S05]  /*bc20*/  @P0 BRA `(.L_x_142) ;  /* 0x0000000000bc0947 */ /* 0x000fea0003800000 */
[----:B------:R-:W-:Y:S11]  /*bc30*/  LOP3.LUT P0, RZ, R0, 0x3, R177, 0x48, !PT ;  /* 0x0000000300ff7812 */ /* 0x000ff600078048b1 */
[----:B------:R-:W-:Y:S02]  /*bc40*/  @!UPT UIADD3 URZ, UPT, UPT, URZ, URZ, URZ ;  /* 0x000000fffffff290 */ /* 0x000fe4000fffe0ff */
[----:B------:R-:W-:Y:S05]  /*bc50*/  @!P0 BRA `(.L_x_143) ;  /* 0x0000000000408947 */ /* 0x000fea0003800000 */
[----:B------:R-:W1:Y:S01]  /*bc60*/  LDCU.64 UR8, c[0x4][0x70] ;  /* 0x01000e00ff0877ac */ /* 0x000e620008000a00 */
[----:B------:R-:W-:Y:S01]  /*bc70*/  MOV R15, 0x0 ;  /* 0x00000000000f7802 */ /* 0x000fe20000000f00 */
[----:B------:R-:W-:Y:S02]  /*bc80*/  HFMA2 R12, -RZ, RZ, 0, 5.9604644775390625e-08 ;  /* 0x00000001ff0c7431 */ /* 0x000fe400000001ff */
[----:B--2---:R-:W-:Y:S02]  /*bc90*/  IMAD.MOV.U32 R8, RZ, RZ, 0x192 ;  /* 0x00000192ff087424 */ /* 0x004fe400078e00ff */
[----:B------:R-:W-:Y:S01]  /*bca0*/  IMAD.MOV.U32 R13, RZ, RZ, RZ ;  /* 0x000000ffff0d7224 */ /* 0x000fe200078e00ff */
[----:B------:R-:W2:Y:S01]  /*bcb0*/  LDCU.64 UR6, c[0x4][0x78] ;  /* 0x01000f00ff0677ac */ /* 0x000ea20008000a00 */
[----:B------:R-:W3:Y:S01]  /*bcc0*/  LDC.64 R14, c[0x4][R15] ;  /* 0x010000000f0e7b82 */ /* 0x000ee20000000a00 */
[----:B------:R-:W5:Y:S01]  /*bcd0*/  LDCU.64 UR4, c[0x4][0x10] ;  /* 0x01000200ff0477ac */ /* 0x000f620008000a00 */
[----:B-1----:R-:W-:Y:S01]  /*bce0*/  MOV R5, UR9 ;  /* 0x0000000900057c02 */ /* 0x002fe20008000f00 */
[----:B------:R-:W-:Y:S01]  /*bcf0*/  IMAD.U32 R4, RZ, RZ, UR8 ;  /* 0x00000008ff047e24 */ /* 0x000fe2000f8e00ff */
[----:B--2---:R-:W-:Y:S01]  /*bd00*/  MOV R7, UR7 ;  /* 0x0000000700077c02 */ /* 0x004fe20008000f00 */
[----:B------:R-:W-:Y:S01]  /*bd10*/  IMAD.U32 R6, RZ, RZ, UR6 ;  /* 0x00000006ff067e24 */ /* 0x000fe2000f8e00ff */
[----:B-----5:R-:W-:Y:S01]  /*bd20*/  MOV R11, UR5 ;  /* 0x00000005000b7c02 */ /* 0x020fe20008000f00 */
[----:B------:R-:W-:Y:S02]  /*bd30*/  IMAD.U32 R10, RZ, RZ, UR4 ;  /* 0x00000004ff0a7e24 */ /* 0x000fe4000f8e00ff */
[----:B------:R-:W-:Y:S07]  /*bd40*/  LEPC R20, `(.L_x_143) ;  /* 0x000000001014794e */ /* 0x000fee0000000000 */
[----:B---34-:R-:W-:Y:S05]  /*bd50*/  CALL.ABS.NOINC R14 ;  /* 0x000000000e007343 */ /* 0x018fea0003c00000 */
.L_x_143:
[----:B------:R-:W-:Y:S05]  /*bd60*/  WARPSYNC.ALL ;  /* 0x0000000000007948 */ /* 0x000fea0003800000 */
[C---:B------:R-:W-:Y:S01]  /*bd70*/  R2UR UR4, R92.reuse ;  /* 0x000000005c0472ca */ /* 0x040fe200000e0000 */
[----:B------:R-:W-:Y:S05]  /*bd80*/  VIADD R0, R92, 0x80 ;  /* 0x000000805c007836 */ /* 0x000fea0000000000 */
[----:B------:R-:W-:Y:S04]  /*bd90*/  SHF.R.U32.HI R0, RZ, 0x15, R0 ;  /* 0x00000015ff007819 */ /* 0x000fe80000011600 */
[----:B------:R-:W-:Y:S03]  /*bda0*/  LOP3.LUT P0, RZ, R0, 0x3, R177, 0x48, !PT ;  /* 0x0000000300ff7812 */ /* 0x000fe600078048b1 */
[----:B------:R-:W1:Y:S10]  /*bdb0*/  LDTM.x32 R24, tmem[UR4] ;  /* 0x00000004001879ee */ /* 0x000e7400082c0000 */
[----:B-1----:R-:W-:Y:S05]  /*bdc0*/  @!P0 BRA `(.L_x_144) ;  /* 0x0000000000408947 */ /* 0x002fea0003800000 */
        /* <DEDUP_REMOVED lines=16> */
.L_x_144:
[----:B------:R-:W-:Y:S05]  /*bed0*/  WARPSYNC.ALL ;  /* 0x0000000000007948 */ /* 0x000fea0003800000 */
[----:B------:R-:W-:Y:S11]  /*bee0*/  R2UR UR4, R92 ;  /* 0x000000005c0472ca */ /* 0x000ff600000e0000 */
[----:B------:R-:W-:Y:S02]  /*bef0*/  @!UPT UIADD3 URZ, UPT, UPT, URZ, URZ, URZ ;  /* 0x000000fffffff290 */ /* 0x000fe4000fffe0ff */
[----:B------:R-:W1:Y:S02]  /*bf00*/  LDTM.x32 R56, tmem[UR4+0x80] ;  /* 0x00008004003879ee */ /* 0x000e6400082c0000 */
[----:B-1----:R-:W-:Y:S01]  /*bf10*/  NOP ;  /* 0x0000000000007918 */ /* 0x002fe20000000000 */
.L_x_142:
[----:B--2---:R-:W-:Y:S01]  /*bf20*/  SHF.L.U32 R4, R168, 0x10, RZ ;  /* 0x00000010a8047819 */ /* 0x004fe200000006ff */
        /* <DEDUP_REMOVED lines=234> */
[----:B------:R-:W-:Y:S01]  /*cdd0*/  LEA R8, R137, UR44, 0x3 ;  /* 0x0000002c89087c11 */ /* 0x000fe2000f8e18ff */
[----:B------:R2:W-:Y:S01]  /*cde0*/  @!P1 STS.128 [R195+0x7010], R12 ;  /* 0x0070100cc3009388 */ /* 0x0005e20000000c00 */
[----:B------:R-:W-:Y:S02]  /*cdf0*/  @P2 LEA R0, R0, UR44, 0x3 ;  /* 0x0000002c00002c11 */ /* 0x000fe4000f8e18ff */
[----:B------:R-:W-:Y:S02]  /*ce00*/  @P2 SHF.L.U32 R5, R16, 0x1f, RZ ;  /* 0x0000001f10052819 */ /* 0x000fe400000006ff */
[----:B------:R-:W-:Y:S01]  /*ce10*/  @P2 IADD3 R3, PT, PT, R0, 0x50, RZ ;  /* 0x0000005000032810 */ /* 0x000fe20007ffe0ff */
        /* <DEDUP_REMOVED lines=13> */
[----:B------:R-:W-:Y:S02]  /*cef0*/  UIADD3 UR8, UPT, UPT, UR44, 0x6200, URZ ;  /* 0x000062002c087890 */ /* 0x000fe4000fffe0ff */
[----:B------:R-:W-:Y:S01]  /*cf00*/  UIADD3.X UR5, UPT, UPT, URZ, UR55, URZ, UP0, !UPT ;  /* 0x00000037ff057290 */ /* 0x000fe200087fe4ff */
[----:B------:R-:W-:Y:S01]  /*cf10*/  UMOV UR9, UR49 ;  /* 0x0000003100097c82 */ /* 0x000fe20008000000 */
[----:B------:R-:W-:Y:S01]  /*cf20*/  UMOV UR11, UR36 ;  /* 0x00000024000b7c82 */ /* 0x000fe20008000000 */
[----:B------:R-:W-:Y:S02]  /*cf30*/  UIADD3 UR13, UPT, UPT, UR49, 0x80, URZ ;  /* 0x00000080310d7890 */ /* 0x000fe4000fffe0ff */
[----:B------:R-:W-:Y:S01]  /*cf40*/  UIADD3 UR12, UPT, UPT, UR44, 0x7200, URZ ;  /* 0x000072002c0c7890 */ /* 0x000fe2000fffe0ff */
[----:B------:R-:W-:Y:S03]  /*cf50*/  UMOV UR15, UR36 ;  /* 0x00000024000f7c82 */ /* 0x000fe60008000000 */
[----:B------:R1:W-:Y:S01]  /*cf60*/  UTMASTG.3D [UR8], [UR4] ;  /* 0x00000008040073b5 */ /* 0x0003e20008010000 */
[----:B------:R-:W-:Y:S04]  /*cf70*/  UMOV UR14, UR10 ;  /* 0x0000000a000e7c82 */ /* 0x000fe80008000000 */
[----:B------:R1:W-:Y:S01]  /*cf80*/  UTMASTG.3D [UR12], [UR4] ;  /* 0x0000000c040073b5 */ /* 0x0003e20008010000 */
[----:B------:R0:W-:Y:S01]  /*cf90*/  UTMACMDFLUSH ;  /* 0x00000000000079b7 */ /* 0x0001e20000000000 */
[----:B-1----:R-:W-:Y:S04]  /*cfa0*/  DEPBAR.LE SB0, 0x1 ;  /* 0x000080400000791a */ /* 0x002fe80000000000 */
.L_x_146:
[----:B------:R-:W-:Y:S05]  /*cfb0*/  BSYNC.RECONVERGENT B0 ;  /* 0x0000000000007941 */ /* 0x000fea0003800200 */
.L_x_145:
        /* <DEDUP_REMOVED lines=9> */
[----:B------:R-:W4:Y:S01]  /*d050*/  @P2 SYNCS.PHASECHK.TRANS64.TRYWAIT P0, [R8+URZ+0x30], R5 ;  /* 0x00003005080025a7 */ /* 0x000f2200080011ff */
[----:B------:R-:W-:Y:S01]  /*d060*/  VIADD R17, R131, UR4 ;  /* 0x0000000483117c36 */ /* 0x000fe20008000000 */
[----:B------:R-:W-:Y:S04]  /*d070*/  USEL UR46, UR5, URZ, UP0 ;  /* 0x000000ff052e7287 */ /* 0x000fe80008000000 */
[----:B------:R-:W-:Y:S04]  /*d080*/  SHF.R.U32.HI R10, RZ, 0x15, R17 ;  /* 0x00000015ff0a7819 */ /* 0x000fe80000011611 */
[----:B------:R-:W-:Y:S02]  /*d090*/  LOP3.LUT R18, R10, 0x3, RZ, 0xc0, !PT ;  /* 0x000000030a127812 */ /* 0x000fe400078ec0ff */
[----:B----4-:R-:W-:Y:S01]  /*d0a0*/  @P2 SEL R138, RZ, 0x1, !P0 ;  /* 0x00000001ff8a2807 */ /* 0x010fe20004000000 */
        /* <DEDUP_REMOVED lines=9> */
[----:B------:R-:W-:Y:S04]  /*d140*/  SHF.L.U32 R5, R16, 0x1f, RZ ;  /* 0x0000001f10057819 */ /* 0x000fe800000006ff */
[----:B------:R-:W1:Y:S02]  /*d150*/  SYNCS.PHASECHK.TRANS64.TRYWAIT P0, [R8+URZ+0x30], R5 ;  /* 0x00003005080075a7 */ /* 0x000e6400080011ff */
[----:B-1----:R-:W-:Y:S05]  /*d160*/  @!P0 BRA `(.L_x_151) ;  /* 0x00000064009c8947 */ /* 0x002fea0003800000 */
.L_x_150:
[----:B------:R-:W-:Y:S05]  /*d170*/  BSYNC B0 ;  /* 0x0000000000007941 */ /* 0x000fea0003800000 */
.L_x_149:
[----:B------:R-:W-:Y:S01]  /*d180*/  ISETP.NE.AND P0, PT, R199, RZ, PT ;  /* 0x000000ffc700720c */ /* 0x000fe20003f05270 */
[----:B------:R-:W-:Y:S11]  /*d190*/  VIADD R137, R137, 0x1 ;  /* 0x0000000189897836 */ /* 0x000ff60000000000 */
[----:B------:R-:W-:Y:S01]  /*d1a0*/  @!UPT UIADD3 URZ, UPT, UPT, URZ, URZ, URZ ;  /* 0x000000fffffff290 */ /* 0x000fe2000fffe0ff */
[----:B------:R4:W2:Y:S04]  /*d1b0*/  @P0 LDS.128 R160, [R3+0x20] ;  /* 0x0000200003a00984 */ /* 0x0008a80000000c00 */
[----:B------:R4:W2:Y:S04]  /*d1c0*/  @P0 LDS.128 R140, [R3+0x1020] ;  /* 0x00102000038c0984 */ /* 0x0008a80000000c00 */
[----:B------:R4:W2:Y:S04]  /*d1d0*/  @P0 LDS.128 R168, [R6] ;  /* 0x0000000006a80984 */ /* 0x0008a80000000c00 */
[----:B------:R4:W2:Y:S04]  /*d1e0*/  @P0 LDS.128 R152, [R6+0x1000] ;  /* 0x0010000006980984 */ /* 0x0008a80000000c00 */
[----:B------:R4:W2:Y:S04]  /*d1f0*/  @P0 LDS.128 R164, [R4+0x10] ;  /* 0x0000100004a40984 */ /* 0x0008a80000000c00 */
[----:B------:R4:W2:Y:S04]  /*d200*/  @P0 LDS.128 R148, [R4+0x1010] ;  /* 0x0010100004940984 */ /* 0x0008a80000000c00 */
[----:B------:R4:W2:Y:S04]  /*d210*/  @P0 LDS.128 R156, [R0+0x10] ;  /* 0x00001000009c0984 */ /* 0x0008a80000000c00 */
[----:B------:R4:W2:Y:S01]  /*d220*/  @P0 LDS.128 R144, [R0+0x1010] ;  /* 0x0010100000900984 */ /* 0x0008a20000000c00 */
[C---:B------:R-:W-:Y:S04]  /*d230*/  ISETP.NE.AND P0, PT, R137.reuse, 0x4, PT ;  /* 0x000000048900780c */ /* 0x040fe80003f05270 */
[----:B-1----:R-:W-:Y:S02]  /*d240*/  SEL R5, RZ, 0x1, P0 ;  /* 0x00000001ff057807 */ /* 0x002fe40000000000 */
[----:B------:R-:W-:Y:S02]  /*d250*/  SEL R137, R137, RZ, P0 ;  /* 0x000000ff89897207 */ /* 0x000fe40000000000 */
[----:B------:R-:W-:Y:S02]  /*d260*/  LOP3.LUT R16, R16, R5, RZ, 0x3c, !PT ;  /* 0x0000000510107212 */ /* 0x000fe400078e3cff */
.L_x_148:
[----:B------:R-:W-:Y:S05]  /*d270*/  BSYNC B1 ;  /* 0x0000000000017941 */ /* 0x000fea0003800000 */
.L_x_147:
[----:B------:R-:W-:Y:S11]  /*d280*/  ISETP.NE.AND P0, PT, R189, R18, PT ;  /* 0x00000012bd00720c */ /* 0x000ff60003f05270 */
[----:B------:R-:W-:Y:S02]  /*d290*/  @!UPT UIADD3 URZ, UPT, UPT, URZ, URZ, URZ ;  /* 0x000000fffffff290 */ /* 0x000fe4000fffe0ff */
[----:B------:R-:W-:Y:S05]  /*d2a0*/  @P0 BRA `(.L_x_152) ;  /* 0x0000000000bc0947 */ /* 0x000fea0003800000 */
[----:B------:R-:W-:Y:S11]  /*d2b0*/  LOP3.LUT P0, RZ, R10, 0x3, R177, 0x48, !PT ;  /* 0x000000030aff7812 */ /* 0x000ff600078048b1 */
[----:B------:R-:W-:Y:S02]  /*d2c0*/  @!UPT UIADD3 URZ, UPT, UPT, URZ, URZ, URZ ;  /* 0x000000fffffff290 */ /* 0x000fe4000fffe0ff */
[----:B------:R-:W-:Y:S05]  /*d2d0*/  @!P0 BRA `(.L_x_153) ;  /* 0x0000000000408947 */ /* 0x000fea0003800000 */
[----:B------:R-:W1:Y:S01]  /*d2e0*/  LDCU.64 UR8, c[0x4][0x70] ;  /* 0x01000e00ff0877ac */ /* 0x000e620008000a00 */
[----:B--2---:R-:W-:Y:S01]  /*d2f0*/  MOV R15, 0x0 ;  /* 0x00000000000f7802 */ /* 0x004fe20000000f00 */
[----:B------:R-:W-:Y:S02]  /*d300*/  HFMA2 R12, -RZ, RZ, 0, 5.9604644775390625e-08 ;  /* 0x00000001ff0c7431 */ /* 0x000fe400000001ff */
[----:B------:R-:W-:Y:S02]  /*d310*/  IMAD.MOV.U32 R8, RZ, RZ, 0x192 ;  /* 0x00000192ff087424 */ /* 0x000fe400078e00ff */
[----:B------:R-:W-:Y:S01]  /*d320*/  IMAD.MOV.U32 R13, RZ, RZ, RZ ;  /* 0x000000ffff0d7224 */ /* 0x000fe200078e00ff */
[----:B------:R-:W2:Y:S01]  /*d330*/  LDCU.64 UR6, c[0x4][0x78] ;  /* 0x01000f00ff0677ac */ /* 0x000ea20008000a00 */
[----:B------:R-:W3:Y:S01]  /*d340*/  LDC.64 R14, c[0x4][R15] ;  /* 0x010000000f0e7b82 */ /* 0x000ee20000000a00 */
[----:B------:R-:W5:Y:S01]  /*d350*/  LDCU.64 UR4, c[0x4][0x10] ;  /* 0x01000200ff0477ac */ /* 0x000f620008000a00 */
[----:B-1----:R-:W-:Y:S01]  /*d360*/  MOV R5, UR9 ;  /* 0x0000000900057c02 */ /* 0x002fe20008000f00 */
[----:B----4-:R-:W-:Y:S01]  /*d370*/  IMAD.U32 R4, RZ, RZ, UR8 ;  /* 0x00000008ff047e24 */ /* 0x010fe2000f8e00ff */
[----:B--2---:R-:W-:Y:S01]  /*d380*/  MOV R7, UR7 ;  /* 0x0000000700077c02 */ /* 0x004fe20008000f00 */
[----:B------:R-:W-:Y:S01]  /*d390*/  IMAD.U32 R6, RZ, RZ, UR6 ;  /* 0x00000006ff067e24 */ /* 0x000fe2000f8e00ff */
[----:B-----5:R-:W-:Y:S01]  /*d3a0*/  MOV R11, UR5 ;  /* 0x00000005000b7c02 */ /* 0x020fe20008000f00 */
[----:B------:R-:W-:Y:S02]  /*d3b0*/  IMAD.U32 R10, RZ, RZ, UR4 ;  /* 0x00000004ff0a7e24 */ /* 0x000fe4000f8e00ff */
[----:B------:R-:W-:Y:S07]  /*d3c0*/  LEPC R20, `(.L_x_153) ;  /* 0x000000001014794e */ /* 0x000fee0000000000 */
[----:B---3--:R-:W-:Y:S05]  /*d3d0*/  CALL.ABS.NOINC R14 ;  /* 0x000000000e007343 */ /* 0x008fea0003c00000 */
.L_x_153:
[----:B------:R-:W-:Y:S05]  /*d3e0*/  WARPSYNC.ALL ;  /* 0x0000000000007948 */ /* 0x000fea0003800000 */
[C---:B------:R-:W-:Y:S01]  /*d3f0*/  R2UR UR4, R17.reuse ;  /* 0x00000000110472ca */ /* 0x040fe200000e0000 */
[----:B----4-:R-:W-:Y:S05]  /*d400*/  VIADD R0, R17, 0x80 ;  /* 0x0000008011007836 */ /* 0x010fea0000000000 */
[----:B------:R-:W-:Y:S04]  /*d410*/  SHF.R.U32.HI R0, RZ, 0x15, R0 ;  /* 0x00000015ff007819 */ /* 0x000fe80000011600 */
[----:B------:R-:W-:Y:S03]  /*d420*/  LOP3.LUT P0, RZ, R0, 0x3, R177, 0x48, !PT ;  /* 0x0000000300ff7812 */ /* 0x000fe600078048b1 */
[----:B------:R-:W1:Y:S10]  /*d430*/  LDTM.x32 R24, tmem[UR4] ;  /* 0x00000004001879ee */ /* 0x000e7400082c0000 */
[----:B-1----:R-:W-:Y:S05]  /*d440*/  @!P0 BRA `(.L_x_154) ;  /* 0x0000000000408947 */ /* 0x002fea0003800000 */
[----:B------:R-:W1:Y:S01]  /*d450*/  LDCU.64 UR8, c[0x4][0x70] ;  /* 0x01000e00ff0877ac */ /* 0x000e620008000a00 */
[----:B--2---:R-:W-:Y:S01]  /*d460*/  MOV R15, 0x0 ;  /* 0x00000000000f7802 */ /* 0x004fe20000000f00 */
[----:B------:R-:W-:Y:S02]  /*d470*/  HFMA2 R12, -RZ, RZ, 0, 5.9604644775390625e-08 ;  /* 0x00000001ff0c7431 */ /* 0x000fe400000001ff */
[----:B------:R-:W-:Y:S02]  /*d480*/  IMAD.MOV.U32 R8, RZ, RZ, 0x192 ;  /* 0x00000192ff087424 */ /* 0x000fe400078e00ff */
[----:B------:R-:W-:Y:S01]  /*d490*/  IMAD.MOV.U32 R13, RZ, RZ, RZ ;  /* 0x000000ffff0d7224 */ /* 0x000fe200078e00ff */
[----:B------:R-:W2:Y:S01]  /*d4a0*/  LDCU.64 UR6, c[0x4][0x78] ;  /* 0x01000f00ff0677ac */ /* 0x000ea20008000a00 */
[----:B------:R-:W4:Y:S01]  /*d4b0*/  LDC.64 R14, c[0x4][R15] ;  /* 0x010000000f0e7b82 */ /* 0x000f220000000a00 */
        /* <DEDUP_REMOVED lines=9> */
.L_x_154:
[----:B------:R-:W-:Y:S05]  /*d550*/  WARPSYNC.ALL ;  /* 0x0000000000007948 */ /* 0x000fea0003800000 */
[----:B------:R-:W-:Y:S11]  /*d560*/  R2UR UR4, R17 ;  /* 0x00000000110472ca */ /* 0x000ff600000e0000 */
[----:B------:R-:W-:Y:S02]  /*d570*/  @!UPT UIADD3 URZ, UPT, UPT, URZ, URZ, URZ ;  /* 0x000000fffffff290 */ /* 0x000fe4000fffe0ff */
[----:B------:R-:W1:Y:S02]  /*d580*/  LDTM.x32 R56, tmem[UR4+0x80] ;  /* 0x00008004003879ee */ /* 0x000e6400082c0000 */
[----:B-1----:R-:W-:Y:S01]  /*d590*/  NOP ;  /* 0x0000000000007918 */ /* 0x002fe20000000000 */
.L_x_152:
[----:B--2-4-:R-:W-:Y:S01]  /*d5a0*/  SHF.L.U32 R4, R168, 0x10, RZ ;  /* 0x00000010a8047819 */ /* 0x014fe200000006ff */
        /* <DEDUP_REMOVED lines=39> */
[----:B------:R1:W-:Y:S01]  /*d820*/  @!P1 STS.128 [R188], R20 ;  /* 0x00000014bc009388 */ /* 0x0003e20000000c00 */
        /* <DEDUP_REMOVED lines=15> */
[----:B------:R-:W-:Y:S01]  /*d920*/  SHF.L.U32 R3, R160, 0x10, RZ ;  /* 0x00000010a0037819 */ /* 0x000fe200000006ff */
        /* <DEDUP_REMOVED lines=194> */
[----:B------:R-:W-:Y:S01]  /*e550*/  UIADD3 UR4, UPT, UPT, UR44, 0x200, URZ ;  /* 0x000002002c047890 */ /* 0x000fe2000fffe0ff */
[----:B------:R-:W-:Y:S01]  /*e560*/  UMOV UR51, UR36 ;  /* 0x0000002400337c82 */ /* 0x000fe20008000000 */
[----:B------:R-:W-:Y:S02]  /*e570*/  UIADD3 UR9, UPT, UPT, UR49, 0x80, URZ ;  /* 0x0000008031097890 */ /* 0x000fe4000fffe0ff */
[----:B------:R-:W-:Y:S02]  /*e580*/  UIADD3 UR8, UPT, UPT, UR44, 0x1200, URZ ;  /* 0x000012002c087890 */ /* 0x000fe4000fffe0ff */
[----:B------:R-:W-:Y:S01]  /*e590*/  MOV R181, UR4 ;  /* 0x0000000400b57c02 */ /* 0x000fe20008000f00 */
[----:B------:R-:W-:Y:S01]  /*e5a0*/  UIADD3 UR4, UP0, UPT, UR54, 0xa80, URZ ;  /* 0x00000a8036047890 */ /* 0x000fe2000ff1e0ff */
[----:B------:R-:W-:Y:S02]  /*e5b0*/  UMOV UR10, UR50 ;  /* 0x00000032000a7c82 */ /* 0x000fe40008000000 */
[----:B------:R-:W-:Y:S01]  /*e5c0*/  R2UR UR48, R181 ;  /* 0x00000000b53072ca */ /* 0x000fe200000e0000 */
[----:B------:R-:W-:Y:S01]  /*e5d0*/  UIADD3.X UR5, UPT, UPT, URZ, UR55, URZ, UP0, !UPT ;  /* 0x00000037ff057290 */ /* 0x000fe200087fe4ff */
[----:B------:R-:W-:Y:S11]  /*e5e0*/  UMOV UR11, UR36 ;  /* 0x00000024000b7c82 */ /* 0x000ff60008000000 */
[----:B------:R1:W-:Y:S01]  /*e5f0*/  UTMASTG.3D [UR48], [UR4] ;  /* 0x00000030040073b5 */ /* 0x0003e20008010000 */
[----:B------:R1:W-:Y:S01]  /*e600*/  UTMASTG.3D [UR8], [UR4] ;  /* 0x00000008040073b5 */ /* 0x0003e20008010000 */
[----:B------:R0:W-:Y:S01]  /*e610*/  UTMACMDFLUSH ;  /* 0x00000000000079b7 */ /* 0x0001e20000000000 */
[----:B-1----:R-:W-:Y:S04]  /*e620*/  DEPBAR.LE SB0, 0x1 ;  /* 0x000080400000791a */ /* 0x002fe80000000000 */
.L_x_156:
[----:B------:R-:W-:Y:S05]  /*e630*/  BSYNC.RECONVERGENT B0 ;  /* 0x0000000000007941 */ /* 0x000fea0003800200 */
.L_x_155:
[----:B------:R-:W-:Y:S01]  /*e640*/  BAR.SYNC.DEFER_BLOCKING 0x1, 0x80 ;  /* 0x0042000000007b1d */ /* 0x000fe20000010000 */
[----:B------:R-:W-:Y:S04]  /*e650*/  UIADD3 UR4, UPT, UPT, UR46, 0x1, URZ ;  /* 0x000000012e047890 */ /* 0x000fe8000fffe0ff */
[----:B------:R-:W-:Y:S04]  /*e660*/  UISETP.NE.AND UP0, UPT, UR4, 0x4, UPT ;  /* 0x000000040400788c */ /* 0x000fe8000bf05270 */
[----:B------:R-:W-:Y:S01]  /*e670*/  USEL UR47, UR4, URZ, UP0 ;  /* 0x000000ff042f7287 */ /* 0x000fe20008000000 */
[----:B------:R1:W-:Y:S01]  /*e680*/  @P2 SYNCS.ARRIVE.TRANS64.RED.A1T0 RZ, [R3+URZ], RZ ;  /* 0x000000ff03ff29a7 */ /* 0x0003e200081004ff */
[----:B------:R-:W-:Y:S01]  /*e690*/  BSSY B1, `(.L_x_157) ;  /* 0x000001f000017945 */ /* 0x000fe20003800000 */
[----:B------:R-:W4:Y:S02]  /*e6a0*/  @P2 SYNCS.PHASECHK.TRANS64.TRYWAIT P0, [R8+URZ+0x30], R5 ;  /* 0x00003005080025a7 */ /* 0x000f2400080011ff */
        /* <DEDUP_REMOVED lines=13> */
.L_x_160:
[----:B------:R-:W-:Y:S05]  /*e780*/  BSYNC B0 ;  /* 0x0000000000007941 */ /* 0x000fea0003800000 */
.L_x_159:
        /* <DEDUP_REMOVED lines=15> */
.L_x_158:
[----:B------:R-:W-:Y:S05]  /*e880*/  BSYNC B1 ;  /* 0x0000000000017941 */ /* 0x000fea0003800000 */
.L_x_157:
[----:B------:R-:W-:Y:S05]  /*e890*/  VIADD R17, R17, 0x400000 ;  /* 0x0040000011117836 */ /* 0x000fea0000000000 */
[----:B----4-:R-:W-:Y:S04]  /*e8a0*/  SHF.R.U32.HI R0, RZ, 0x15, R17 ;  /* 0x00000015ff007819 */ /* 0x010fe80000011611 */
        /* <DEDUP_REMOVED lines=23> */
.L_x_163:
        /* <DEDUP_REMOVED lines=23> */
.L_x_164:
[----:B------:R-:W-:Y:S05]  /*eb90*/  WARPSYNC.ALL ;  /* 0x0000000000007948 */ /* 0x000fea0003800000 */
[----:B------:R-:W-:Y:S11]  /*eba0*/  R2UR UR4, R17 ;  /* 0x00000000110472ca */ /* 0x000ff600000e0000 */
[----:B------:R-:W-:Y:S02]  /*ebb0*/  @!UPT UIADD3 URZ, UPT, UPT, URZ, URZ, URZ ;  /* 0x000000fffffff290 */ /* 0x000fe4000fffe0ff */
[----:B------:R-:W1:Y:S02]  /*ebc0*/  LDTM.x32 R56, tmem[UR4+0x80] ;  /* 0x00008004003879ee */ /* 0x000e6400082c0000 */
[----:B-1----:R-:W-:Y:S01]  /*ebd0*/  NOP ;  /* 0x0000000000007918 */ /* 0x002fe20000000000 */
.L_x_162:
        /* <DEDUP_REMOVED lines=235> */
[----:B------:R-:W-:Y:S01]  /*fa90*/  @P2 SHF.L.U32 R5, R16, 0x1f, RZ ;  /* 0x0000001f10052819 */ /* 0x000fe200000006ff */
        /* <DEDUP_REMOVED lines=29> */
.L_x_166:
[----:B------:R-:W-:Y:S05]  /*fc70*/  BSYNC.RECONVERGENT B0 ;  /* 0x0000000000007941 */ /* 0x000fea0003800200 */
.L_x_165:
[----:B------:R-:W-:Y:S01]  /*fc80*/  BAR.SYNC.DEFER_BLOCKING 0x1, 0x80 ;  /* 0x0042000000007b1d */ /* 0x000fe20000010000 */
[----:B------:R-:W-:Y:S02]  /*fc90*/  UISETP.NE.AND UP0, UPT, UR43, URZ, UPT ;  /* 0x000000ff2b00728c */ /* 0x000fe4000bf05270 */
[----:B------:R-:W-:Y:S02]  /*fca0*/  UIADD3 UR5, UPT, UPT, UR47, 0x1, URZ ;  /* 0x000000012f057890 */ /* 0x000fe4000fffe0ff */
[----:B------:R-:W-:Y:S02]  /*fcb0*/  USEL UR4, URZ, 0x60, !UP0 ;  /* 0x00000060ff047887 */ /* 0x000fe4000c000000 */
[----:B------:R-:W-:Y:S02]  /*fcc0*/  UISETP.NE.AND UP0, UPT, UR5, 0x4, UPT ;  /* 0x000000040500788c */ /* 0x000fe4000bf05270 */
[----:B------:R-:W-:Y:S02]  /*fcd0*/  UIADD3 UR49, UPT, UPT, UR52, UR4, URZ ;  /* 0x0000000434317290 */ /* 0x000fe4000fffe0ff */
[----:B------:R-:W-:Y:S01]  /*fce0*/  VIADD R131, R131, UR4 ;  /* 0x0000000483837c36 */ /* 0x000fe20008000000 */
[----:B------:R-:W-:Y:S04]  /*fcf0*/  USEL UR46, UR5, URZ, UP0 ;  /* 0x000000ff052e7287 */ /* 0x000fe80008000000 */
[----:B------:R-:W-:Y:S04]  /*fd00*/  SHF.R.U32.HI R10, RZ, 0x15, R131 ;  /* 0x00000015ff0a7819 */ /* 0x000fe80000011683 */
[----:B------:R-:W-:Y:S01]  /*fd10*/  LOP3.LUT R18, R10, 0x3, RZ, 0xc0, !PT ;  /* 0x000000030a127812 */ /* 0x000fe200078ec0ff */
        /* <DEDUP_REMOVED lines=16> */
.L_x_170:
[----:B------:R-:W-:Y:S05]  /*fe20*/  BSYNC B0 ;  /* 0x0000000000007941 */ /* 0x000fea0003800000 */
.L_x_169:
        /* <DEDUP_REMOVED lines=15> */
.L_x_168:
[----:B------:R-:W-:Y:S05]  /*ff20*/  BSYNC B1 ;  /* 0x0000000000017941 */ /* 0x000fea0003800000 */
.L_x_167:
        /* <DEDUP_REMOVED lines=9> */
[----:B----4-:R-:W-:Y:S02]  /*ffc0*/  IMAD.MOV.U32 R8, RZ, RZ, 0x192 ;  /* 0x00000192ff087424 */ /* 0x010fe400078e00ff */
        /* <DEDUP_REMOVED lines=12> */
.L_x_173:
        /* <DEDUP_REMOVED lines=23> */
.L_x_174:
[----:B------:R-:W-:Y:S05]  /*10200*/  WARPSYNC.ALL ;  /* 0x0000000000007948 */ /* 0x000fea0003800000 */
[----:B------:R-:W-:Y:S11]  /*10210*/  R2UR UR4, R131 ;  /* 0x00000000830472ca */ /* 0x000ff600000e0000 */
[----:B------:R-:W-:Y:S02]  /*10220*/  @!UPT UIADD3 URZ, UPT, UPT, URZ, URZ, URZ ;  /* 0x000000fffffff290 */ /* 0x000fe4000fffe0ff */
[----:B------:R-:W1:Y:S02]  /*10230*/  LDTM.x32 R56, tmem[UR4+0x80] ;  /* 0x00008004003879ee */ /* 0x000e6400082c0000 */
[----:B-1----:R-:W-:Y:S01]  /*10240*/  NOP ;  /* 0x0000000000007918 */ /* 0x002fe20000000000 */
.L_x_172:
        /* <DEDUP_REMOVED lines=263> */
.L_x_176:
[----:B------:R-:W-:Y:S05]  /*112c0*/  BSYNC.RECONVERGENT B0 ;  /* 0x0000000000007941 */ /* 0x000fea0003800200 */
.L_x_175:
        /* <DEDUP_REMOVED lines=14> */
[----:B------:R-:W-:Y:S01]  /*113b0*/  @P1 IADD3 R6, PT, PT, R197, R4, RZ ;  /* 0x00000004c5061210 */ /* 0x000fe20007ffe0ff */
[----:B------:R-:W-:Y:S06]  /*113c0*/  @P0 BRA `(.L_x_180) ;  /* 0x00000000000c0947 */ /* 0x000fec0003800000 */
[----:B------:R-:W-:Y:S04]  /*113d0*/  SHF.L.U32 R3, R16, 0x1f, RZ ;  /* 0x0000001f10037819 */ /* 0x000fe800000006ff */
[----:B------:R-:W1:Y:S02]  /*113e0*/  SYNCS.PHASECHK.TRANS64.TRYWAIT P0, [R0+URZ+0x30], R3 ;  /* 0x00003003000075a7 */ /* 0x000e6400080011ff */
[----:B-1----:R-:W-:Y:S05]  /*113f0*/  @!P0 BRA `(.L_x_181) ;  /* 0x0000002400348947 */ /* 0x002fea0003800000 */
.L_x_180:
[----:B------:R-:W-:Y:S05]  /*11400*/  BSYNC B0 ;  /* 0x0000000000007941 */ /* 0x000fea0003800000 */
.L_x_179:
[----:B------:R-:W-:Y:S11]  /*11410*/  ISETP.NE.AND P0, PT, R199, RZ, PT ;  /* 0x000000ffc700720c */ /* 0x000ff60003f05270 */
[----:B------:R-:W-:Y:S02]  /*11420*/  @!UPT UIADD3 URZ, UPT, UPT, URZ, URZ, URZ ;  /* 0x000000fffffff290 */ /* 0x000fe4000fffe0ff */
[----:B------:R4:W2:Y:S01]  /*11430*/  @P0 LDS.128 R168, [R4] ;  /* 0x0000000004a80984 */ /* 0x0008a20000000c00 */
[----:B-1----:R-:W-:Y:S03]  /*11440*/  @P0 IADD3 R0, PT, PT, R187, R6, RZ ;  /* 0x00000006bb000210 */ /* 0x002fe60007ffe0ff */
[----:B------:R4:W1:Y:S04]  /*11450*/  @P0 LDS.128 R152, [R4+0x1000] ;  /* 0x0010000004980984 */ /* 0x0008680000000c00 */
[----:B------:R4:W1:Y:S04]  /*11460*/  @P0 LDS.128 R160, [R139+0x20] ;  /* 0x000020008ba00984 */ /* 0x0008680000000c00 */
[----:B------:R4:W1:Y:S04]  /*11470*/  @P0 LDS.128 R140, [R139+0x1020] ;  /* 0x001020008b8c0984 */ /* 0x0008680000000c00 */
[----:B------:R4:W1:Y:S04]  /*11480*/  @P0 LDS.128 R164, [R6+0x10] ;  /* 0x0000100006a40984 */ /* 0x0008680000000c00 */
[----:B------:R4:W1:Y:S04]  /*11490*/  @P0 LDS.128 R148, [R6+0x1010] ;  /* 0x0010100006940984 */ /* 0x0008680000000c00 */
[----:B------:R4:W1:Y:S04]  /*114a0*/  @P0 LDS.128 R156, [R0+0x10] ;  /* 0x00001000009c0984 */ /* 0x0008680000000c00 */
[----:B------:R4:W1:Y:S02]  /*114b0*/  @P0 LDS.128 R144, [R0+0x1010] ;  /* 0x0010100000900984 */ /* 0x0008640000000c00 */
.L_x_178:
[----:B------:R-:W-:Y:S05]  /*114c0*/  BSYNC B1 ;  /* 0x0000000000017941 */ /* 0x000fea0003800000 */
.L_x_177:
        /* <DEDUP_REMOVED lines=9> */
[----:B------:R-:W4:Y:S01]  /*11560*/  LDCU.64 UR8, c[0x4][0x70] ;  /* 0x01000e00ff0877ac */ /* 0x000f220008000a00 */
[----:B--2---:R-:W-:Y:S01]  /*11570*/  MOV R15, 0x0 ;  /* 0x00000000000f7802 */ /* 0x004fe20000000f00 */
[----:B------:R-:W-:Y:S02]  /*11580*/  HFMA2 R12, -RZ, RZ, 0, 5.9604644775390625e-08 ;  /* 0x00000001ff0c7431 */ /* 0x000fe400000001ff */
[----:B------:R-:W-:Y:S02]  /*11590*/  IMAD.MOV.U32 R8, RZ, RZ, 0x192 ;  /* 0x00000192ff087424 */ /* 0x000fe400078e00ff */
[----:B------:R-:W-:Y:S01]  /*115a0*/  IMAD.MOV.U32 R13, RZ, RZ, RZ ;  /* 0x000000ffff0d7224 */ /* 0x000fe200078e00ff */
[----:B------:R-:W2:Y:S01]  /*115b0*/  LDCU.64 UR6, c[0x4][0x78] ;  /* 0x01000f00ff0677ac */ /* 0x000ea20008000a00 */
[----:B------:R-:W1:Y:S01]  /*115c0*/  LDC.64 R14, c[0x4][R15] ;  /* 0x010000000f0e7b82 */ /* 0x000e620000000a00 */
[----:B------:R-:W5:Y:S01]  /*115d0*/  LDCU.64 UR4, c[0x4][0x10] ;  /* 0x01000200ff0477ac */ /* 0x000f620008000a00 */
[----:B----4-:R-:W-:Y:S01]  /*115e0*/  MOV R5, UR9 ;  /* 0x0000000900057c02 */ /* 0x010fe20008000f00 */
[----:B------:R-:W-:Y:S01]  /*115f0*/  IMAD.U32 R4, RZ, RZ, UR8 ;  /* 0x00000008ff047e24 */ /* 0x000fe2000f8e00ff */
[----:B--2---:R-:W-:Y:S01]  /*11600*/  MOV R7, UR7 ;  /* 0x0000000700077c02 */ /* 0x004fe20008000f00 */
[----:B------:R-:W-:Y:S01]  /*11610*/  IMAD.U32 R6, RZ, RZ, UR6 ;  /* 0x00000006ff067e24 */ /* 0x000fe2000f8e00ff */
[----:B-----5:R-:W-:Y:S01]  /*11620*/  MOV R11, UR5 ;  /* 0x00000005000b7c02 */ /* 0x020fe20008000f00 */
[----:B------:R-:W-:Y:S02]  /*11630*/  IMAD.U32 R10, RZ, RZ, UR4 ;  /* 0x00000004ff0a7e24 */ /* 0x000fe4000f8e00ff */
[----:B------:R-:W-:Y:S07]  /*11640*/  LEPC R20, `(.L_x_183) ;  /* 0x000000001014794e */ /* 0x000fee0000000000 */
[----:B-1-3--:R-:W-:Y:S05]  /*11650*/  CALL.ABS.NOINC R14 ;  /* 0x000000000e007343 */ /* 0x00afea0003c00000 */
.L_x_183:
        /* <DEDUP_REMOVED lines=23> */
.L_x_184:
[----:B------:R-:W-:Y:S05]  /*117d0*/  WARPSYNC.ALL ;  /* 0x0000000000007948 */ /* 0x000fea0003800000 */
[----:B------:R-:W-:Y:S11]  /*117e0*/  R2UR UR4, R131 ;  /* 0x00000000830472ca */ /* 0x000ff600000e0000 */
[----:B------:R-:W-:Y:S02]  /*117f0*/  @!UPT UIADD3 URZ, UPT, UPT, URZ, URZ, URZ ;  /* 0x000000fffffff290 */ /* 0x000fe4000fffe0ff */
[----:B------:R-:W4:Y:S02]  /*11800*/  LDTM.x32 R56, tmem[UR4+0x80] ;  /* 0x00008004003879ee */ /* 0x000f2400082c0000 */
[----:B----4-:R-:W-:Y:S01]  /*11810*/  NOP ;  /* 0x0000000000007918 */ /* 0x010fe20000000000 */
.L_x_182:
[----:B--2---:R-:W-:Y:S01]  /*11820*/  SHF.L.U32 R6, R168, 0x10, RZ ;  /* 0x00000010a8067819 */ /* 0x004fe200000006ff */
[----:B------:R-:W-:Y:S01]  /*11830*/  FMUL R0, R130, R24 ;  /* 0x0000001882007220 */ /* 0x000fe20000400000 */
[----:B------:R-:W-:Y:S01]  /*11840*/  LOP3.LUT R8, R168, 0xffff0000, RZ, 0xc0, !PT ;  /* 0xffff0000a8087812 */ /* 0x000fe200078ec0ff */
[----:B------:R-:W-:Y:S01]  /*11850*/  FMUL R3, R130, R25 ;  /* 0x0000001982037220 */ /* 0x000fe20000400000 */
[----:B------:R-:W-:Y:S01]  /*11860*/  SHF.L.U32 R7, R169, 0x10, RZ ;  /* 0x00000010a9077819 */ /* 0x000fe200000006ff */
[----:B------:R-:W-:Y:S01]  /*11870*/  FFMA R0, R133, R6, R0 ;  /* 0x0000000685007223 */ /* 0x000fe20000000000 */
[----:B------:R-:W-:Y:S01]  /*11880*/  LOP3.LUT R88, R169, 0xffff0000, RZ, 0xc0, !PT ;  /* 0xffff0000a9587812 */ /* 0x000fe200078ec0ff */
[----:B------:R-:W-:Y:S01]  /*11890*/  FFMA R3, R133, R8, R3 ;  /* 0x0000000885037223 */ /* 0x000fe20000000003 */
[----:B------:R-:W-:Y:S01]  /*118a0*/  SHF.L.U32 R89, R170, 0x10, RZ ;  /* 0x00000010aa597819 */ /* 0x000fe200000006ff */
[----:B------:R-:W-:Y:S01]  /*118b0*/  FMUL R4, R130, R26 ;  /* 0x0000001a82047220 */ /* 0x000fe20000400000 */
[----:B------:R-:W-:Y:S01]  /*118c0*/  LOP3.LUT R90, R170, 0xffff0000, RZ, 0xc0, !PT ;  /* 0xffff0000aa5a7812 */ /* 0x000fe200078ec0ff */
[C---:B------:R-:W-:Y:S01]  /*118d0*/  FMUL R5, R130.reuse, R27 ;  /* 0x0000001b82057220 */ /* 0x040fe20000400000 */
[----:B------:R-:W-:Y:S01]  /*118e0*/  SHF.L.U32 R91, R171, 0x10, RZ ;  /* 0x00000010ab5b7819 */ /* 0x000fe200000006ff */
[----:B------:R-:W-:Y:S01]  /*118f0*/  FFMA R4, R133, R7, R4 ;  /* 0x0000000785047223 */ /* 0x000fe20000000004 */
[----:B------:R-:W-:Y:S01]  /*11900*/  LOP3.LUT R92, R171, 0xffff0000, RZ, 0xc0, !PT ;  /* 0xffff0000ab5c7812 */ /* 0x000fe200078ec0ff */
[----:B------:R-:W-:Y:S01]  /*11910*/  FFMA R5, R133, R88, R5 ;  /* 0x0000005885057223 */ /* 0x000fe20000000005 */
[----:B------:R-:W-:Y:S01]  /*11920*/  ISETP.NE.AND P1, PT, R189, R16, PT ;  /* 0x00000010bd00720c */ /* 0x000fe20003f25270 */
[----:B------:R-:W-:Y:S01]  /*11930*/  FMUL R6, R130, R28 ;  /* 0x0000001c82067220 */ /* 0x000fe20000400000 */
[----:B-1----:R-:W-:Y:S01]  /*11940*/  SHF.L.U32 R93, R164, 0x10, RZ ;  /* 0x00000010a45d7819 */ /* 0x002fe200000006ff */
[----:B------:R-:W-:Y:S01]  /*11950*/  FMUL R7, R130, R29 ;  /* 0x0000001d82077220 */ /* 0x000fe20000400000 */
[----:B------:R-:W-:Y:S01]  /*11960*/  LOP3.LUT R94, R164, 0xffff0000, RZ, 0xc0, !PT ;  /* 0xffff0000a45e7812 */ /* 0x000fe200078ec0ff */
        /* <DEDUP_REMOVED lines=27> */
[----:B------:R-:W-:Y:S01]  /*11b20*/  F2FP.BF16.F32.PACK_AB R77, R5, R4 ;  /* 0x00000004054d723e */ /* 0x000fe200000010ff */
[C---:B------:R-:W-:Y:S01]  /*11b30*/  FMUL R4, R130.reuse, R34 ;  /* 0x0000002282047220 */ /* 0x040fe20000400000 */
[----:B------:R-:W-:Y:S01]  /*11b40*/  F2FP.BF16.F32.PACK_AB R32, R3, R0 ;  /* 0x000000000320723e */ /* 0x000fe200000010ff */
[C---:B------:R-:W-:Y:S01]  /*11b50*/  FMUL R5, R130.reuse, R35 ;  /* 0x0000002382057220 */ /* 0x040fe20000400000 */
[C---:B------:R-:W-:Y:S01]  /*11b60*/  SHF.L.U32 R107, R163.reuse, 0x10, RZ ;  /* 0x00000010a36b7819 */ /* 0x040fe200000006ff */
[C---:B------:R-:W-:Y:S01]  /*11b70*/  FMUL R18, R130.reuse, R64 ;  /* 0x0000004082127220 */ /* 0x040fe20000400000 */
[----:B------:R-:W-:Y:S01]  /*11b80*/  LOP3.LUT R108, R163, 0xffff0000, RZ, 0xc0, !PT ;  /* 0xffff0000a36c7812 */ /* 0x000fe200078ec0ff */
[C---:B------:R-:W-:Y:S01]  /*11b90*/  FMUL R64, R130.reuse, R78 ;  /* 0x0000004e82407220 */ /* 0x040fe20000400000 */
[----:B------:R-:W-:Y:S01]  /*11ba0*/  F2FP.BF16.F32.PACK_AB R78, R7, R6 ;  /* 0x00000006074e723e */ /* 0x000fe200000010ff */
[----:B------:R-:W-:Y:S01]  /*11bb0*/  FMUL R19, R130, R65 ;  /* 0x0000004182137220 */ /* 0x000fe20000400000 */
[----:B------:R-:W-:Y:S01]  /*11bc0*/  SHF.L.U32 R109, R156, 0x10, RZ ;  /* 0x000000109c6d7819 */ /* 0x000fe200000006ff */
[C---:B------:R-:W-:Y:S01]  /*11bd0*/  FMUL R65, R130.reuse, R79 ;  /* 0x0000004f82417220 */ /* 0x040fe20000400000 */
[----:B------:R-:W-:Y:S01]  /*11be0*/  F2FP.BF16.F32.PACK_AB R79, R9, R8 ;  /* 0x00000008094f723e */ /* 0x000fe200000010ff */
        /* <DEDUP_REMOVED lines=10> */
[----:B------:R-:W-:Y:S01]  /*11c90*/  FMUL R9, R130, R39 ;  /* 0x0000002782097220 */ /* 0x000fe20000400000 */
[----:B------:R-:W-:Y:S01]  /*11ca0*/  SHF.L.U32 R115, R159, 0x10, RZ ;  /* 0x000000109f737819 */ /* 0x000fe200000006ff */
[----:B------:R-:W-:Y:S01]  /*11cb0*/  FFMA R6, R133, R97, R6 ;  /* 0x0000006185067223 */ /* 0x000fe20000000006 */
[----:B------:R-:W-:Y:S01]  /*11cc0*/  F2FP.BF16.F32.PACK_AB R33, R5, R4 ;  /* 0x000000040521723e */ /* 0x000fe200000010ff */
[----:B------:R-:W-:Y:S01]  /*11cd0*/  FFMA R7, R133, R98, R7 ;  /* 0x0000006285077223 */ /* 0x000fe20000000007 */
[----:B------:R-:W-:Y:S01]  /*11ce0*/  LOP3.LUT R116, R159, 0xffff0000, RZ, 0xc0, !PT ;  /* 0xffff00009f747812 */ /* 0x000fe200078ec0ff */
[C---:B------:R-:W-:Y:S01]  /*11cf0*/  FFMA R8, R133.reuse, R99, R8 ;  /* 0x0000006385087223 */ /* 0x040fe20000000008 */
[C---:B------:R-:W-:Y:S01]  /*11d00*/  SHF.L.U32 R117, R152.reuse, 0x10, RZ ;  /* 0x0000001098757819 */ /* 0x040fe200000006ff */
[----:B------:R-:W-:Y:S01]  /*11d10*/  FFMA R9, R133, R100, R9 ;  /* 0x0000006485097223 */ /* 0x000fe20000000009 */
[----:B------:R-:W-:Y:S01]  /*11d20*/  F2FP.BF16.F32.PACK_AB R34, R7, R6 ;  /* 0x000000060722723e */ /* 0x000fe200000010ff */
[----:B------:R-:W-:Y:S01]  /*11d30*/  @!P1 STS.128 [R188+0x6000], R76 ;  /* 0x0060004cbc009388 */ /* 0x000fe20000000c00 */
[----:B------:R-:W-:Y:S01]  /*11d40*/  LOP3.LUT R118, R152, 0xffff0000, RZ, 0xc0, !PT ;  /* 0xffff000098767812 */ /* 0x000fe200078ec0ff */
[C---:B------:R-:W-:Y:S01]  /*11d50*/  FMUL R0, R130.reuse, R40 ;  /* 0x0000002882007220 */ /* 0x040fe20000400000 */
[----:B------:R-:W-:Y:S01]  /*11d60*/  F2FP.BF16.F32.PACK_AB R35, R9, R8 ;  /* 0x000000080923723e */ /* 0x000fe200000010ff */
[C---:B------:R-:W-:Y:S01]  /*11d70*/  FMUL R3, R130.reuse, R41 ;  /* 0x0000002982037220 */ /* 0x040fe20000400000 */
[C---:B------:R-:W-:Y:S01]  /*11d80*/  SHF.L.U32 R119, R153.reuse, 0x10, RZ ;  /* 0x0000001099777819 */ /* 0x040fe200000006ff */
[----:B------:R-:W-:Y:S01]  /*11d90*/  FMUL R4, R130, R42 ;  /* 0x0000002a82047220 */ /* 0x000fe20000400000 */
[----:B------:R-:W-:Y:S01]  /*11da0*/  LOP3.LUT R120, R153, 0xffff0000, RZ, 0xc0, !PT ;  /* 0xffff000099787812 */ /* 0x000fe200078ec0ff */
[----:B------:R1:W-:Y:S01]  /*11db0*/  @!P1 STS.128 [R198+0x6010], R32 ;  /* 0x00601020c6009388 */ /* 0x0003e20000000c00 */
[----:B------:R-:W-:Y:S01]  /*11dc0*/  SHF.L.U32 R121, R154, 0x10, RZ ;  /* 0x000000109a797819 */ /* 0x000fe200000006ff */
[----:B------:R-:W-:Y:S01]  /*11dd0*/  FMUL R5, R130, R43 ;  /* 0x0000002b82057220 */ /* 0x000fe20000400000 */
[----:B------:R-:W-:Y:S01]  /*11de0*/  LOP3.LUT R122, R154, 0xffff0000, RZ, 0xc0, !PT ;  /* 0xffff00009a7a7812 */ /* 0x000fe200078ec0ff */
[----:B------:R-:W-:Y:S01]  /*11df0*/  FFMA R0, R133, R101, R0 ;  /* 0x0000006585007223 */ /* 0x000fe20000000000 */
[C---:B------:R-:W-:Y:S01]  /*11e00*/  SHF.L.U32 R123, R155.reuse, 0x10, RZ ;  /* 0x000000109b7b7819 */ /* 0x040fe200000006ff */
[----:B------:R-:W-:Y:S01]  /*11e10*/  FMUL R6, R130, R44 ;  /* 0x0000002c82067220 */ /* 0x000fe20000400000 */
[----:B------:R-:W-:Y:S01]  /*11e20*/  LOP3.LUT R124, R155, 0xffff0000, RZ, 0xc0, !PT ;  /* 0xffff00009b7c7812 */ /* 0x000fe200078ec0ff */
[C---:B------:R-:W-:Y:S01]  /*11e30*/  FFMA R3, R133.reuse, R102, R3 ;  /* 0x0000006685037223 */ /* 0x040fe20000000003 */
[----:B------:R-:W-:Y:S01]  /*11e40*/  SHF.L.U32 R125, R148, 0x10, RZ ;  /* 0x00000010947d7819 */ /* 0x000fe200000006ff */
[----:B------:R-:W-:Y:S01]  /*11e50*/  FMUL R7, R130, R45 ;  /* 0x0000002d82077220 */ /* 0x000fe20000400000 */
[----:B------:R-:W-:Y:S01]  /*11e60*/  LOP3.LUT R126, R148, 0xffff0000, RZ, 0xc0, !PT ;  /* 0xffff0000947e7812 */ /* 0x000fe200078ec0ff */
[----:B------:R-:W-:Y:S01]  /*11e70*/  FFMA R4, R133, R103, R4 ;  /* 0x0000006785047223 */ /* 0x000fe20000000004 */
[----:B------:R-:W-:Y:S01]  /*11e80*/  F2FP.BF16.F32.PACK_AB R36, R3, R0 ;  /* 0x000000000324723e */ /* 0x000fe200000010ff */
[C---:B------:R-:W-:Y:S01]  /*11e90*/  FMUL R8, R130.reuse, R46 ;  /* 0x0000002e82087220 */ /* 0x040fe20000400000 */
[----:B------:R-:W-:Y:S01]  /*11ea0*/  SHF.L.U32 R127, R149, 0x10, RZ ;  /* 0x00000010957f7819 */ /* 0x000fe200000006ff */
[----:B------:R-:W-:Y:S01]  /*11eb0*/  FFMA R5, R133, R104, R5 ;  /* 0x0000006885057223 */ /* 0x000fe20000000005 */
[----:B------:R-:W-:Y:S01]  /*11ec0*/  LOP3.LUT R128, R149, 0xffff0000, RZ, 0xc0, !PT ;  /* 0xffff000095807812 */ /* 0x000fe200078ec0ff */
[----:B------:R-:W-:Y:S01]  /*11ed0*/  FMUL R9, R130, R47 ;  /* 0x0000002f82097220 */ /* 0x000fe20000400000 */
[C---:B------:R-:W-:Y:S01]  /*11ee0*/  SHF.L.U32 R129, R150.reuse, 0x10, RZ ;  /* 0x0000001096817819 */ /* 0x040fe200000006ff */
[----:B------:R-:W-:Y:S01]  /*11ef0*/  FFMA R6, R133, R105, R6 ;  /* 0x0000006985067223 */ /* 0x000fe20000000006 */
[----:B------:R-:W-:Y:S01]  /*11f00*/  F2FP.BF16.F32.PACK_AB R37, R5, R4 ;  /* 0x000000040525723e */ /* 0x000fe200000010ff */
[C---:B------:R-:W-:Y:S01]  /*11f10*/  FFMA R7, R133.reuse, R106, R7 ;  /* 0x0000006a85077223 */ /* 0x040fe20000000007 */
[----:B------:R-:W-:Y:S01]  /*11f20*/  LOP3.LUT R132, R150, 0xffff0000, RZ, 0xc0, !PT ;  /* 0xffff000096847812 */ /* 0x000fe200078ec0ff */
[----:B------:R-:W-:Y:S01]  /*11f30*/  FFMA R8, R133, R107, R8 ;  /* 0x0000006b85087223 */ /* 0x000fe20000000008 */
[----:B------:R-:W-:Y:S01]  /*11f40*/  SHF.L.U32 R131, R151, 0x10, RZ ;  /* 0x0000001097837819 */ /* 0x000fe200000006ff */
[----:B------:R-:W-:Y:S01]  /*11f50*/  FFMA R9, R133, R108, R9 ;  /* 0x0000006c85097223 */ /* 0x000fe20000000009 */
[----:B------:R-:W-:Y:S01]  /*11f60*/  F2FP.BF16.F32.PACK_AB R38, R7, R6 ;  /* 0x000000060726723e */ /* 0x000fe200000010ff */
[C---:B------:R-:W-:Y:S01]  /*11f70*/  FMUL R0, R130.reuse, R48 ;  /* 0x0000003082007220 */ /* 0x040fe20000400000 */
[----:B------:R-:W-:Y:S01]  /*11f80*/  LOP3.LUT R134, R151, 0xffff0000, RZ, 0xc0, !PT ;  /* 0xffff000097867812 */ /* 0x000fe200078ec0ff */
[C---:B------:R-:W-:Y:S01]  /*11f90*/  FMUL R3, R130.reuse, R49 ;  /* 0x0000003182037220 */ /* 0x040fe20000400000 */
[----:B------:R-:W-:Y:S01]  /*11fa0*/  F2FP.BF16.F32.PACK_AB R39, R9, R8 ;  /* 0x000000080927723e */ /* 0x000fe200000010ff */
[----:B------:R-:W-:Y:S01]  /*11fb0*/  FMUL R4, R130, R50 ;  /* 0x0000003282047220 */ /* 0x000fe20000400000 */
[----:B------:R-:W-:Y:S01]  /*11fc0*/  SHF.L.U32 R135, R140, 0x10, RZ ;  /* 0x000000108c877819 */ /* 0x000fe200000006ff */
[----:B------:R-:W-:Y:S01]  /*11fd0*/  FMUL R5, R130, R51 ;  /* 0x0000003382057220 */ /* 0x000fe20000400000 */
[----:B------:R-:W-:Y:S01]  /*11fe0*/  LOP3.LUT R136, R140, 0xffff0000, RZ, 0xc0, !PT ;  /* 0xffff00008c887812 */ /* 0x000fe200078ec0ff */
[----:B------:R-:W-:Y:S01]  /*11ff0*/  FFMA R0, R133, R109, R0 ;  /* 0x0000006d85007223 */ /* 0x000fe20000000000 */
[C---:B------:R-:W-:Y:S01]  /*12000*/  SHF.L.U32 R137, R141.reuse, 0x10, RZ ;  /* 0x000000108d897819 */ /* 0x040fe200000006ff */
[----:B------:R-:W-:Y:S01]  /*12010*/  FMUL R6, R130, R52 ;  /* 0x0000003482067220 */ /* 0x000fe20000400000 */
[----:B------:R-:W-:Y:S01]  /*12020*/  LOP3.LUT R138, R141, 0xffff0000, RZ, 0xc0, !PT ;  /* 0xffff00008d8a7812 */ /* 0x000fe200078ec0ff */
[----:B------:R2:W-:Y:S01]  /*12030*/  @!P1 STS.128 [R196+0x6020], R36 ;  /* 0x00602024c4009388 */ /* 0x0005e20000000c00 */
[C---:B------:R-:W-:Y:S01]  /*12040*/  FFMA R3, R133.reuse, R110, R3 ;  /* 0x0000006e85037223 */ /* 0x040fe20000000003 */
[C---:B------:R-:W-:Y:S01]  /*12050*/  SHF.L.U32 R139, R142.reuse, 0x10, RZ ;  /* 0x000000108e8b7819 */ /* 0x040fe200000006ff */
[C---:B------:R-:W-:Y:S01]  /*12060*/  FFMA R4, R133.reuse, R111, R4 ;  /* 0x0000006f85047223 */ /* 0x040fe20000000004 */
[C---:B------:R-:W-:Y:S01]  /*12070*/  FFMA R5, R133.reuse, R112, R5 ;  /* 0x0000007085057223 */ /* 0x040fe20000000005 */
[----:B------:R-:W-:Y:S01]  /*12080*/  LOP3.LUT R140, R142, 0xffff0000, RZ, 0xc0, !PT ;  /* 0xffff00008e8c7812 */ /* 0x000fe200078ec0ff */
[----:B------:R-:W-:Y:S01]  /*12090*/  FFMA R6, R133, R113, R6 ;  /* 0x0000007185067223 */ /* 0x000fe20000000006 */
[----:B-1----:R-:W-:Y:S01]  /*120a0*/  F2FP.BF16.F32.PACK_AB R32, R3, R0 ;  /* 0x000000000320723e */ /* 0x002fe200000010ff */
[C---:B------:R-:W-:Y:S01]  /*120b0*/  FMUL R7, R130.reuse, R53 ;  /* 0x0000003582077220 */ /* 0x040fe20000400000 */
[----:B------:R-:W-:Y:S01]  /*120c0*/  F2FP.BF16.F32.PACK_AB R33, R5, R4 ;  /* 0x000000040521723e */ /* 0x000fe200000010ff */
[C---:B------:R-:W-:Y:S01]  /*120d0*/  FMUL R8, R130.reuse, R54 ;  /* 0x0000003682087220 */ /* 0x040fe20000400000 */
[C---:B------:R-:W-:Y:S01]  /*120e0*/  FMUL R9, R130.reuse, R55 ;  /* 0x0000003782097220 */ /* 0x040fe20000400000 */
[----:B------:R-:W-:Y:S01]  /*120f0*/  FFMA R7, R133, R114, R7 ;  /* 0x0000007285077223 */ /* 0x000fe20000000007 */
[C---:B------:R-:W-:Y:S01]  /*12100*/  FMUL R10, R130.reuse, R56 ;  /* 0x00000038820a7220 */ /* 0x040fe20000400000 */
[----:B------:R-:W-:Y:S01]  /*12110*/  SHF.L.U32 R141, R143, 0x10, RZ ;  /* 0x000000108f8d7819 */ /* 0x000fe200000006ff */
[C---:B------:R-:W-:Y:S01]  /*12120*/  FFMA R8, R133.reuse, R115, R8 ;  /* 0x0000007385087223 */ /* 0x040fe20000000008 */
[----:B------:R-:W-:Y:S01]  /*12130*/  FFMA R9, R133, R116, R9 ;  /* 0x0000007485097223 */ /* 0x000fe20000000009 */
[----:B------:R-:W-:Y:S01]  /*12140*/  F2FP.BF16.F32.PACK_AB R34, R7, R6 ;  /* 0x000000060722723e */ /* 0x000fe200000010ff */
[----:B------:R-:W-:Y:S01]  /*12150*/  FFMA R10, R133, R117, R10 ;  /* 0x00000075850a7223 */ /* 0x000fe2000000000a */
[C---:B------:R-:W-:Y:S01]  /*12160*/  FMUL R11, R130.reuse, R57 ;  /* 0x00000039820b7220 */ /* 0x040fe20000400000 */
[----:B------:R-:W-:Y:S01]  /*12170*/  LOP3.LUT R142, R143, 0xffff0000, RZ, 0xc0, !PT ;  /* 0xffff00008f8e7812 */ /* 0x000fe200078ec0ff */
[C---:B------:R-:W-:Y:S01]  /*12180*/  FMUL R12, R130.reuse, R58 ;  /* 0x0000003a820c7220 */ /* 0x040fe20000400000 */
[----:B------:R-:W-:Y:S01]  /*12190*/  F2FP.BF16.F32.PACK_AB R35, R9, R8 ;  /* 0x000000080923723e */ /* 0x000fe200000010ff */
[----:B------:R-:W-:Y:S01]  /*121a0*/  FFMA R11, R133, R118, R11 ;  /* 0x00000076850b7223 */ /* 0x000fe2000000000b */
[C---:B------:R-:W-:Y:S01]  /*121b0*/  FMUL R13, R130.reuse, R59 ;  /* 0x0000003b820d7220 */ /* 0x040fe20000400000 */
[C---:B------:R-:W-:Y:S01]  /*121c0*/  FMUL R14, R130.reuse, R60 ;  /* 0x0000003c820e7220 */ /* 0x040fe20000400000 */
[----:B------:R-:W-:Y:S01]  /*121d0*/  FMUL R15, R130, R61 ;  /* 0x0000003d820f7220 */ /* 0x000fe20000400000 */
[----:B------:R2:W-:Y:S01]  /*121e0*/  @!P1 STS.128 [R195+0x6010], R32 ;  /* 0x00601020c3009388 */ /* 0x0005e20000000c00 */
[----:B------:R-:W-:Y:S01]  /*121f0*/  F2FP.BF16.F32.PACK_AB R4, R11, R10 ;  /* 0x0000000a0b04723e */ /* 0x000fe200000010ff */
[C---:B------:R-:W-:Y:S01]  /*12200*/  FFMA R12, R133.reuse, R119, R12 ;  /* 0x00000077850c7223 */ /* 0x040fe2000000000c */
[C---:B------:R-:W-:Y:S01]  /*12210*/  SHF.L.U32 R25, R144.reuse, 0x10, RZ ;  /* 0x0000001090197819 */ /* 0x040fe200000006ff */
[C---:B------:R-:W-:Y:S01]  /*12220*/  FFMA R13, R133.reuse, R120, R13 ;  /* 0x00000078850d7223 */ /* 0x040fe2000000000d */
[C---:B------:R-:W-:Y:S01]  /*12230*/  FFMA R14, R133.reuse, R121, R14 ;  /* 0x00000079850e7223 */ /* 0x040fe2000000000e */
[----:B------:R-:W-:Y:S01]  /*12240*/  LOP3.LUT R24, R144, 0xffff0000, RZ, 0xc0, !PT ;  /* 0xffff000090187812 */ /* 0x000fe200078ec0ff */
[C---:B------:R-:W-:Y:S01]  /*12250*/  FFMA R15, R133.reuse, R122, R15 ;  /* 0x0000007a850f7223 */ /* 0x040fe2000000000f */
[C---:B------:R-:W-:Y:S01]  /*12260*/  FFMA R16, R133.reuse, R123, R16 ;  /* 0x0000007b85107223 */ /* 0x040fe20000000010 */
[C---:B------:R-:W-:Y:S01]  /*12270*/  FMUL R20, R130.reuse, R66 ;  /* 0x0000004282147220 */ /* 0x040fe20000400000 */
        /* <DEDUP_REMOVED lines=8> */
[----:B------:R-:W-:Y:S01]  /*12300*/  FFMA R21, R133, R128, R21 ;  /* 0x0000008085157223 */ /* 0x000fe20000000015 */
[C---:B------:R-:W-:Y:S01]  /*12310*/  FMUL R57, R130.reuse, R71 ;  /* 0x0000004782397220 */ /* 0x040fe20000400000 */
[----:B------:R-:W-:Y:S01]  /*12320*/  F2FP.BF16.F32.PACK_AB R5, R13, R12 ;  /* 0x0000000c0d05723e */ /* 0x000fe200000010ff */
[----:B------:R-:W-:Y:S01]  /*12330*/  FFMA R22, R133, R129, R22 ;  /* 0x0000008185167223 */ /* 0x000fe20000000016 */
[----:B------:R-:W-:Y:S01]  /*12340*/  F2FP.BF16.F32.PACK_AB R6, R15, R14 ;  /* 0x0000000e0f06723e */ /* 0x000fe200000010ff */
[C---:B------:R-:W-:Y:S01]  /*12350*/  FMUL R58, R130.reuse, R72 ;  /* 0x00000048823a7220 */ /* 0x040fe20000400000 */
[----:B------:R-:W-:Y:S01]  /*12360*/  F2FP.BF16.F32.PACK_AB R7, R17, R16 ;  /* 0x000000101107723e */ /* 0x000fe200000010ff */
[C---:B------:R-:W-:Y:S01]  /*12370*/  FFMA R23, R133.reuse, R132, R23 ;  /* 0x0000008485177223 */ /* 0x040fe20000000017 */
[C---:B------:R-:W-:Y:S01]  /*12380*/  FMUL R59, R130.reuse, R73 ;  /* 0x00000049823b7220 */ /* 0x040fe20000400000 */
[----:B------:R-:W-:Y:S01]  /*12390*/  FFMA R56, R133, R131, R56 ;  /* 0x0000008385387223 */ /* 0x000fe20000000038 */
[C---:B------:R-:W-:Y:S01]  /*123a0*/  FMUL R60, R130.reuse, R74 ;  /* 0x0000004a823c7220 */ /* 0x040fe20000400000 */
[----:B------:R2:W-:Y:S01]  /*123b0*/  @!P1 STS.128 [R188+0x7000], R4 ;  /* 0x00700004bc009388 */ /* 0x0005e20000000c00 */
[----:B------:R-:W-:Y:S01]  /*123c0*/  F2FP.BF16.F32.PACK_AB R8, R19, R18 ;  /* 0x000000121308723e */ /* 0x000fe200000010ff */
[C---:B------:R-:W-:Y:S01]  /*123d0*/  FFMA R57, R133.reuse, R134, R57 ;  /* 0x0000008685397223 */ /* 0x040fe20000000039 */
[C---:B------:R-:W-:Y:S01]  /*123e0*/  FMUL R61, R130.reuse, R75 ;  /* 0x0000004b823d7220 */ /* 0x040fe20000400000 */
[C---:B------:R-:W-:Y:S01]  /*123f0*/  FFMA R58, R133.reuse, R135, R58 ;  /* 0x00000087853a7223 */ /* 0x040fe2000000003a */
[C---:B------:R-:W-:Y:S01]  /*12400*/  FFMA R59, R133.reuse, R136, R59 ;  /* 0x00000088853b7223 */ /* 0x040fe2000000003b */
[C---:B------:R-:W-:Y:S01]  /*12410*/  FFMA R60, R133.reuse, R137, R60 ;  /* 0x00000089853c7223 */ /* 0x040fe2000000003c */
[----:B------:R-:W-:Y:S01]  /*12420*/  FFMA R61, R133, R138, R61 ;  /* 0x0000008a853d7223 */ /* 0x000fe2000000003d */
[----:B------:R-:W-:Y:S01]  /*12430*/  F2FP.BF16.F32.PACK_AB R9, R21, R20 ;  /* 0x000000141509723e */ /* 0x000fe200000010ff */
[----:B------:R-:W-:Y:S01]  /*12440*/  FFMA R62, R133, R139, R62 ;  /* 0x0000008b853e7223 */ /* 0x000fe2000000003e */
[----:B------:R-:W-:Y:S01]  /*12450*/  F2FP.BF16.F32.PACK_AB R10, R23, R22 ;  /* 0x00000016170a723e */ /* 0x000fe200000010ff */
[C---:B------:R-:W-:Y:S01]  /*12460*/  FMUL R66, R130.reuse, R80 ;  /* 0x0000005082427220 */ /* 0x040fe20000400000 */
[----:B------:R-:W-:Y:S01]  /*12470*/  F2FP.BF16.F32.PACK_AB R11, R57, R56 ;  /* 0x00000038390b723e */ /* 0x000fe200000010ff */
[----:B------:R-:W-:Y:S01]  /*12480*/  FFMA R63, R133, R140, R63 ;  /* 0x0000008c853f7223 */ /* 0x000fe2000000003f */
[C---:B------:R-:W-:Y:S01]  /*12490*/  FMUL R67, R130.reuse, R81 ;  /* 0x0000005182437220 */ /* 0x040fe20000400000 */
[----:B------:R-:W-:Y:S01]  /*124a0*/  SHF.L.U32 R27, R145, 0x10, RZ ;  /* 0x00000010911b7819 */ /* 0x000fe200000006ff */
[----:B------:R-:W-:Y:S01]  /*124b0*/  FFMA R64, R133, R141, R64 ;  /* 0x0000008d85407223 */ /* 0x000fe20000000040 */
[----:B------:R2:W-:Y:S01]  /*124c0*/  @!P1 STS.128 [R198+0x7010], R8 ;  /* 0x00701008c6009388 */ /* 0x0005e20000000c00 */
[C---:B------:R-:W-:Y:S01]  /*124d0*/  FMUL R68, R130.reuse, R82 ;  /* 0x0000005282447220 */ /* 0x040fe20000400000 */
[----:B------:R-:W-:Y:S01]  /*124e0*/  LOP3.LUT R26, R145, 0xffff0000, RZ, 0xc0, !PT ;  /* 0xffff0000911a7812 */ /* 0x000fe200078ec0ff */
[C---:B------:R-:W-:Y:S01]  /*124f0*/  FFMA R65, R133.reuse, R142, R65 ;  /* 0x0000008e85417223 */ /* 0x040fe20000000041 */
[----:B------:R-:W-:Y:S01]  /*12500*/  FMUL R69, R130, R83 ;  /* 0x0000005382457220 */ /* 0x000fe20000400000 */
[----:B------:R-:W-:Y:S01]  /*12510*/  SHF.L.U32 R29, R146, 0x10, RZ ;  /* 0x00000010921d7819 */ /* 0x000fe200000006ff */
[C---:B------:R-:W-:Y:S01]  /*12520*/  FFMA R66, R133.reuse, R25, R66 ;  /* 0x0000001985427223 */ /* 0x040fe20000000042 */
[----:B------:R-:W-:Y:S01]  /*12530*/  FMUL R70, R130, R84 ;  /* 0x0000005482467220 */ /* 0x000fe20000400000 */
[----:B------:R-:W-:Y:S01]  /*12540*/  LOP3.LUT R28, R146, 0xffff0000, RZ, 0xc0, !PT ;  /* 0xffff0000921c7812 */ /* 0x000fe200078ec0ff */
[----:B------:R-:W-:Y:S01]  /*12550*/  FFMA R67, R133, R24, R67 ;  /* 0x0000001885437223 */ /* 0x000fe20000000043 */
[C---:B------:R-:W-:Y:S01]  /*12560*/  FMUL R71, R130.reuse, R85 ;  /* 0x0000005582477220 */ /* 0x040fe20000400000 */
[----:B------:R-:W-:Y:S01]  /*12570*/  SHF.L.U32 R31, R147, 0x10, RZ ;  /* 0x00000010931f7819 */ /* 0x000fe200000006ff */
[----:B------:R-:W-:Y:S01]  /*12580*/  FFMA R68, R133, R27, R68 ;  /* 0x0000001b85447223 */ /* 0x000fe20000000044 */
[C---:B------:R-:W-:Y:S01]  /*12590*/  FMUL R72, R130.reuse, R86 ;  /* 0x0000005682487220 */ /* 0x040fe20000400000 */
[----:B------:R-:W-:Y:S01]  /*125a0*/  LOP3.LUT R30, R147, 0xffff0000, RZ, 0xc0, !PT ;  /* 0xffff0000931e7812 */ /* 0x000fe200078ec0ff */
[----:B------:R-:W-:Y:S01]  /*125b0*/  FFMA R69, R133, R26, R69 ;  /* 0x0000001a85457223 */ /* 0x000fe20000000045 */
        /* <DEDUP_REMOVED lines=13> */
[----:B------:R-:W-:Y:S02]  /*12690*/  F2FP.BF16.F32.PACK_AB R19, R73, R72 ;  /* 0x000000484913723e */ /* 0x000fe400000010ff */
[----:B------:R-:W-:Y:S03]  /*126a0*/  ISETP.NE.AND P0, PT, R189, RZ, PT ;  /* 0x000000ffbd00720c */ /* 0x000fe60003f05270 */
[----:B------:R2:W-:Y:S01]  /*126b0*/  @!P1 STS.128 [R195+0x7010], R16 ;  /* 0x00701010c3009388 */ /* 0x0005e20000000c00 */
[----:B------:R-:W-:Y:S01]  /*126c0*/  @!PT LDS RZ, [RZ] ;  /* 0x00000000fffff984 */ /* 0x000fe20000000800 */
[----:B------:R-:W-:Y:S01]  /*126d0*/  @!PT LDS RZ, [RZ] ;  /* 0x00000000fffff984 */ /* 0x000fe20000000800 */
[----:B------:R-:W-:Y:S01]  /*126e0*/  @!PT LDS RZ, [RZ] ;  /* 0x00000000fffff984 */ /* 0x000fe20000000800 */
[----:B------:R-:W-:Y:S01]  /*126f0*/  @!PT LDS RZ, [RZ] ;  /* 0x00000000fffff984 */ /* 0x000fe20000000800 */
[----:B------:R1:W-:Y:S07]  /*12700*/  MEMBAR.ALL.CTA ;  /* 0x0000000000007992 */ /* 0x0003ee0000008000 */
[----:B-1----:R-:W1:Y:S01]  /*12710*/  FENCE.VIEW.ASYNC.S ;  /* 0x00000000000073c6 */ /* 0x002e620000000000 */
[----:B------:R-:W-:Y:S05]  /*12720*/  WARPSYNC.ALL ;  /* 0x0000000000007948 */ /* 0x000fea0003800000 */
[----:B------:R-:W-:Y:S01]  /*12730*/  BSSY.RECONVERGENT B0, `(.L_x_185) ;  /* 0x0000011000007945 */ /* 0x000fe20003800200 */
        /* <DEDUP_REMOVED lines=16> */
.L_x_186:
[----:B------:R-:W-:Y:S05]  /*12840*/  BSYNC.RECONVERGENT B0 ;  /* 0x0000000000007941 */ /* 0x000fea0003800200 */
.L_x_185:
[----:B------:R-:W-:Y:S01]  /*12850*/  BAR.SYNC.DEFER_BLOCKING 0x1, 0x80 ;  /* 0x0042000000007b1d */ /* 0x000fe20000010000 */
[----:B------:R-:W-:Y:S09]  /*12860*/  UISETP.NE.AND UP0, UPT, UR53, -0x8, UPT ;  /* 0xfffffff83500788c */ /* 0x000ff2000bf05270 */
[----:B------:R-:W-:Y:S05]  /*12870*/  BRA.U !UP0, `(.L_x_187) ;  /* 0x0000000108247547 */ /* 0x000fea000b800000 */
[----:B------:R-:W-:Y:S01]  /*12880*/  ISETP.NE.AND P0, PT, R194, RZ, PT ;  /* 0x000000ffc200720c */ /* 0x000fe20003f05270 */
[----:B------:R-:W-:Y:S01]  /*12890*/  IMAD.U32 R0, RZ, RZ, UR47 ;  /* 0x0000002fff007e24 */ /* 0x000fe2000f8e00ff */
[----:B------:R-:W-:Y:S04]  /*128a0*/  UIADD3 UR4, UPT, UPT, UR47, 0x1, URZ ;  /* 0x000000012f047890 */ /* 0x000fe8000fffe0ff */
[----:B------:R-:W-:Y:S04]  /*128b0*/  UISETP.NE.AND UP0, UPT, UR4, 0x4, UPT ;  /* 0x000000040400788c */ /* 0x000fe8000bf05270 */
[----:B------:R-:W-:Y:S03]  /*128c0*/  USEL UR47, UR4, URZ, UP0 ;  /* 0x000000ff042f7287 */ /* 0x000fe60008000000 */
[----:B------:R-:W-:Y:S05]  /*128d0*/  @P0 LEA R0, R0, UR44, 0x3 ;  /* 0x0000002c00000c11 */ /* 0x000fea000f8e18ff */
[----:B------:R-:W-:Y:S05]  /*128e0*/  @P0 VIADD R3, R0, 0x50 ;  /* 0x0000005000030836 */ /* 0x000fea0000000000 */
[----:B------:R-:W-:Y:S04]  /*128f0*/  @P0 PRMT R3, R200, 0x654, R3 ;  /* 0x00000654c8030816 */ /* 0x000fe80000000003 */
[----:B------:R1:W-:Y:S03]  /*12900*/  @P0 SYNCS.ARRIVE.TRANS64.RED.A1T0 RZ, [R3+URZ], RZ ;  /* 0x000000ff03ff09a7 */ /* 0x0003e600081004ff */
.L_x_187:
[----:B------:R-:W-:Y:S01]  /*12910*/  R2UR UR6, R193 ;  /* 0x00000000c10672ca */ /* 0x000fe200000e0000 */
[----:B------:R-:W-:Y:S01]  /*12920*/  UIADD3 UR53, UPT, UPT, UR53, 0x8, URZ ;  /* 0x0000000835357890 */ /* 0x000fe2000fffe0ff */
[----:B------:R-:W-:Y:S01]  /*12930*/  R2UR UR5, R178 ;  /* 0x00000000b20572ca */ /* 0x000fe200000e0000 */
[----:B------:R-:W-:Y:S01]  /*12940*/  ULOP3.LUT UR43, UR43, 0x1, URZ, 0x3c, !UPT ;  /* 0x000000012b2b7892 */ /* 0x000fe2000f8e3cff */
[----:B------:R-:W-:Y:S02]  /*12950*/  R2UR UR4, R179 ;  /* 0x00000000b30472ca */ /* 0x000fe400000e0000 */
[----:B------:R-:W-:Y:S02]  /*12960*/  R2UR UR36, R192 ;  /* 0x00000000c02472ca */ /* 0x000fe400000e0000 */
[C---:B------:R-:W-:Y:S04]  /*12970*/  ISETP.NE.AND P0, PT, R183.reuse, 0x2, PT ;  /* 0x00000002b700780c */ /* 0x040fe80003f05270 */
[----:B-1----:R-:W-:Y:S01]  /*12980*/  SEL R3, RZ, 0x1, P0 ;  /* 0x00000001ff037807 */ /* 0x002fe20000000000 */
[----:B------:R-:W-:Y:S01]  /*12990*/  UISETP.NE.AND UP0, UPT, UR6, URZ, UPT ;  /* 0x000000ff0600728c */ /* 0x000fe2000bf05270 */
[----:B------:R-:W-:Y:S01]  /*129a0*/  SEL R183, R183, RZ, P0 ;  /* 0x000000ffb7b77207 */ /* 0x000fe20000000000 */
[----:B------:R-:W-:Y:S01]  /*129b0*/  UIADD3 UR27, UPT, UPT, UR37, UR5, URZ ;  /* 0x00000005251b7290 */ /* 0x000fe2000fffe0ff */
[----:B------:R-:W-:Y:S01]  /*129c0*/  LOP3.LUT R186, R186, R3, RZ, 0x3c, !PT ;  /* 0x00000003baba7212 */ /* 0x000fe200078e3cff */
[----:B------:R-:W-:Y:S05]  /*129d0*/  UIADD3 UR12, UPT, UPT, UR38, UR4, URZ ;  /* 0x00000004260c7290 */ /* 0x000fea000fffe0ff */
[----:B------:R-:W-:Y:S07]  /*129e0*/  BRA.U UP0, `(.L_x_188) ;  /* 0xffffff3d00007547 */ /* 0x000fee000b83ffff */
[----:B------:R-:W-:Y:S01]  /*129f0*/  R2UR UR4, R180 ;  /* 0x00000000b40472ca */ /* 0x000fe200000e0000 */
[----:B------:R-:W-:-:S12]  /*12a00*/  SYNCS.ARRIVE.TRANS64.A1T0 RZ, [UR44+0xd0], RZ ;  /* 0x0000d0ffffff79a7 */ /* 0x000fd8000810002c */
[----:B------:R-:W-:-:S09]  /*12a10*/  UISETP.NE.AND UP0, UPT, UR4, URZ, UPT ;  /* 0x000000ff0400728c */ /* 0x000fd2000bf05270 */
[----:B------:R-:W-:Y:S05]  /*12a20*/  BRA.U !UP0, `(.L_x_189) ;  /* 0x0000000108487547 */ /* 0x000fea000b800000 */
[----:B------:R-:W1:Y:S02]  /*12a30*/  LDCU.64 UR4, c[0x0][0xc90] ;  /* 0x00019200ff0477ac */ /* 0x000e640008000a00 */
[----:B-1----:R-:W-:-:S04]  /*12a40*/  UISETP.NE.U32.AND UP0, UPT, UR4, URZ, UPT ;  /* 0x000000ff0400728c */ /* 0x002fc8000bf05070 */
[----:B------:R-:W-:-:S09]  /*12a50*/  UISETP.NE.AND.EX UP0, UPT, UR5, URZ, UPT, UP0 ;  /* 0x000000ff0500728c */ /* 0x000fd2000bf05300 */
[----:B------:R-:W-:Y:S05]  /*12a60*/  BRA.U UP0, `(.L_x_190) ;  /* 0x00000001000c7547 */ /* 0x000fea000b800000 */
[----:B------:R-:W-:-:S13]  /*12a70*/  FSETP.NEU.AND P0, PT, R133, RZ, PT ;  /* 0x000000ff8500720b */ /* 0x000fda0003f0d000 */
[----:B------:R-:W-:Y:S05]  /*12a80*/  @!P0 EXIT ;  /* 0x000000000000894d */ /* 0x000fea0003800000 */
[----:B------:R-:W-:Y:S05]  /*12a90*/  BRA `(.L_x_189) ;  /* 0x00000000002c7947 */ /* 0x000fea0003800000 */
.L_x_190:
[----:B------:R-:W-:Y:S01]  /*12aa0*/  ISETP.NE.AND P0, PT, R182, RZ, PT ;  /* 0x000000ffb600720c */ /* 0x000fe20003f05270 */
[----:B------:R-:W-:-:S12]  /*12ab0*/  BSSY.RECONVERGENT B0, `(.L_x_189) ;  /* 0x0000009000007945 */ /* 0x000fd80003800200 */
[----:B------:R-:W-:Y:S05]  /*12ac0*/  @P0 BRA `(.L_x_191) ;  /* 0x0000000000140947 */ /* 0x000fea0003800000 */
[----:B------:R-:W1:Y:S02]  /*12ad0*/  LDCU.64 UR4, c[0x0][0xc88] ;  /* 0x00019100ff0477ac */ /* 0x000e640008000a00 */
[----:B-1----:R-:W-:-:S04]  /*12ae0*/  ISETP.NE.U32.AND P0, PT, RZ, UR4, PT ;  /* 0x00000004ff007c0c */ /* 0x002fc8000bf05070 */
[----:B------:R-:W-:-:S13]  /*12af0*/  ISETP.NE.AND.EX P0, PT, RZ, UR5, PT, P0 ;  /* 0x00000005ff007c0c */ /* 0x000fda000bf05300 */
[----:B------:R-:W-:Y:S05]  /*12b00*/  @!P0 EXIT ;  /* 0x000000000000894d */ /* 0x000fea0003800000 */
[----:B------:R-:W-:Y:S05]  /*12b10*/  BRA `(.L_x_192) ;  /* 0x0000000000087947 */ /* 0x000fea0003800000 */
.L_x_191:
[----:B------:R-:W-:-:S13]  /*12b20*/  FSETP.NEU.AND P0, PT, R133, RZ, PT ;  /* 0x000000ff8500720b */ /* 0x000fda0003f0d000 */
[----:B------:R-:W-:Y:S05]  /*12b30*/  @!P0 EXIT ;  /* 0x000000000000894d */ /* 0x000fea0003800000 */
.L_x_192:
[----:B------:R-:W-:Y:S05]  /*12b40*/  BSYNC.RECONVERGENT B0 ;  /* 0x0000000000007941 */ /* 0x000fea0003800200 */
.L_x_189:
[----:B------:R-:W1:Y:S01]  /*12b50*/  S2UR UR5, SR_CgaCtaId ;  /* 0x00000000000579c3 */ /* 0x000e620000008800 */
[----:B------:R-:W-:Y:S01]  /*12b60*/  ULEA UR4, UR47, UR44, 0x3 ;  /* 0x0000002c2f047291 */ /* 0x000fe2000f8e18ff */
[----:B------:R-:W-:-:S04]  /*12b70*/  DEPBAR.LE SB0, 0x0 ;  /* 0x000080000000791a */ /* 0x000fc80000000000 */
[----:B------:R-:W-:-:S04]  /*12b80*/  UIADD3 UR4, UPT, UPT, UR4, 0x50, URZ ;  /* 0x0000005004047890 */ /* 0x000fc8000fffe0ff */
[----:B-1----:R-:W-:-:S09]  /*12b90*/  UPRMT UR4, UR5, 0x654, UR4 ;  /* 0x0000065405047896 */ /* 0x002fd20008000004 */
[----:B------:R-:W-:Y:S01]  /*12ba0*/  SYNCS.ARRIVE.TRANS64.RED.A1T0 RZ, [UR4], RZ ;  /* 0x000000ffffff79a7 */ /* 0x000fe20008100404 */
[----:B------:R-:W-:Y:S05]  /*12bb0*/  EXIT ;  /* 0x000000000000794d */ /* 0x000fea0003800000 */
.L_x_24:
[----:B-1----:R1:W3:Y:S02]  /*12bc0*/  SYNCS.PHASECHK.TRANS64.TRYWAIT P0, [R0+URZ+0xc0], R3 ;  /* 0x0000c003000075a7 */ /* 0x0022e400080011ff */
[----:B---3--:R-:W-:Y:S05]  /*12bd0*/  @!P0 NANOSLEEP.SYNCS 0x989680 ;  /* 0x009896800000895d */ /* 0x008fea0003900000 */
[----:B------:R-:W3:Y:S02]  /*12be0*/  @!P0 SYNCS.PHASECHK.TRANS64 P0, [R0+URZ+0xc0], R3 ;  /* 0x0000c003000085a7 */ /* 0x000ee400080010ff */
[----:B---3--:R-:W-:Y:S05]  /*12bf0*/  @!P0 BRA `(.L_x_24) ;  /* 0xfffffffc00f08947 */ /* 0x008fea000383ffff */
[----:B------:R-:W-:Y:S05]  /*12c00*/  BRA `(.L_x_193) ;  /* 0xfffffeec005c7947 */ /* 0x000fea000383ffff */
.L_x_27:
[----:B-1----:R-:W-:-:S07]  /*12c10*/  MOV R0, UR33 ;  /* 0x0000002100007c02 */ /* 0x002fce0008000f00 */
.L_x_194:
[----:B-1----:R1:W3:Y:S02]  /*12c20*/  SYNCS.PHASECHK.TRANS64.TRYWAIT P0, [R0+URZ+0x18], R3 ;  /* 0x00001803000075a7 */ /* 0x0022e400080011ff */
[----:B---3--:R-:W-:Y:S05]  /*12c30*/  @!P0 NANOSLEEP.SYNCS 0x989680 ;  /* 0x009896800000895d */ /* 0x008fea0003900000 */
[----:B------:R-:W3:Y:S02]  /*12c40*/  @!P0 SYNCS.PHASECHK.TRANS64 P0, [R0+URZ+0x18], R3 ;  /* 0x00001803000085a7 */ /* 0x000ee400080010ff */
[----:B---3--:R-:W-:Y:S05]  /*12c50*/  @!P0 BRA `(.L_x_194) ;  /* 0xfffffffc00f08947 */ /* 0x008fea000383ffff */
[----:B------:R-:W-:Y:S05]  /*12c60*/  BRA `(.L_x_26) ;  /* 0xfffffeec00a07947 */ /* 0x000fea000383ffff */
.L_x_36:
[----:B-1----:R-:W-:-:S07]  /*12c70*/  MOV R0, UR33 ;  /* 0x0000002100007c02 */ /* 0x002fce0008000f00 */
.L_x_195:
[----:B-1----:R1:W2:Y:S02]  /*12c80*/  SYNCS.PHASECHK.TRANS64.TRYWAIT P0, [R0+URZ+0x18], R3 ;  /* 0x00001803000075a7 */ /* 0x0022a400080011ff */
[----:B--2---:R-:W-:Y:S05]  /*12c90*/  @!P0 NANOSLEEP.SYNCS 0x989680 ;  /* 0x009896800000895d */ /* 0x004fea0003900000 */
[----:B------:R-:W2:Y:S02]  /*12ca0*/  @!P0 SYNCS.PHASECHK.TRANS64 P0, [R0+URZ+0x18], R3 ;  /* 0x00001803000085a7 */ /* 0x000ea400080010ff */
[----:B--2---:R-:W-:Y:S05]  /*12cb0*/  @!P0 BRA `(.L_x_195) ;  /* 0xfffffffc00f08947 */ /* 0x004fea000383ffff */
[----:B------:R-:W-:Y:S05]  /*12cc0*/  BRA `(.L_x_35) ;  /* 0xfffffef000b87947 */ /* 0x000fea000383ffff */
.L_x_43:
[----:B-1----:R1:W4:Y:S02]  /*12cd0*/  SYNCS.PHASECHK.TRANS64.TRYWAIT P0, [R3+URZ+0x80], R0 ;  /* 0x00008000030075a7 */ /* 0x00232400080011ff */
[----:B----4-:R-:W-:Y:S05]  /*12ce0*/  @!P0 NANOSLEEP.SYNCS 0x989680 ;  /* 0x009896800000895d */ /* 0x010fea0003900000 */
[----:B------:R-:W4:Y:S02]  /*12cf0*/  @!P0 SYNCS.PHASECHK.TRANS64 P0, [R3+URZ+0x80], R0 ;  /* 0x00008000030085a7 */ /* 0x000f2400080010ff */
[----:B----4-:R-:W-:Y:S05]  /*12d00*/  @!P0 BRA `(.L_x_43) ;  /* 0xfffffffc00f08947 */ /* 0x010fea000383ffff */
[----:B------:R-:W-:Y:S05]  /*12d10*/  BRA `(.L_x_196) ;  /* 0xfffffef400ac7947 */ /* 0x000fea000383ffff */
.L_x_47:
[----:B-1----:R-:W-:-:S07]  /*12d20*/  MOV R0, UR4 ;  /* 0x0000000400007c02 */ /* 0x002fce0008000f00 */
.L_x_197:
[----:B-1----:R1:W2:Y:S02]  /*12d30*/  SYNCS.PHASECHK.TRANS64.TRYWAIT P0, [R0+URZ], R3 ;  /* 0x00000003000075a7 */ /* 0x0022a400080011ff */
[----:B--2---:R-:W-:Y:S05]  /*12d40*/  @!P0 NANOSLEEP.SYNCS 0x989680 ;  /* 0x009896800000895d */ /* 0x004fea0003900000 */
[----:B------:R-:W2:Y:S02]  /*12d50*/  @!P0 SYNCS.PHASECHK.TRANS64 P0, [R0+URZ], R3 ;  /* 0x00000003000085a7 */ /* 0x000ea400080010ff */
[----:B--2---:R-:W-:Y:S05]  /*12d60*/  @!P0 BRA `(.L_x_197) ;  /* 0xfffffffc00f08947 */ /* 0x004fea000383ffff */
[----:B------:R-:W-:Y:S05]  /*12d70*/  BRA `(.L_x_198) ;  /* 0xfffffefc00587947 */ /* 0x000fea000383ffff */
.L_x_48:
[----:B------:R-:W-:-:S07]  /*12d80*/  MOV R0, UR5 ;  /* 0x0000000500007c02 */ /* 0x000fce0008000f00 */
.L_x_199:
[----:B-1----:R1:W2:Y:S02]  /*12d90*/  SYNCS.PHASECHK.TRANS64.TRYWAIT P0, [R0+URZ], R3 ;  /* 0x00000003000075a7 */ /* 0x0022a400080011ff */
[----:B--2---:R-:W-:Y:S05]  /*12da0*/  @!P0 NANOSLEEP.SYNCS 0x989680 ;  /* 0x009896800000895d */ /* 0x004fea0003900000 */
[----:B------:R-:W2:Y:S02]  /*12db0*/  @!P0 SYNCS.PHASECHK.TRANS64 P0, [R0+URZ], R3 ;  /* 0x00000003000085a7 */ /* 0x000ea400080010ff */
[----:B--2---:R-:W-:Y:S05]  /*12dc0*/  @!P0 BRA `(.L_x_199) ;  /* 0xfffffffc00f08947 */ /* 0x004fea000383ffff */
[----:B------:R-:W-:Y:S05]  /*12dd0*/  BRA `(.L_x_200) ;  /* 0xfffffefc00647947 */ /* 0x000fea000383ffff */
.L_x_51:
[----:B--2---:R2:W3:Y:S02]  /*12de0*/  SYNCS.PHASECHK.TRANS64.TRYWAIT P0, [R2+URZ+0xb0], R5 ;  /* 0x0000b005020075a7 */ /* 0x0044e400080011ff */
[----:B---3--:R-:W-:Y:S05]  /*12df0*/  @!P0 NANOSLEEP.SYNCS 0x989680 ;  /* 0x009896800000895d */ /* 0x008fea0003900000 */
[----:B------:R-:W3:Y:S02]  /*12e00*/  @!P0 SYNCS.PHASECHK.TRANS64 P0, [R2+URZ+0xb0], R5 ;  /* 0x0000b005020085a7 */ /* 0x000ee400080010ff */
[----:B---3--:R-:W-:Y:S05]  /*12e10*/  @!P0 BRA `(.L_x_51) ;  /* 0xfffffffc00f08947 */ /* 0x008fea000383ffff */
[----:B------:R-:W-:Y:S05]  /*12e20*/  BRA `(.L_x_201) ;  /* 0xfffffefc00c87947 */ /* 0x000fea000383ffff */
.L_x_52:
[----:B------:R-:W-:-:S07]  /*12e30*/  MOV R2, UR4 ;  /* 0x0000000400027c02 */ /* 0x000fce0008000f00 */
.L_x_202:
[----:B--2---:R2:W3:Y:S02]  /*12e40*/  SYNCS.PHASECHK.TRANS64.TRYWAIT P0, [R2+URZ+0x90], R5 ;  /* 0x00009005020075a7 */ /* 0x0044e400080011ff */
[----:B---3--:R-:W-:Y:S05]  /*12e50*/  @!P0 NANOSLEEP.SYNCS 0x989680 ;  /* 0x009896800000895d */ /* 0x008fea0003900000 */
[----:B------:R-:W3:Y:S02]  /*12e60*/  @!P0 SYNCS.PHASECHK.TRANS64 P0, [R2+URZ+0x90], R5 ;  /* 0x00009005020085a7 */ /* 0x000ee400080010ff */
[----:B---3--:R-:W-:Y:S05]  /*12e70*/  @!P0 BRA `(.L_x_202) ;  /* 0xfffffffc00f08947 */ /* 0x008fea000383ffff */
[----:B------:R-:W-:Y:S05]  /*12e80*/  BRA `(.L_x_203) ;  /* 0xfffffefc00d87947 */ /* 0x000fea000383ffff */
.L_x_53:
[----:B--2---:R2:W3:Y:S02]  /*12e90*/  SYNCS.PHASECHK.TRANS64.TRYWAIT P1, [R2+URZ+0x80], R5 ;  /* 0x00008005020075a7 */ /* 0x0044e400080211ff */
[----:B---3--:R-:W-:Y:S05]  /*12ea0*/  @!P1 NANOSLEEP.SYNCS 0x989680 ;  /* 0x009896800000995d */ /* 0x008fea0003900000 */
[----:B------:R-:W3:Y:S02]  /*12eb0*/  @!P1 SYNCS.PHASECHK.TRANS64 P1, [R2+URZ+0x80], R5 ;  /* 0x00008005020095a7 */ /* 0x000ee400080210ff */
[----:B---3--:R-:W-:Y:S05]  /*12ec0*/  @!P1 BRA `(.L_x_53) ;  /* 0xfffffffc00f09947 */ /* 0x008fea000383ffff */
[----:B------:R-:W-:Y:S05]  /*12ed0*/  BRA `(.L_x_204) ;  /* 0xffffff0000087947 */ /* 0x000fea000383ffff */
.L_x_56:
[----:B------:R-:W-:-:S07]  /*12ee0*/  MOV R0, UR4 ;  /* 0x0000000400007c02 */ /* 0x000fce0008000f00 */
.L_x_205:
[----:B--2---:R2:W3:Y:S02]  /*12ef0*/  SYNCS.PHASECHK.TRANS64.TRYWAIT P0, [R0+URZ+0x90], R3 ;  /* 0x00009003000075a7 */ /* 0x0044e400080011ff */
[----:B---3--:R-:W-:Y:S05]  /*12f00*/  @!P0 NANOSLEEP.SYNCS 0x989680 ;  /* 0x009896800000895d */ /* 0x008fea0003900000 */
[----:B------:R-:W3:Y:S02]  /*12f10*/  @!P0 SYNCS.PHASECHK.TRANS64 P0, [R0+URZ+0x90], R3 ;  /* 0x00009003000085a7 */ /* 0x000ee400080010ff */
[----:B---3--:R-:W-:Y:S05]  /*12f20*/  @!P0 BRA `(.L_x_205) ;  /* 0xfffffffc00f08947 */ /* 0x008fea000383ffff */
[----:B------:R-:W-:Y:S05]  /*12f30*/  BRA `(.L_x_55) ;  /* 0xffffff00005c7947 */ /* 0x000fea000383ffff */
.L_x_63:
[----:B--2---:R2:W3:Y:S02]  /*12f40*/  SYNCS.PHASECHK.TRANS64.TRYWAIT P0, [R0+URZ+0x80], R5 ;  /* 0x00008005000075a7 */ /* 0x0044e400080011ff */
[----:B---3--:R-:W-:Y:S05]  /*12f50*/  @!P0 NANOSLEEP.SYNCS 0x989680 ;  /* 0x009896800000895d */ /* 0x008fea0003900000 */
[----:B------:R-:W3:Y:S02]  /*12f60*/  @!P0 SYNCS.PHASECHK.TRANS64 P0, [R0+URZ+0x80], R5 ;  /* 0x00008005000085a7 */ /* 0x000ee400080010ff */
[----:B---3--:R-:W-:Y:S05]  /*12f70*/  @!P0 BRA `(.L_x_63) ;  /* 0xfffffffc00f08947 */ /* 0x008fea000383ffff */
[----:B------:R-:W-:Y:S05]  /*12f80*/  BRA `(.L_x_206) ;  /* 0xffffff0800847947 */ /* 0x000fea000383ffff */
.L_x_66:
[----:B------:R-:W-:-:S07]  /*12f90*/  MOV R0, UR7 ;  /* 0x0000000700007c02 */ /* 0x000fce0008000f00 */
.L_x_207:
[----:B--2---:R2:W3:Y:S02]  /*12fa0*/  SYNCS.PHASECHK.TRANS64.TRYWAIT P0, [R0+URZ], R5 ;  /* 0x00000005000075a7 */ /* 0x0044e400080011ff */
[----:B---3--:R-:W-:Y:S05]  /*12fb0*/  @!P0 NANOSLEEP.SYNCS 0x989680 ;  /* 0x009896800000895d */ /* 0x008fea0003900000 */
[----:B------:R-:W3:Y:S02]  /*12fc0*/  @!P0 SYNCS.PHASECHK.TRANS64 P0, [R0+URZ], R5 ;  /* 0x00000005000085a7 */ /* 0x000ee400080010ff */
[----:B---3--:R-:W-:Y:S05]  /*12fd0*/  @!P0 BRA `(.L_x_207) ;  /* 0xfffffffc00f08947 */ /* 0x008fea000383ffff */
[----:B------:R-:W-:Y:S05]  /*12fe0*/  BRA `(.L_x_65) ;  /* 0xffffff0800cc7947 */ /* 0x000fea000383ffff */
.L_x_67:
[----:B------:R-:W-:-:S07]  /*12ff0*/  MOV R0, UR38 ;  /* 0x0000002600007c02 */ /* 0x000fce0008000f00 */
.L_x_208:
[----:B--2---:R2:W3:Y:S02]  /*13000*/  SYNCS.PHASECHK.TRANS64.TRYWAIT P0, [R0+URZ+0xa8], R5 ;  /* 0x0000a805000075a7 */ /* 0x0044e400080011ff */
[----:B---3--:R-:W-:Y:S05]  /*13010*/  @!P0 NANOSLEEP.SYNCS 0x989680 ;  /* 0x009896800000895d */ /* 0x008fea0003900000 */
[----:B------:R-:W3:Y:S02]  /*13020*/  @!P0 SYNCS.PHASECHK.TRANS64 P0, [R0+URZ+0xa8], R5 ;  /* 0x0000a805000085a7 */ /* 0x000ee400080010ff */
[----:B---3--:R-:W-:Y:S05]  /*13030*/  @!P0 BRA `(.L_x_208) ;  /* 0xfffffffc00f08947 */ /* 0x008fea000383ffff */
[----:B------:R-:W-:Y:S05]  /*13040*/  BRA `(.L_x_209) ;  /* 0xffffff0c003c7947 */ /* 0x000fea000383ffff */
.L_x_70:
[----:B------:R-:W-:Y:S07]  /*13050*/  MOV R0, UR7 ;  /* 0x0000000700007c02 */ /* 0x000fee0008000f00 */
.L_x_210:
[----:B--2---:R2:W3:Y:S02]  /*13060*/  SYNCS.PHASECHK.TRANS64.TRYWAIT P0, [R0+URZ], R5 ;  /* 0x00000005000075a7 */ /* 0x0044e400080011ff */
[----:B---3--:R-:W-:Y:S05]  /*13070*/  @!P0 NANOSLEEP.SYNCS 0x989680 ;  /* 0x009896800000895d */ /* 0x008fea0003900000 */
[----:B------:R-:W3:Y:S02]  /*13080*/  @!P0 SYNCS.PHASECHK.TRANS64 P0, [R0+URZ], R5 ;  /* 0x00000005000085a7 */ /* 0x000ee400080010ff */
[----:B---3--:R-:W-:Y:S05]  /*13090*/  @!P0 BRA `(.L_x_210) ;  /* 0xfffffffc00f08947 */ /* 0x008fea000383ffff */
[----:B------:R-:W-:Y:S05]  /*130a0*/  BRA `(.L_x_69) ;  /* 0xffffff0c00bc7947 */ /* 0x000fea000383ffff */
.L_x_73:
[----:B------:R-:W-:-:S07]  /*130b0*/  MOV R0, UR38 ;  /* 0x0000002600007c02 */ /* 0x000fce0008000f00 */
.L_x_211:
[----:B-1----:R1:W4:Y:S02]  /*130c0*/  SYNCS.PHASECHK.TRANS64.TRYWAIT P0, [R0+URZ+0xd0], R3 ;  /* 0x0000d003000075a7 */ /* 0x00232400080011ff */
[----:B----4-:R-:W-:Y:S05]  /*130d0*/  @!P0 NANOSLEEP.SYNCS 0x989680 ;  /* 0x009896800000895d */ /* 0x010fea0003900000 */
[----:B------:R-:W4:Y:S02]  /*130e0*/  @!P0 SYNCS.PHASECHK.TRANS64 P0, [R0+URZ+0xd0], R3 ;  /* 0x0000d003000085a7 */ /* 0x000f2400080010ff */
[----:B----4-:R-:W-:Y:S05]  /*130f0*/  @!P0 BRA `(.L_x_211) ;  /* 0xfffffffc00f08947 */ /* 0x010fea000383ffff */
[----:B------:R-:W-:Y:S05]  /*13100*/  BRA `(.L_x_212) ;  /* 0xffffff1000e87947 */ /* 0x000fea000383ffff */
.L_x_78:
[----:B-1----:R1:W2:Y:S02]  /*13110*/  SYNCS.PHASECHK.TRANS64.TRYWAIT P0, [R8+URZ+0x80], R5 ;  /* 0x00008005080075a7 */ /* 0x0022a400080011ff */
[----:B--2---:R-:W-:Y:S05]  /*13120*/  @!P0 NANOSLEEP.SYNCS 0x989680 ;  /* 0x009896800000895d */ /* 0x004fea0003900000 */
[----:B------:R-:W2:Y:S02]  /*13130*/  @!P0 SYNCS.PHASECHK.TRANS64 P0, [R8+URZ+0x80], R5 ;  /* 0x00008005080085a7 */ /* 0x000ea400080010ff */
[----:B--2---:R-:W-:Y:S05]  /*13140*/  @!P0 BRA `(.L_x_78) ;  /* 0xfffffffc00f08947 */ /* 0x004fea000383ffff */
[----:B------:R-:W-:Y:S05]  /*13150*/  BRA `(.L_x_213) ;  /* 0xffffff18002c7947 */ /* 0x000fea000383ffff */
.L_x_81:
[----:B------:R-:W-:Y:S07]  /*13160*/  MOV R0, UR21 ;  /* 0x0000001500007c02 */ /* 0x000fee0008000f00 */
.L_x_214:
[----:B-1----:R1:W2:Y:S02]  /*13170*/  SYNCS.PHASECHK.TRANS64.TRYWAIT P1, [R0+URZ+0x78], R5 ;  /* 0x00007805000075a7 */ /* 0x0022a400080211ff */
[----:B--2---:R-:W-:Y:S05]  /*13180*/  @!P1 NANOSLEEP.SYNCS 0x989680 ;  /* 0x009896800000995d */ /* 0x004fea0003900000 */
[----:B------:R-:W2:Y:S02]  /*13190*/  @!P1 SYNCS.PHASECHK.TRANS64 P1, [R0+URZ+0x78], R5 ;  /* 0x00007805000095a7 */ /* 0x000ea400080210ff */
[----:B--2---:R-:W-:Y:S05]  /*131a0*/  @!P1 BRA `(.L_x_214) ;  /* 0xfffffffc00f09947 */ /* 0x004fea000383ffff */
[----:B------:R-:W-:Y:S05]  /*131b0*/  BRA `(.L_x_80) ;  /* 0xffffff1c00a87947 */ /* 0x000fea000383ffff */
.L_x_84:
[----:B------:R-:W-:Y:S07]  /*131c0*/  MOV R0, UR21 ;  /* 0x0000001500007c02 */ /* 0x000fee0008000f00 */
.L_x_215:
[----:B-1----:R1:W2:Y:S02]  /*131d0*/  SYNCS.PHASECHK.TRANS64.TRYWAIT P0, [R0+URZ+0x50], R5 ;  /* 0x00005005000075a7 */ /* 0x0022a400080011ff */
[----:B--2---:R-:W-:Y:S05]  /*131e0*/  @!P0 NANOSLEEP.SYNCS 0x989680 ;  /* 0x009896800000895d */ /* 0x004fea0003900000 */
[----:B------:R-:W2:Y:S02]  /*131f0*/  @!P0 SYNCS.PHASECHK.TRANS64 P0, [R0+URZ+0x50], R5 ;  /* 0x00005005000085a7 */ /* 0x000ea400080010ff */
[----:B--2---:R-:W-:Y:S05]  /*13200*/  @!P0 BRA `(.L_x_215) ;  /* 0xfffffffc00f08947 */ /* 0x004fea000383ffff */
[----:B------:R-:W-:Y:S05]  /*13210*/  BRA `(.L_x_216) ;  /* 0xffffff20000c7947 */ /* 0x000fea000383ffff */
.L_x_85:
[----:B------:R-:W-:Y:S07]  /*13220*/  MOV R0, UR21 ;  /* 0x0000001500007c02 */ /* 0x000fee0008000f00 */
.L_x_217:
[----:B-1----:R1:W2:Y:S02]  /*13230*/  SYNCS.PHASECHK.TRANS64.TRYWAIT P0, [R0+URZ+0x58], R5 ;  /* 0x00005805000075a7 */ /* 0x0022a400080011ff */
[----:B--2---:R-:W-:Y:S05]  /*13240*/  @!P0 NANOSLEEP.SYNCS 0x989680 ;  /* 0x009896800000895d */ /* 0x004fea0003900000 */
[----:B------:R-:W2:Y:S02]  /*13250*/  @!P0 SYNCS.PHASECHK.TRANS64 P0, [R0+URZ+0x58], R5 ;  /* 0x00005805000085a7 */ /* 0x000ea400080010ff */
[----:B--2---:R-:W-:Y:S05]  /*13260*/  @!P0 BRA `(.L_x_217) ;  /* 0xfffffffc00f08947 */ /* 0x004fea000383ffff */
[----:B------:R-:W-:Y:S05]  /*13270*/  BRA `(.L_x_218) ;  /* 0xffffff2000647947 */ /* 0x000fea000383ffff */
.L_x_86:
[----:B------:R-:W-:Y:S07]  /*13280*/  MOV R0, UR21 ;  /* 0x0000001500007c02 */ /* 0x000fee0008000f00 */
.L_x_219:
[----:B-1----:R1:W2:Y:S02]  /*13290*/  SYNCS.PHASECHK.TRANS64.TRYWAIT P0, [R0+URZ+0x60], R5 ;  /* 0x00006005000075a7 */ /* 0x0022a400080011ff */
[----:B--2---:R-:W-:Y:S05]  /*132a0*/  @!P0 NANOSLEEP.SYNCS 0x989680 ;  /* 0x009896800000895d */ /* 0x004fea0003900000 */
[----:B------:R-:W2:Y:S02]  /*132b0*/  @!P0 SYNCS.PHASECHK.TRANS64 P0, [R0+URZ+0x60], R5 ;  /* 0x00006005000085a7 */ /* 0x000ea400080010ff */
[----:B--2---:R-:W-:Y:S05]  /*132c0*/  @!P0 BRA `(.L_x_219) ;  /* 0xfffffffc00f08947 */ /* 0x004fea000383ffff */
[----:B------:R-:W-:Y:S05]  /*132d0*/  BRA `(.L_x_220) ;  /* 0xffffff2000cc7947 */ /* 0x000fea000383ffff */
.L_x_87:
[----:B------:R-:W-:Y:S07]  /*132e0*/  MOV R0, UR21 ;  /* 0x0000001500007c02 */ /* 0x000fee0008000f00 */
.L_x_221:
[----:B-1----:R1:W2:Y:S02]  /*132f0*/  SYNCS.PHASECHK.TRANS64.TRYWAIT P0, [R0+URZ+0x68], R5 ;  /* 0x00006805000075a7 */ /* 0x0022a400080011ff */
[----:B--2---:R-:W-:Y:S05]  /*13300*/  @!P0 NANOSLEEP.SYNCS 0x989680 ;  /* 0x009896800000895d */ /* 0x004fea0003900000 */
[----:B------:R-:W2:Y:S02]  /*13310*/  @!P0 SYNCS.PHASECHK.TRANS64 P0, [R0+URZ+0x68], R5 ;  /* 0x00006805000085a7 */ /* 0x000ea400080010ff */
[----:B--2---:R-:W-:Y:S05]  /*13320*/  @!P0 BRA `(.L_x_221) ;  /* 0xfffffffc00f08947 */ /* 0x004fea000383ffff */
[----:B------:R-:W-:Y:S05]  /*13330*/  BRA `(.L_x_222) ;  /* 0xffffff24002c7947 */ /* 0x000fea000383ffff */
.L_x_88:
[----:B------:R-:W-:Y:S07]  /*13340*/  MOV R7, UR21 ;  /* 0x0000001500077c02 */ /* 0x000fee0008000f00 */
.L_x_223:
[----:B-1----:R1:W2:Y:S02]  /*13350*/  SYNCS.PHASECHK.TRANS64.TRYWAIT P0, [R7+URZ+0x50], R4 ;  /* 0x00005004070075a7 */ /* 0x0022a400080011ff */
[----:B--2---:R-:W-:Y:S05]  /*13360*/  @!P0 NANOSLEEP.SYNCS 0x989680 ;  /* 0x009896800000895d */ /* 0x004fea0003900000 */
[----:B------:R-:W2:Y:S02]  /*13370*/  @!P0 SYNCS.PHASECHK.TRANS64 P0, [R7+URZ+0x50], R4 ;  /* 0x00005004070085a7 */ /* 0x000ea400080010ff */
[----:B--2---:R-:W-:Y:S05]  /*13380*/  @!P0 BRA `(.L_x_223) ;  /* 0xfffffffc00f08947 */ /* 0x004fea000383ffff */
[----:B------:R-:W-:Y:S05]  /*13390*/  BRA `(.L_x_224) ;  /* 0xffffff2400907947 */ /* 0x000fea000383ffff */
.L_x_89:
[----:B------:R-:W-:Y:S07]  /*133a0*/  MOV R7, UR21 ;  /* 0x0000001500077c02 */ /* 0x000fee0008000f00 */
.L_x_225:
[----:B-1----:R1:W2:Y:S02]  /*133b0*/  SYNCS.PHASECHK.TRANS64.TRYWAIT P0, [R7+URZ+0x58], R4 ;  /* 0x00005804070075a7 */ /* 0x0022a400080011ff */
[----:B--2---:R-:W-:Y:S05]  /*133c0*/  @!P0 NANOSLEEP.SYNCS 0x989680 ;  /* 0x009896800000895d */ /* 0x004fea0003900000 */
[----:B------:R-:W2:Y:S02]  /*133d0*/  @!P0 SYNCS.PHASECHK.TRANS64 P0, [R7+URZ+0x58], R4 ;  /* 0x00005804070085a7 */ /* 0x000ea400080010ff */
[----:B--2---:R-:W-:Y:S05]  /*133e0*/  @!P0 BRA `(.L_x_225) ;  /* 0xfffffffc00f08947 */ /* 0x004fea000383ffff */
[----:B------:R-:W-:Y:S05]  /*133f0*/  BRA `(.L_x_226) ;  /* 0xffffff2400f47947 */ /* 0x000fea000383ffff */
.L_x_90:
[----:B------:R-:W-:Y:S07]  /*13400*/  MOV R7, UR21 ;  /* 0x0000001500077c02 */ /* 0x000fee0008000f00 */
.L_x_227:
[----:B-1----:R1:W2:Y:S02]  /*13410*/  SYNCS.PHASECHK.TRANS64.TRYWAIT P0, [R7+URZ+0x60], R4 ;  /* 0x00006004070075a7 */ /* 0x0022a400080011ff */
[----:B--2---:R-:W-:Y:S05]  /*13420*/  @!P0 NANOSLEEP.SYNCS 0x989680 ;  /* 0x009896800000895d */ /* 0x004fea0003900000 */
[----:B------:R-:W2:Y:S02]  /*13430*/  @!P0 SYNCS.PHASECHK.TRANS64 P0, [R7+URZ+0x60], R4 ;  /* 0x00006004070085a7 */ /* 0x000ea400080010ff */
[----:B--2---:R-:W-:Y:S05]  /*13440*/  @!P0 BRA `(.L_x_227) ;  /* 0xfffffffc00f08947 */ /* 0x004fea000383ffff */
[----:B------:R-:W-:Y:S05]  /*13450*/  BRA `(.L_x_228) ;  /* 0xffffff28005c7947 */ /* 0x000fea000383ffff */
.L_x_91:
[----:B------:R-:W-:Y:S07]  /*13460*/  MOV R7, UR21 ;  /* 0x0000001500077c02 */ /* 0x000fee0008000f00 */
.L_x_229:
[----:B-1----:R1:W2:Y:S02]  /*13470*/  SYNCS.PHASECHK.TRANS64.TRYWAIT P0, [R7+URZ+0x68], R4 ;  /* 0x00006804070075a7 */ /* 0x0022a400080011ff */
[----:B--2---:R-:W-:Y:S05]  /*13480*/  @!P0 NANOSLEEP.SYNCS 0x989680 ;  /* 0x009896800000895d */ /* 0x004fea0003900000 */
[----:B------:R-:W2:Y:S02]  /*13490*/  @!P0 SYNCS.PHASECHK.TRANS64 P0, [R7+URZ+0x68], R4 ;  /* 0x00006804070085a7 */ /* 0x000ea400080010ff */
[----:B--2---:R-:W-:Y:S05]  /*134a0*/  @!P0 BRA `(.L_x_229) ;  /* 0xfffffffc00f08947 */ /* 0x004fea000383ffff */
[----:B------:R-:W-:Y:S05]  /*134b0*/  BRA `(.L_x_230) ;  /* 0xffffff2800c07947 */ /* 0x000fea000383ffff */
.L_x_93:
[----:B------:R-:W-:-:S07]  /*134c0*/  MOV R0, UR21 ;  /* 0x0000001500007c02 */ /* 0x000fce0008000f00 */
.L_x_231:
[----:B-1----:R1:W3:Y:S02]  /*134d0*/  SYNCS.PHASECHK.TRANS64.TRYWAIT P0, [R0+URZ+0x50], R5 ;  /* 0x00005005000075a7 */ /* 0x0022e400080011ff */
[----:B---3--:R-:W-:Y:S05]  /*134e0*/  @!P0 NANOSLEEP.SYNCS 0x989680 ;  /* 0x009896800000895d */ /* 0x008fea0003900000 */
[----:B------:R-:W3:Y:S02]  /*134f0*/  @!P0 SYNCS.PHASECHK.TRANS64 P0, [R0+URZ+0x50], R5 ;  /* 0x00005005000085a7 */ /* 0x000ee400080010ff */
[----:B---3--:R-:W-:Y:S05]  /*13500*/  @!P0 BRA `(.L_x_231) ;  /* 0xfffffffc00f08947 */ /* 0x008fea000383ffff */
[----:B------:R-:W-:Y:S05]  /*13510*/  BRA `(.L_x_232) ;  /* 0xffffff2c00487947 */ /* 0x000fea000383ffff */
.L_x_94:
[----:B-1----:R-:W-:-:S07]  /*13520*/  MOV R0, UR21 ;  /* 0x0000001500007c02 */ /* 0x002fce0008000f00 */
.L_x_233:
[----:B-1----:R1:W3:Y:S02]  /*13530*/  SYNCS.PHASECHK.TRANS64.TRYWAIT P0, [R0+URZ+0x58], R5 ;  /* 0x00005805000075a7 */ /* 0x0022e400080011ff */
[----:B---3--:R-:W-:Y:S05]  /*13540*/  @!P0 NANOSLEEP.SYNCS 0x989680 ;  /* 0x009896800000895d */ /* 0x008fea0003900000 */
[----:B------:R-:W3:Y:S02]  /*13550*/  @!P0 SYNCS.PHASECHK.TRANS64 P0, [R0+URZ+0x58], R5 ;  /* 0x00005805000085a7 */ /* 0x000ee400080010ff */
[----:B---3--:R-:W-:Y:S05]  /*13560*/  @!P0 BRA `(.L_x_233) ;  /* 0xfffffffc00f08947 */ /* 0x008fea000383ffff */
[----:B------:R-:W-:Y:S05]  /*13570*/  BRA `(.L_x_234) ;  /* 0xffffff2c00387947 */ /* 0x000fea000383ffff */
.L_x_95:
[----:B------:R-:W-:-:S07]  /*13580*/  MOV R2, UR21 ;  /* 0x0000001500027c02 */ /* 0x000fce0008000f00 */
.L_x_235:
[----:B-1----:R1:W3:Y:S02]  /*13590*/  SYNCS.PHASECHK.TRANS64.TRYWAIT P0, [R2+URZ+0x60], R5 ;  /* 0x00006005020075a7 */ /* 0x0022e400080011ff */
[----:B---3--:R-:W-:Y:S05]  /*135a0*/  @!P0 NANOSLEEP.SYNCS 0x989680 ;  /* 0x009896800000895d */ /* 0x008fea0003900000 */
[----:B------:R-:W3:Y:S02]  /*135b0*/  @!P0 SYNCS.PHASECHK.TRANS64 P0, [R2+URZ+0x60], R5 ;  /* 0x00006005020085a7 */ /* 0x000ee400080010ff */
[----:B---3--:R-:W-:Y:S05]  /*135c0*/  @!P0 BRA `(.L_x_235) ;  /* 0xfffffffc00f08947 */ /* 0x008fea000383ffff */
[----:B------:R-:W-:Y:S05]  /*135d0*/  BRA `(.L_x_236) ;  /* 0xffffff2c002c7947 */ /* 0x000fea000383ffff */
.L_x_97:
[----:B-1----:R1:W2:Y:S02]  /*135e0*/  SYNCS.PHASECHK.TRANS64.TRYWAIT P0, [R0+URZ+0x80], R3 ;  /* 0x00008003000075a7 */ /* 0x0022a400080011ff */
[----:B--2---:R-:W-:Y:S05]  /*135f0*/  @!P0 NANOSLEEP.SYNCS 0x989680 ;  /* 0x009896800000895d */ /* 0x004fea0003900000 */
[----:B------:R-:W2:Y:S02]  /*13600*/  @!P0 SYNCS.PHASECHK.TRANS64 P0, [R0+URZ+0x80], R3 ;  /* 0x00008003000085a7 */ /* 0x000ea400080010ff */
[----:B--2---:R-:W-:Y:S05]  /*13610*/  @!P0 BRA `(.L_x_97) ;  /* 0xfffffffc00f08947 */ /* 0x004fea000383ffff */
[----:B------:R-:W-:Y:S05]  /*13620*/  BRA `(.L_x_237) ;  /* 0xffffff3000047947 */ /* 0x000fea000383ffff */
.L_x_108:
[----:B-1----:R-:W-:Y:S04]  /*13630*/  MOV R3, UR44 ;  /* 0x0000002c00037c02 */ /* 0x002fe80008000f00 */
[----:B------:R1:W3:Y:S03]  /*13640*/  SYNCS.PHASECHK.TRANS64.TRYWAIT P1, [R3+URZ+0x30], R6 ;  /* 0x00003006030075a7 */ /* 0x0002e600080211ff */
[----:B---3--:R-:W-:Y:S05]  /*13650*/  @!P1 NANOSLEEP.SYNCS 0x989680 ;  /* 0x009896800000995d */ /* 0x008fea0003900000 */
[----:B------:R-:W3:Y:S02]  /*13660*/  @!P1 SYNCS.PHASECHK.TRANS64 P1, [R3+URZ+0x30], R6 ;  /* 0x00003006030095a7 */ /* 0x000ee400080210ff */
[----:B---3--:R-:W-:Y:S05]  /*13670*/  @!P1 BRA `(.L_x_108) ;  /* 0xfffffffc00ec9947 */ /* 0x008fea000383ffff */
[----:B------:R-:W-:Y:S05]  /*13680*/  BRA `(.L_x_107) ;  /* 0xffffff3c00e47947 */ /* 0x000fea000383ffff */
.L_x_110:
[----:B-1----:R-:W-:Y:S04]  /*13690*/  MOV R3, UR44 ;  /* 0x0000002c00037c02 */ /* 0x002fe80008000f00 */
[----:B------:R1:W4:Y:S03]  /*136a0*/  SYNCS.PHASECHK.TRANS64.TRYWAIT P0, [R3+URZ+0xa0], R4 ;  /* 0x0000a004030075a7 */ /* 0x00032600080011ff */
[----:B----4-:R-:W-:Y:S05]  /*136b0*/  @!P0 NANOSLEEP.SYNCS 0x989680 ;  /* 0x009896800000895d */ /* 0x010fea0003900000 */
[----:B------:R-:W4:Y:S02]  /*136c0*/  @!P0 SYNCS.PHASECHK.TRANS64 P0, [R3+URZ+0xa0], R4 ;  /* 0x0000a004030085a7 */ /* 0x000f2400080010ff */
[----:B----4-:R-:W-:Y:S05]  /*136d0*/  @!P0 BRA `(.L_x_110) ;  /* 0xfffffffc00ec8947 */ /* 0x010fea000383ffff */
[----:B------:R-:W-:Y:S05]  /*136e0*/  BRA `(.L_x_109) ;  /* 0xffffff4000147947 */ /* 0x000fea000383ffff */
.L_x_121:
[----:B--2---:R2:W4:Y:S02]  /*136f0*/  SYNCS.PHASECHK.TRANS64.TRYWAIT P0, [R3+URZ+0x30], R0 ;  /* 0x00003000030075a7 */ /* 0x00452400080011ff */
[----:B----4-:R-:W-:Y:S05]  /*13700*/  @!P0 NANOSLEEP.SYNCS 0x989680 ;  /* 0x009896800000895d */ /* 0x010fea0003900000 */
[----:B------:R-:W4:Y:S02]  /*13710*/  @!P0 SYNCS.PHASECHK.TRANS64 P0, [R3+URZ+0x30], R0 ;  /* 0x00003000030085a7 */ /* 0x000f2400080010ff */
[----:B----4-:R-:W-:Y:S05]  /*13720*/  @!P0 BRA `(.L_x_121) ;  /* 0xfffffffc00f08947 */ /* 0x010fea000383ffff */
[----:B------:R-:W-:Y:S05]  /*13730*/  BRA `(.L_x_120) ;  /* 0xffffff5400c87947 */ /* 0x000fea000383ffff */
.L_x_131:
[----:B-1----:R1:W2:Y:S02]  /*13740*/  SYNCS.PHASECHK.TRANS64.TRYWAIT P0, [R11+URZ+0x30], R8 ;  /* 0x000030080b0075a7 */ /* 0x0022a400080011ff */
[----:B--2---:R-:W-:Y:S05]  /*13750*/  @!P0 NANOSLEEP.SYNCS 0x989680 ;  /* 0x009896800000895d */ /* 0x004fea0003900000 */
[----:B------:R-:W2:Y:S02]  /*13760*/  @!P0 SYNCS.PHASECHK.TRANS64 P0, [R11+URZ+0x30], R8 ;  /* 0x000030080b0085a7 */ /* 0x000ea400080010ff */
[----:B--2---:R-:W-:Y:S05]  /*13770*/  @!P0 BRA `(.L_x_131) ;  /* 0xfffffffc00f08947 */ /* 0x004fea000383ffff */
[----:B------:R-:W-:Y:S05]  /*13780*/  BRA `(.L_x_130) ;  /* 0xffffff6c00647947 */ /* 0x000fea000383ffff */
.L_x_141:
[----:B-1----:R1:W2:Y:S02]  /*13790*/  SYNCS.PHASECHK.TRANS64.TRYWAIT P0, [R0+URZ+0x30], R5 ;  /* 0x00003005000075a7 */ /* 0x0022a400080011ff */
[----:B--2---:R-:W-:Y:S05]  /*137a0*/  @!P0 NANOSLEEP.SYNCS 0x989680 ;  /* 0x009896800000895d */ /* 0x004fea0003900000 */
[----:B------:R-:W2:Y:S02]  /*137b0*/  @!P0 SYNCS.PHASECHK.TRANS64 P0, [R0+URZ+0x30], R5 ;  /* 0x00003005000085a7 */ /* 0x000ea400080010ff */
[----:B--2---:R-:W-:Y:S05]  /*137c0*/  @!P0 BRA `(.L_x_141) ;  /* 0xfffffffc00f08947 */ /* 0x004fea000383ffff */
[----:B------:R-:W-:Y:S05]  /*137d0*/  BRA `(.L_x_140) ;  /* 0xffffff8000bc7947 */ /* 0x000fea000383ffff */
.L_x_151:
[----:B-1----:R1:W4:Y:S02]  /*137e0*/  SYNCS.PHASECHK.TRANS64.TRYWAIT P0, [R8+URZ+0x30], R5 ;  /* 0x00003005080075a7 */ /* 0x00232400080011ff */
[----:B----4-:R-:W-:Y:S05]  /*137f0*/  @!P0 NANOSLEEP.SYNCS 0x989680 ;  /* 0x009896800000895d */ /* 0x010fea0003900000 */
[----:B------:R-:W4:Y:S02]  /*13800*/  @!P0 SYNCS.PHASECHK.TRANS64 P0, [R8+URZ+0x30], R5 ;  /* 0x00003005080085a7 */ /* 0x000f2400080010ff */
[----:B----4-:R-:W-:Y:S05]  /*13810*/  @!P0 BRA `(.L_x_151) ;  /* 0xfffffffc00f08947 */ /* 0x010fea000383ffff */
[----:B------:R-:W-:Y:S05]  /*13820*/  BRA `(.L_x_150) ;  /* 0xffffff9800507947 */ /* 0x000fea000383ffff */
.L_x_161:
[----:B-1----:R1:W4:Y:S02]  /*13830*/  SYNCS.PHASECHK.TRANS64.TRYWAIT P0, [R8+URZ+0x30], R5 ;  /* 0x00003005080075a7 */ /* 0x00232400080011ff */
[----:B----4-:R-:W-:Y:S05]  /*13840*/  @!P0 NANOSLEEP.SYNCS 0x989680 ;  /* 0x009896800000895d */ /* 0x010fea0003900000 */
[----:B------:R-:W4:Y:S02]  /*13850*/  @!P0 SYNCS.PHASECHK.TRANS64 P0, [R8+URZ+0x30], R5 ;  /* 0x00003005080085a7 */ /* 0x000f2400080010ff */
[----:B----4-:R-:W-:Y:S05]  /*13860*/  @!P0 BRA `(.L_x_161) ;  /* 0xfffffffc00f08947 */ /* 0x010fea000383ffff */
[----:B------:R-:W-:Y:S05]  /*13870*/  BRA `(.L_x_160) ;  /* 0xffffffac00c07947 */ /* 0x000fea000383ffff */
.L_x_171:
[----:B-1----:R1:W4:Y:S02]  /*13880*/  SYNCS.PHASECHK.TRANS64.TRYWAIT P0, [R0+URZ+0x30], R5 ;  /* 0x00003005000075a7 */ /* 0x00232400080011ff */
[----:B----4-:R-:W-:Y:S05]  /*13890*/  @!P0 NANOSLEEP.SYNCS 0x989680 ;  /* 0x009896800000895d */ /* 0x010fea0003900000 */
[----:B------:R-:W4:Y:S02]  /*138a0*/  @!P0 SYNCS.PHASECHK.TRANS64 P0, [R0+URZ+0x30], R5 ;  /* 0x00003005000085a7 */ /* 0x000f2400080010ff */
[----:B----4-:R-:W-:Y:S05]  /*138b0*/  @!P0 BRA `(.L_x_171) ;  /* 0xfffffffc00f08947 */ /* 0x010fea000383ffff */
[----:B------:R-:W-:Y:S05]  /*138c0*/  BRA `(.L_x_170) ;  /* 0xffffffc400547947 */ /* 0x000fea000383ffff */
.L_x_181:
[----:B-1----:R1:W4:Y:S02]  /*138d0*/  SYNCS.PHASECHK.TRANS64.TRYWAIT P0, [R0+URZ+0x30], R3 ;  /* 0x00003003000075a7 */ /* 0x00232400080011ff */
[----:B----4-:R-:W-:Y:S05]  /*138e0*/  @!P0 NANOSLEEP.SYNCS 0x989680 ;  /* 0x009896800000895d */ /* 0x010fea0003900000 */
[----:B------:R-:W4:Y:S02]  /*138f0*/  @!P0 SYNCS.PHASECHK.TRANS64 P0, [R0+URZ+0x30], R3 ;  /* 0x00003003000085a7 */ /* 0x000f2400080010ff */
[----:B----4-:R-:W-:Y:S05]  /*13900*/  @!P0 BRA `(.L_x_181) ;  /* 0xfffffffc00f08947 */ /* 0x010fea000383ffff */
[----:B------:R-:W-:Y:S05]  /*13910*/  BRA `(.L_x_180) ;  /* 0xffffffd800b87947 */ /* 0x000fea000383ffff */
        .weak           $__internal_0_$__cuda_sm10x_tcgen05_guardrail_trap_col_being_dealloced_not_returned_by_alloc
        .type           $__internal_0_$__cuda_sm10x_tcgen05_guardrail_trap_col_being_dealloced_not_returned_by_alloc,@function
        .size           $__internal_0_$__cuda_sm10x_tcgen05_guardrail_trap_col_being_dealloced_not_returned_by_alloc,($__internal_1_$__cuda_sm10x_tcgen05_guardrail_trap_phase_invalid_during_alloc - $__internal_0_$__cuda_sm10x_tcgen05_guardrail_trap_col_being_dealloced_not_returned_by_alloc)
$__internal_0_$__cuda_sm10x_tcgen05_guardrail_trap_col_being_dealloced_not_returned_by_alloc:
[----:B------:R-:W-:Y:S05]  /*13920*/  BPT.TRAP 0x1 ;  /* 0x000000040000795c */ /* 0x000fea0000300000 */
[----:B------:R-:W-:-:S04]  /*13930*/  HFMA2 R3, -RZ, RZ, 0, 0 ;  /* 0x00000000ff037431 */ /* 0x000fc800000001ff */
[----:B------:R-:W-:Y:S05]  /*13940*/  RET.REL.NODEC R2 `(_ZN7cutlass13device_kernelINS_4gemm6kernel13GemmUniversalIN4cute5tupleIJiiiiEEENS1_10collective13CollectiveMmaINS1_46MainloopSm100TmaUmmaWarpSpecializedBlockScaledILi3ELi2ELi1ENS5_IJNS4_1CILi2EEENSA_ILi1EEESC_EEEEENS5_IJNSA_ILi128EEENSA_ILi256EEESG_EEENS5_IJNS_12float_e2m1_tENS_13float_ue8m0_tEEEENS5_IJNS5_IJlSC_lEEENS4_6LayoutINS5_IJNS5_IJNS5_IJNSA_ILi32EEENSA_ILi4EEEEEEiEEESQ_NS5_IJSC_iEEEEEENS5_IJNS5_IJNS5_IJNSA_ILi16EEESO_EEEiEEENS5_IJNS5_IJNSA_ILi0EEESC_EEENSA_ILi512EEEEEENS5_IJSW_iEEEEEEEEEEESK_S13_NS4_8TiledMMAINS4_8MMA_AtomIJNS4_17SM100_MMA_MXF4_SSISI_SI_fSJ_Li128ELi256ELi32ELNS4_4UMMA5MajorE0ELS18_0ELNS17_7ScaleInE0ELS19_0EEEEEENSM_INS5_IJSC_SC_SC_EEENS5_IJSW_SW_SW_EEEEENS5_IJNS4_10UnderscoreES1F_S1F_EEEEENS5_IJNS4_13SM90_TMA_LOADES1I_EEENS5_IJNS4_14ComposedLayoutINS4_7SwizzleILi3ELi4ELi3EEENS4_18smem_ptr_flag_bitsILi4EEENSM_INS5_IJNSA_ILi8EEESG_EEENS5_IJSG_SC_EEEEEEENSM_INS5_IJNS5_IJNS5_IJSP_SC_EEENS5_IJSN_SB_EEEEEESC_NS5_IJSB_SB_EEEEEENS5_IJNS5_IJNS5_IJSU_SY_EEESX_EEESW_NS5_IJSB_SY_EEEEEEEEEEEvNS4_8identityENS5_IJNS4_23SM90_TMA_LOAD_MULTICASTES26_EEENS5_IJS1T_NSM_INS5_IJNS5_IJNS5_IJSP_SB_EEES1V_EEESC_S1X_EEENS5_IJS20_SW_NS5_IJSB_NSA_ILi1024EEEEEEEEEEEEEEvS25_EENS_8epilogue10collective18CollectiveEpilogueINS2H_23Sm100TmaWarpSpecializedILi4ELi2ELi32ELb1ELb0EEEJNS5_IJNSA_ILi64EEESG_SG_EEENS5_IJNSM_IS2M_SC_EENSM_IS1V_NS5_IJSC_SF_EEEEEEEENS_10bfloat16_tESL_S2S_SL_NS2H_6fusion15FusionCallbacksIS2L_NS2T_17LinearCombinationIS2S_fS2S_fLNS_15FloatRoundStyleE2EEES2N_S2R_JEEENS4_5SM1004TMEM4LOAD26SM100_TMEM_LOAD_32dp32b32xES1I_NS1K_INS1L_ILi2ELi4ELi3EEENS1N_ILi16EEENSM_INS5_IJS1P_SN_EEENS5_IJSN_SC_EEEEEEENS4_39AutoVectorizingCopyWithAssumedAlignmentILi128EEENS4_14SM90_TMA_STOREES38_S3A_S3A_EEEvvEEEEvNT_6ParamsE) ;  /* 0xfffffec402ac7950 */ /* 0x000fea0003c3ffff */
        .weak           $__internal_1_$__cuda_sm10x_tcgen05_guardrail_trap_phase_invalid_during_alloc
        .type           $__internal_1_$__cuda_sm10x_tcgen05_guardrail_trap_phase_invalid_during_alloc,@function
        .size           $__internal_1_$__cuda_sm10x_tcgen05_guardrail_trap_phase_invalid_during_alloc,($__internal_2_$__cuda_sm10x_tcgen05_guardrail_trap_unallocated_columns_being_dealloced - $__internal_1_$__cuda_sm10x_tcgen05_guardrail_trap_phase_invalid_during_alloc)
$__internal_1_$__cuda_sm10x_tcgen05_guardrail_trap_phase_invalid_during_alloc:
[----:B------:R-:W-:Y:S05]  /*13950*/  BPT.TRAP 0x1 ;  /* 0x000000040000795c */ /* 0x000fea0000300000 */
[----:B------:R-:W-:-:S04]  /*13960*/  MOV R5, 0x0 ;  /* 0x0000000000057802 */ /* 0x000fc80000000f00 */
[----:B------:R-:W-:Y:S05]  /*13970*/  RET.REL.NODEC R4 `(_ZN7cutlass13device_kernelINS_4gemm6kernel13GemmUniversalIN4cute5tupleIJiiiiEEENS1_10collective13CollectiveMmaINS1_46MainloopSm100TmaUmmaWarpSpecializedBlockScaledILi3ELi2ELi1ENS5_IJNS4_1CILi2EEENSA_ILi1EEESC_EEEEENS5_IJNSA_ILi128EEENSA_ILi256EEESG_EEENS5_IJNS_12float_e2m1_tENS_13float_ue8m0_tEEEENS5_IJNS5_IJlSC_lEEENS4_6LayoutINS5_IJNS5_IJNS5_IJNSA_ILi32EEENSA_ILi4EEEEEEiEEESQ_NS5_IJSC_iEEEEEENS5_IJNS5_IJNS5_IJNSA_ILi16EEESO_EEEiEEENS5_IJNS5_IJNSA_ILi0EEESC_EEENSA_ILi512EEEEEENS5_IJSW_iEEEEEEEEEEESK_S13_NS4_8TiledMMAINS4_8MMA_AtomIJNS4_17SM100_MMA_MXF4_SSISI_SI_fSJ_Li128ELi256ELi32ELNS4_4UMMA5MajorE0ELS18_0ELNS17_7ScaleInE0ELS19_0EEEEEENSM_INS5_IJSC_SC_SC_EEENS5_IJSW_SW_SW_EEEEENS5_IJNS4_10UnderscoreES1F_S1F_EEEEENS5_IJNS4_13SM90_TMA_LOADES1I_EEENS5_IJNS4_14ComposedLayoutINS4_7SwizzleILi3ELi4ELi3EEENS4_18smem_ptr_flag_bitsILi4EEENSM_INS5_IJNSA_ILi8EEESG_EEENS5_IJSG_SC_EEEEEEENSM_INS5_IJNS5_IJNS5_IJSP_SC_EEENS5_IJSN_SB_EEEEEESC_NS5_IJSB_SB_EEEEEENS5_IJNS5_IJNS5_IJSU_SY_EEESX_EEESW_NS5_IJSB_SY_EEEEEEEEEEEvNS4_8identityENS5_IJNS4_23SM90_TMA_LOAD_MULTICASTES26_EEENS5_IJS1T_NSM_INS5_IJNS5_IJNS5_IJSP_SB_EEES1V_EEESC_S1X_EEENS5_IJS20_SW_NS5_IJSB_NSA_ILi1024EEEEEEEEEEEEEEvS25_EENS_8epilogue10collective18CollectiveEpilogueINS2H_23Sm100TmaWarpSpecializedILi4ELi2ELi32ELb1ELb0EEEJNS5_IJNSA_ILi64EEESG_SG_EEENS5_IJNSM_IS2M_SC_EENSM_IS1V_NS5_IJSC_SF_EEEEEEEENS_10bfloat16_tESL_S2S_SL_NS2H_6fusion15FusionCallbacksIS2L_NS2T_17LinearCombinationIS2S_fS2S_fLNS_15FloatRoundStyleE2EEES2N_S2R_JEEENS4_5SM1004TMEM4LOAD26SM100_TMEM_LOAD_32dp32b32xES1I_NS1K_INS1L_ILi2ELi4ELi3EEENS1N_ILi16EEENSM_INS5_IJS1P_SN_EEENS5_IJSN_SC_EEEEEEENS4_39AutoVectorizingCopyWithAssumedAlignmentILi128EEENS4_14SM90_TMA_STOREES38_S3A_S3A_EEEvvEEEEvNT_6ParamsE) ;  /* 0xfffffec404a07950 */ /* 0x000fea0003c3ffff */
        .weak           $__internal_2_$__cuda_sm10x_tcgen05_guardrail_trap_unallocated_columns_being_dealloced
        .type           $__internal_2_$__cuda_sm10x_tcgen05_guardrail_trap_unallocated_columns_being_dealloced,@function
        .size           $__internal_2_$__cuda_sm10x_tcgen05_guardrail_trap_unallocated_columns_being_dealloced,(.L_x_239 - $__internal_2_$__cuda_sm10x_tcgen05_guardrail_trap_unallocated_columns_being_dealloced)
$__internal_2_$__cuda_sm10x_tcgen05_guardrail_trap_unallocated_columns_being_dealloced:
[----:B------:R-:W-:Y:S05]  /*13980*/  BPT.TRAP 0x1 ;  /* 0x000000040000795c */ /* 0x000fea0000300000 */
[----:B------:R-:W-:-:S04]  /*13990*/  HFMA2 R3, -RZ, RZ, 0, 0 ;  /* 0x00000000ff037431 */ /* 0x000fc800000001ff */
[----:B------:R-:W-:Y:S05]  /*139a0*/  RET.REL.NODEC R2 `(_ZN7cutlass13device_kernelINS_4gemm6kernel13GemmUniversalIN4cute5tupleIJiiiiEEENS1_10collective13CollectiveMmaINS1_46MainloopSm100TmaUmmaWarpSpecializedBlockScaledILi3ELi2ELi1ENS5_IJNS4_1CILi2EEENSA_ILi1EEESC_EEEEENS5_IJNSA_ILi128EEENSA_ILi256EEESG_EEENS5_IJNS_12float_e2m1_tENS_13float_ue8m0_tEEEENS5_IJNS5_IJlSC_lEEENS4_6LayoutINS5_IJNS5_IJNS5_IJNSA_ILi32EEENSA_ILi4EEEEEEiEEESQ_NS5_IJSC_iEEEEEENS5_IJNS5_IJNS5_IJNSA_ILi16EEESO_EEEiEEENS5_IJNS5_IJNSA_ILi0EEESC_EEENSA_ILi512EEEEEENS5_IJSW_iEEEEEEEEEEESK_S13_NS4_8TiledMMAINS4_8MMA_AtomIJNS4_17SM100_MMA_MXF4_SSISI_SI_fSJ_Li128ELi256ELi32ELNS4_4UMMA5MajorE0ELS18_0ELNS17_7ScaleInE0ELS19_0EEEEEENSM_INS5_IJSC_SC_SC_EEENS5_IJSW_SW_SW_EEEEENS5_IJNS4_10UnderscoreES1F_S1F_EEEEENS5_IJNS4_13SM90_TMA_LOADES1I_EEENS5_IJNS4_14ComposedLayoutINS4_7SwizzleILi3ELi4ELi3EEENS4_18smem_ptr_flag_bitsILi4EEENSM_INS5_IJNSA_ILi8EEESG_EEENS5_IJSG_SC_EEEEEEENSM_INS5_IJNS5_IJNS5_IJSP_SC_EEENS5_IJSN_SB_EEEEEESC_NS5_IJSB_SB_EEEEEENS5_IJNS5_IJNS5_IJSU_SY_EEESX_EEESW_NS5_IJSB_SY_EEEEEEEEEEEvNS4_8identityENS5_IJNS4_23SM90_TMA_LOAD_MULTICASTES26_EEENS5_IJS1T_NSM_INS5_IJNS5_IJNS5_IJSP_SB_EEES1V_EEESC_S1X_EEENS5_IJS20_SW_NS5_IJSB_NSA_ILi1024EEEEEEEEEEEEEEvS25_EENS_8epilogue10collective18CollectiveEpilogueINS2H_23Sm100TmaWarpSpecializedILi4ELi2ELi32ELb1ELb0EEEJNS5_IJNSA_ILi64EEESG_SG_EEENS5_IJNSM_IS2M_SC_EENSM_IS1V_NS5_IJSC_SF_EEEEEEEENS_10bfloat16_tESL_S2S_SL_NS2H_6fusion15FusionCallbacksIS2L_NS2T_17LinearCombinationIS2S_fS2S_fLNS_15FloatRoundStyleE2EEES2N_S2R_JEEENS4_5SM1004TMEM4LOAD26SM100_TMEM_LOAD_32dp32b32xES1I_NS1K_INS1L_ILi2ELi4ELi3EEENS1N_ILi16EEENSM_INS5_IJS1P_SN_EEENS5_IJSN_SC_EEEEEEENS4_39AutoVectorizingCopyWithAssumedAlignmentILi128EEENS4_14SM90_TMA_STOREES38_S3A_S3A_EEEvvEEEEvNT_6ParamsE) ;  /* 0xfffffec402947950 */ /* 0x000fea0003c3ffff */
.L_x_238:
[----:B------:R-:W-:-:S00]  /*139b0*/  BRA `(.L_x_238) ;  /* 0xfffffffc00fc7947 */ /* 0x000fc0000383ffff */
[----:B------:R-:W-:-:S00]  /*139c0*/  NOP ;  /* 0x0000000000007918 */ /* 0x000fc00000000000 */
        /* <DEDUP_REMOVED lines=11> */
.L_x_239:


//--------------------- .nv.global.init           --------------------------
	.section	.nv.global.init,"aw",@progbits
.nv.global.init:
	.type		$str$29,@object
	.size		$str$29,($str$30 - $str$29)
$str$29:
        /*0000*/ 	.byte	0x28, 0x61, 0x64, 0x64, 0x72, 0x65, 0x73, 0x73, 0x20, 0x26, 0x20, 0x6d, 0x61, 0x73, 0x6b, 0x29
        /*0010*/ 	.byte	0x20, 0x3d, 0x3d, 0x20, 0x30, 0x00
	.type		$str$30,@object
	.size		$str$30,($str$26 - $str$30)
$str$30:
        /*0016*/ 	.byte	0x2f, 0x74, 0x6d, 0x70, 0x2f, 0x63, 0x75, 0x74, 0x6c, 0x61, 0x73, 0x73, 0x5f, 0x73, 0x77, 0x65
        /*0026*/ 	.byte	0x65, 0x70, 0x5f, 0x73, 0x72, 0x63, 0x2f, 0x69, 0x6e, 0x63, 0x6c, 0x75, 0x64, 0x65, 0x2f, 0x63
        /*0036*/ 	.byte	0x75, 0x74, 0x65, 0x2f, 0x70, 0x6f, 0x69, 0x6e, 0x74, 0x65, 0x72, 0x5f, 0x66, 0x6c, 0x61, 0x67
        /*0046*/ 	.byte	0x67, 0x65, 0x64, 0x2e, 0x68, 0x70, 0x70, 0x00
	.type		$str$26,@object
	.size		$str$26,($str$25 - $str$26)
$str$26:
        /*004e*/ 	.byte	0x2f, 0x74, 0x6d, 0x70, 0x2f, 0x63, 0x75, 0x74, 0x6c, 0x61, 0x73, 0x73, 0x5f, 0x73, 0x77, 0x65
        /*005e*/ 	.byte	0x65, 0x70, 0x5f, 0x73, 0x72, 0x63, 0x2f, 0x69, 0x6e, 0x63, 0x6c, 0x75, 0x64, 0x65, 0x2f, 0x63
        /*006e*/ 	.byte	0x75, 0x74, 0x65, 0x2f, 0x61, 0x74, 0x6f, 0x6d, 0x2f, 0x63, 0x6f, 0x70, 0x79, 0x5f, 0x74, 0x72
        /*007e*/ 	.byte	0x61, 0x69, 0x74, 0x73, 0x5f, 0x73, 0x6d, 0x31, 0x30, 0x30, 0x2e, 0x68, 0x70, 0x70, 0x00
	.type		$str$25,@object
	.size		$str$25,(__unnamed_1 - $str$25)
$str$25:
        /*008d*/ 	.byte	0x28, 0x28, 0x75, 0x69, 0x6e, 0x74, 0x33, 0x32, 0x5f, 0x74, 0x28, 0x74, 0x68, 0x72, 0x65, 0x61
        /*009d*/ 	.byte	0x64, 0x49, 0x64, 0x78, 0x2e, 0x78, 0x29, 0x20, 0x2f, 0x20, 0x33, 0x32, 0x29, 0x20, 0x25, 0x20
        /*00ad*/ 	.byte	0x34, 0x29, 0x20, 0x3d, 0x3d, 0x20, 0x28, 0x28, 0x28, 0x74, 0x6d, 0x65, 0x6d, 0x5f, 0x61, 0x64
        /*00bd*/ 	.byte	0x64, 0x72, 0x20, 0x3e, 0x3e, 0x20, 0x31, 0x36, 0x29, 0x20, 0x2f, 0x20, 0x33, 0x32, 0x29, 0x20
        /*00cd*/ 	.byte	0x25, 0x20, 0x34, 0x29, 0x00
	.type		__unnamed_1,@object
	.size		__unnamed_1,(__unnamed_2 - __unnamed_1)
__unnamed_1:
        /*00d2*/ 	.byte	0x61, 0x75, 0x74, 0x6f, 0x20, 0x63, 0x75, 0x74, 0x65, 0x3a, 0x3a, 0x61, 0x73, 0x5f, 0x70, 0x6f
        /* <DEDUP_REMOVED lines=24> */
        /*0262*/ 	.byte	0x43, 0x3c, 0x34, 0x30, 0x39, 0x36, 0x3e, 0x3e, 0x3e, 0x3e, 0x5d, 0x00
	.type		__unnamed_2,@object
	.size		__unnamed_2,(.L_2 - __unnamed_2)
__unnamed_2:
        /* <DEDUP_REMOVED lines=42> */
        /*050e*/ 	.byte	0x3e, 0x3e, 0x5d, 0x00
.L_2:


//--------------------- .nv.shared._ZN7cutlass13device_kernelINS_4gemm6kernel13GemmUniversalIN4cute5tupleIJiiiiEEENS1_10collective13CollectiveMmaINS1_46MainloopSm100TmaUmmaWarpSpecializedBlockScaledILi3ELi2ELi1ENS5_IJNS4_1CILi2EEENSA_ILi1EEESC_EEEEENS5_IJNSA_ILi128EEENSA_ILi256EEESG_EEENS5_IJNS_12float_e2m1_tENS_13float_ue8m0_tEEEENS5_IJNS5_IJlSC_lEEENS4_6LayoutINS5_IJNS5_IJNS5_IJNSA_ILi32EEENSA_ILi4EEEEEEiEEESQ_NS5_IJSC_iEEEEEENS5_IJNS5_IJNS5_IJNSA_ILi16EEESO_EEEiEEENS5_IJNS5_IJNSA_ILi0EEESC_EEENSA_ILi512EEEEEENS5_IJSW_iEEEEEEEEEEESK_S13_NS4_8TiledMMAINS4_8MMA_AtomIJNS4_17SM100_MMA_MXF4_SSISI_SI_fSJ_Li128ELi256ELi32ELNS4_4UMMA5MajorE0ELS18_0ELNS17_7ScaleInE0ELS19_0EEEEEENSM_INS5_IJSC_SC_SC_EEENS5_IJSW_SW_SW_EEEEENS5_IJNS4_10UnderscoreES1F_S1F_EEEEENS5_IJNS4_13SM90_TMA_LOADES1I_EEENS5_IJNS4_14ComposedLayoutINS4_7SwizzleILi3ELi4ELi3EEENS4_18smem_ptr_flag_bitsILi4EEENSM_INS5_IJNSA_ILi8EEESG_EEENS5_IJSG_SC_EEEEEEENSM_INS5_IJNS5_IJNS5_IJSP_SC_EEENS5_IJSN_SB_EEEEEESC_NS5_IJSB_SB_EEEEEENS5_IJNS5_IJNS5_IJSU_SY_EEESX_EEESW_NS5_IJSB_SY_EEEEEEEEEEEvNS4_8identityENS5_IJNS4_23SM90_TMA_LOAD_MULTICASTES26_EEENS5_IJS1T_NSM_INS5_IJNS5_IJNS5_IJSP_SB_EEES1V_EEESC_S1X_EEENS5_IJS20_SW_NS5_IJSB_NSA_ILi1024EEEEEEEEEEEEEEvS25_EENS_8epilogue10collective18CollectiveEpilogueINS2H_23Sm100TmaWarpSpecializedILi4ELi2ELi32ELb1ELb0EEEJNS5_IJNSA_ILi64EEESG_SG_EEENS5_IJNSM_IS2M_SC_EENSM_IS1V_NS5_IJSC_SF_EEEEEEEENS_10bfloat16_tESL_S2S_SL_NS2H_6fusion15FusionCallbacksIS2L_NS2T_17LinearCombinationIS2S_fS2S_fLNS_15FloatRoundStyleE2EEES2N_S2R_JEEENS4_5SM1004TMEM4LOAD26SM100_TMEM_LOAD_32dp32b32xES1I_NS1K_INS1L_ILi2ELi4ELi3EEENS1N_ILi16EEENSM_INS5_IJS1P_SN_EEENS5_IJSN_SC_EEEEEEENS4_39AutoVectorizingCopyWithAssumedAlignmentILi128EEENS4_14SM90_TMA_STOREES38_S3A_S3A_EEEvvEEEEvNT_6ParamsE --------------------------
	.section	.nv.shared._ZN7cutlass13device_kernelINS_4gemm6kernel13GemmUniversalIN4cute5tupleIJiiiiEEENS1_10collective13CollectiveMmaINS1_46MainloopSm100TmaUmmaWarpSpecializedBlockScaledILi3ELi2ELi1ENS5_IJNS4_1CILi2EEENSA_ILi1EEESC_EEEEENS5_IJNSA_ILi128EEENSA_ILi256EEESG_EEENS5_IJNS_12float_e2m1_tENS_13float_ue8m0_tEEEENS5_IJNS5_IJlSC_lEEENS4_6LayoutINS5_IJNS5_IJNS5_IJNSA_ILi32EEENSA_ILi4EEEEEEiEEESQ_NS5_IJSC_iEEEEEENS5_IJNS5_IJNS5_IJNSA_ILi16EEESO_EEEiEEENS5_IJNS5_IJNSA_ILi0EEESC_EEENSA_ILi512EEEEEENS5_IJSW_iEEEEEEEEEEESK_S13_NS4_8TiledMMAINS4_8MMA_AtomIJNS4_17SM100_MMA_MXF4_SSISI_SI_fSJ_Li128ELi256ELi32ELNS4_4UMMA5MajorE0ELS18_0ELNS17_7ScaleInE0ELS19_0EEEEEENSM_INS5_IJSC_SC_SC_EEENS5_IJSW_SW_SW_EEEEENS5_IJNS4_10UnderscoreES1F_S1F_EEEEENS5_IJNS4_13SM90_TMA_LOADES1I_EEENS5_IJNS4_14ComposedLayoutINS4_7SwizzleILi3ELi4ELi3EEENS4_18smem_ptr_flag_bitsILi4EEENSM_INS5_IJNSA_ILi8EEESG_EEENS5_IJSG_SC_EEEEEEENSM_INS5_IJNS5_IJNS5_IJSP_SC_EEENS5_IJSN_SB_EEEEEESC_NS5_IJSB_SB_EEEEEENS5_IJNS5_IJNS5_IJSU_SY_EEESX_EEESW_NS5_IJSB_SY_EEEEEEEEEEEvNS4_8identityENS5_IJNS4_23SM90_TMA_LOAD_MULTICASTES26_EEENS5_IJS1T_NSM_INS5_IJNS5_IJNS5_IJSP_SB_EEES1V_EEESC_S1X_EEENS5_IJS20_SW_NS5_IJSB_NSA_ILi1024EEEEEEEEEEEEEEvS25_EENS_8epilogue10collective18CollectiveEpilogueINS2H_23Sm100TmaWarpSpecializedILi4ELi2ELi32ELb1ELb0EEEJNS5_IJNSA_ILi64EEESG_SG_EEENS5_IJNSM_IS2M_SC_EENSM_IS1V_NS5_IJSC_SF_EEEEEEEENS_10bfloat16_tESL_S2S_SL_NS2H_6fusion15FusionCallbacksIS2L_NS2T_17LinearCombinationIS2S_fS2S_fLNS_15FloatRoundStyleE2EEES2N_S2R_JEEENS4_5SM1004TMEM4LOAD26SM100_TMEM_LOAD_32dp32b32xES1I_NS1K_INS1L_ILi2ELi4ELi3EEENS1N_ILi16EEENSM_INS5_IJS1P_SN_EEENS5_IJSN_SC_EEEEEEENS4_39AutoVectorizingCopyWithAssumedAlignmentILi128EEENS4_14SM90_TMA_STOREES38_S3A_S3A_EEEvvEEEEvNT_6ParamsE,"aw",@nobits
	.sectionflags	@""
	.align	16
	.zero		1024


//--------------------- .nv.shared.reserved.0     --------------------------
	.section	.nv.shared.reserved.0,"aw",@nobits
	.weak		__nv_reservedSMEM_offset_0_alias
	.size		__nv_reservedSMEM_offset_0_alias, 0, 64
	.other		__nv_reservedSMEM_offset_0_alias,@"STO_CUDA_RESERVED_SHARED STV_DEFAULT"
__nv_reservedSMEM_offset_0_alias:
	.zero		0
.nv.shared.reserved.0:
	.zero		64
	.weak		__nv_reservedSMEM_tcgen05_partition
	.type		__nv_reservedSMEM_tcgen05_partition,@object
	.size		__nv_reservedSMEM_tcgen05_partition,(.L_0 - __nv_reservedSMEM_tcgen05_partition)
__nv_reservedSMEM_tcgen05_partition:
	.zero		32
.L_0:


//--------------------- .nv.global                --------------------------
	.section	.nv.global,"aw",@nobits
.nv.global:
	.type		_ZN40_INTERNAL_75e6f5a2_4_k_cu_5d38d484_295374cute1_E,@object
	.size		_ZN40_INTERNAL_75e6f5a2_4_k_cu_5d38d484_295374cute1_E,(_ZN40_INTERNAL_75e6f5a2_4_k_cu_5d38d484_295374cuda3std3__45__cpo6cbeginE - _ZN40_INTERNAL_75e6f5a2_4_k_cu_5d38d484_295374cute1_E)
_ZN40_INTERNAL_75e6f5a2_4_k_cu_5d38d484_295374cute1_E:
	.zero		1
	.type		_ZN40_INTERNAL_75e6f5a2_4_k_cu_5d38d484_295374cuda3std3__45__cpo6cbeginE,@object
	.size		_ZN40_INTERNAL_75e6f5a2_4_k_cu_5d38d484_295374cuda3std3__45__cpo6cbeginE,(_ZN40_INTERNAL_75e6f5a2_4_k_cu_5d38d484_295374cuda3std3__48in_placeE - _ZN40_INTERNAL_75e6f5a2_4_k_cu_5d38d484_295374cuda3std3__45__cpo6cbeginE)
_ZN40_INTERNAL_75e6f5a2_4_k_cu_5d38d484_295374cuda3std3__45__cpo6cbeginE:
	.zero		1
	.type		_ZN40_INTERNAL_75e6f5a2_4_k_cu_5d38d484_295374cuda3std3__48in_placeE,@object
	.size		_ZN40_INTERNAL_75e6f5a2_4_k_cu_5d38d484_295374cuda3std3__48in_placeE,(_ZN40_INTERNAL_75e6f5a2_4_k_cu_5d38d484_295374cuda3std6ranges3__45__cpo9iter_moveE - _ZN40_INTERNAL_75e6f5a2_4_k_cu_5d38d484_295374cuda3std3__48in_placeE)
_ZN40_INTERNAL_75e6f5a2_4_k_cu_5d38d484_295374cuda3std3__48in_placeE:
	.zero		1
	.type		_ZN40_INTERNAL_75e6f5a2_4_k_cu_5d38d484_295374cuda3std6ranges3__45__cpo9iter_moveE,@object
	.size		_ZN40_INTERNAL_75e6f5a2_4_k_cu_5d38d484_295374cuda3std6ranges3__45__cpo9iter_moveE,(_ZN40_INTERNAL_75e6f5a2_4_k_cu_5d38d484_295374cuda3std3__45__cpo5beginE - _ZN40_INTERNAL_75e6f5a2_4_k_cu_5d38d484_295374cuda3std6ranges3__45__cpo9iter_moveE)
_ZN40_INTERNAL_75e6f5a2_4_k_cu_5d38d484_295374cuda3std6ranges3__45__cpo9iter_moveE:
	.zero		1
	.type		_ZN40_INTERNAL_75e6f5a2_4_k_cu_5d38d484_295374cuda3std3__45__cpo5beginE,@object
	.size		_ZN40_INTERNAL_75e6f5a2_4_k_cu_5d38d484_295374cuda3std3__45__cpo5beginE,(_ZN40_INTERNAL_75e6f5a2_4_k_cu_5d38d484_295374cuda3std3__442_GLOBAL__N__75e6f5a2_4_k_cu_5d38d484_295376ignoreE - _ZN40_INTERNAL_75e6f5a2_4_k_cu_5d38d484_295374cuda3std3__45__cpo5beginE)
_ZN40_INTERNAL_75e6f5a2_4_k_cu_5d38d484_295374cuda3std3__45__cpo5beginE:
	.zero		1
	.type		_ZN40_INTERNAL_75e6f5a2_4_k_cu_5d38d484_295374cuda3std3__442_GLOBAL__N__75e6f5a2_4_k_cu_5d38d484_295376ignoreE,@object
	.size		_ZN40_INTERNAL_75e6f5a2_4_k_cu_5d38d484_295374cuda3std3__442_GLOBAL__N__75e6f5a2_4_k_cu_5d38d484_295376ignoreE,(_ZN40_INTERNAL_75e6f5a2_4_k_cu_5d38d484_295374cute7productE - _ZN40_INTERNAL_75e6f5a2_4_k_cu_5d38d484_295374cuda3std3__442_GLOBAL__N__75e6f5a2_4_k_cu_5d38d484_295376ignoreE)
_ZN40_INTERNAL_75e6f5a2_4_k_cu_5d38d484_295374cuda3std3__442_GLOBAL__N__75e6f5a2_4_k_cu_5d38d484_295376ignoreE:
	.zero		1
	.type		_ZN40_INTERNAL_75e6f5a2_4_k_cu_5d38d484_295374cute7productE,@object
	.size		_ZN40_INTERNAL_75e6f5a2_4_k_cu_5d38d484_295374cute7productE,(_ZN40_INTERNAL_75e6f5a2_4_k_cu_5d38d484_295374cuda3std3__45__cpo3endE - _ZN40_INTERNAL_75e6f5a2_4_k_cu_5d38d484_295374cute7productE)
_ZN40_INTERNAL_75e6f5a2_4_k_cu_5d38d484_295374cute7productE:
	.zero		1
	.type		_ZN40_INTERNAL_75e6f5a2_4_k_cu_5d38d484_295374cuda3std3__45__cpo3endE,@object
	.size		_ZN40_INTERNAL_75e6f5a2_4_k_cu_5d38d484_295374cuda3std3__45__cpo3endE,(_ZN40_INTERNAL_75e6f5a2_4_k_cu_5d38d484_295374cuda3std3__419piecewise_constructE - _ZN40_INTERNAL_75e6f5a2_4_k_cu_5d38d484_295374cuda3std3__45__cpo3endE)
_ZN40_INTERNAL_75e6f5a2_4_k_cu_5d38d484_295374cuda3std3__45__cpo3endE:
	.zero		1
	.type		_ZN40_INTERNAL_75e6f5a2_4_k_cu_5d38d484_295374cuda3std3__419piecewise_constructE,@object
	.size		_ZN40_INTERNAL_75e6f5a2_4_k_cu_5d38d484_295374cuda3std3__419piecewise_constructE,(_ZN40_INTERNAL_75e6f5a2_4_k_cu_5d38d484_295374cuda3std3__45__cpo4cendE - _ZN40_INTERNAL_75e6f5a2_4_k_cu_5d38d484_295374cuda3std3__419piecewise_constructE)
_ZN40_INTERNAL_75e6f5a2_4_k_cu_5d38d484_295374cuda3std3__419piecewise_constructE:
	.zero		1
	.type		_ZN40_INTERNAL_75e6f5a2_4_k_cu_5d38d484_295374cuda3std3__45__cpo4cendE,@object
	.size		_ZN40_INTERNAL_75e6f5a2_4_k_cu_5d38d484_295374cuda3std3__45__cpo4cendE,(_ZN40_INTERNAL_75e6f5a2_4_k_cu_5d38d484_295374cuda3std6ranges3__45__cpo4swapE - _ZN40_INTERNAL_75e6f5a2_4_k_cu_5d38d484_295374cuda3std3__45__cpo4cendE)
_ZN40_INTERNAL_75e6f5a2_4_k_cu_5d38d484_295374cuda3std3__45__cpo4cendE:
	.zero		1
	.type		_ZN40_INTERNAL_75e6f5a2_4_k_cu_5d38d484_295374cuda3std6ranges3__45__cpo4swapE,@object
	.size		_ZN40_INTERNAL_75e6f5a2_4_k_cu_5d38d484_295374cuda3std6ranges3__45__cpo4swapE,(.L_10 - _ZN40_INTERNAL_75e6f5a2_4_k_cu_5d38d484_295374cuda3std6ranges3__45__cpo4swapE)
_ZN40_INTERNAL_75e6f5a2_4_k_cu_5d38d484_295374cuda3std6ranges3__45__cpo4swapE:
	.zero		1
.L_10:


//--------------------- .nv.constant0._ZN7cutlass13device_kernelINS_4gemm6kernel13GemmUniversalIN4cute5tupleIJiiiiEEENS1_10collective13CollectiveMmaINS1_46MainloopSm100TmaUmmaWarpSpecializedBlockScaledILi3ELi2ELi1ENS5_IJNS4_1CILi2EEENSA_ILi1EEESC_EEEEENS5_IJNSA_ILi128EEENSA_ILi256EEESG_EEENS5_IJNS_12float_e2m1_tENS_13float_ue8m0_tEEEENS5_IJNS5_IJlSC_lEEENS4_6LayoutINS5_IJNS5_IJNS5_IJNSA_ILi32EEENSA_ILi4EEEEEEiEEESQ_NS5_IJSC_iEEEEEENS5_IJNS5_IJNS5_IJNSA_ILi16EEESO_EEEiEEENS5_IJNS5_IJNSA_ILi0EEESC_EEENSA_ILi512EEEEEENS5_IJSW_iEEEEEEEEEEESK_S13_NS4_8TiledMMAINS4_8MMA_AtomIJNS4_17SM100_MMA_MXF4_SSISI_SI_fSJ_Li128ELi256ELi32ELNS4_4UMMA5MajorE0ELS18_0ELNS17_7ScaleInE0ELS19_0EEEEEENSM_INS5_IJSC_SC_SC_EEENS5_IJSW_SW_SW_EEEEENS5_IJNS4_10UnderscoreES1F_S1F_EEEEENS5_IJNS4_13SM90_TMA_LOADES1I_EEENS5_IJNS4_14ComposedLayoutINS4_7SwizzleILi3ELi4ELi3EEENS4_18smem_ptr_flag_bitsILi4EEENSM_INS5_IJNSA_ILi8EEESG_EEENS5_IJSG_SC_EEEEEEENSM_INS5_IJNS5_IJNS5_IJSP_SC_EEENS5_IJSN_SB_EEEEEESC_NS5_IJSB_SB_EEEEEENS5_IJNS5_IJNS5_IJSU_SY_EEESX_EEESW_NS5_IJSB_SY_EEEEEEEEEEEvNS4_8identityENS5_IJNS4_23SM90_TMA_LOAD_MULTICASTES26_EEENS5_IJS1T_NSM_INS5_IJNS5_IJNS5_IJSP_SB_EEES1V_EEESC_S1X_EEENS5_IJS20_SW_NS5_IJSB_NSA_ILi1024EEEEEEEEEEEEEEvS25_EENS_8epilogue10collective18CollectiveEpilogueINS2H_23Sm100TmaWarpSpecializedILi4ELi2ELi32ELb1ELb0EEEJNS5_IJNSA_ILi64EEESG_SG_EEENS5_IJNSM_IS2M_SC_EENSM_IS1V_NS5_IJSC_SF_EEEEEEEENS_10bfloat16_tESL_S2S_SL_NS2H_6fusion15FusionCallbacksIS2L_NS2T_17LinearCombinationIS2S_fS2S_fLNS_15FloatRoundStyleE2EEES2N_S2R_JEEENS4_5SM1004TMEM4LOAD26SM100_TMEM_LOAD_32dp32b32xES1I_NS1K_INS1L_ILi2ELi4ELi3EEENS1N_ILi16EEENSM_INS5_IJS1P_SN_EEENS5_IJSN_SC_EEEEEEENS4_39AutoVectorizingCopyWithAssumedAlignmentILi128EEENS4_14SM90_TMA_STOREES38_S3A_S3A_EEEvvEEEEvNT_6ParamsE --------------------------
	.section	.nv.constant0._ZN7cutlass13device_kernelINS_4gemm6kernel13GemmUniversalIN4cute5tupleIJiiiiEEENS1_10collective13CollectiveMmaINS1_46MainloopSm100TmaUmmaWarpSpecializedBlockScaledILi3ELi2ELi1ENS5_IJNS4_1CILi2EEENSA_ILi1EEESC_EEEEENS5_IJNSA_ILi128EEENSA_ILi256EEESG_EEENS5_IJNS_12float_e2m1_tENS_13float_ue8m0_tEEEENS5_IJNS5_IJlSC_lEEENS4_6LayoutINS5_IJNS5_IJNS5_IJNSA_ILi32EEENSA_ILi4EEEEEEiEEESQ_NS5_IJSC_iEEEEEENS5_IJNS5_IJNS5_IJNSA_ILi16EEESO_EEEiEEENS5_IJNS5_IJNSA_ILi0EEESC_EEENSA_ILi512EEEEEENS5_IJSW_iEEEEEEEEEEESK_S13_NS4_8TiledMMAINS4_8MMA_AtomIJNS4_17SM100_MMA_MXF4_SSISI_SI_fSJ_Li128ELi256ELi32ELNS4_4UMMA5MajorE0ELS18_0ELNS17_7ScaleInE0ELS19_0EEEEEENSM_INS5_IJSC_SC_SC_EEENS5_IJSW_SW_SW_EEEEENS5_IJNS4_10UnderscoreES1F_S1F_EEEEENS5_IJNS4_13SM90_TMA_LOADES1I_EEENS5_IJNS4_14ComposedLayoutINS4_7SwizzleILi3ELi4ELi3EEENS4_18smem_ptr_flag_bitsILi4EEENSM_INS5_IJNSA_ILi8EEESG_EEENS5_IJSG_SC_EEEEEEENSM_INS5_IJNS5_IJNS5_IJSP_SC_EEENS5_IJSN_SB_EEEEEESC_NS5_IJSB_SB_EEEEEENS5_IJNS5_IJNS5_IJSU_SY_EEESX_EEESW_NS5_IJSB_SY_EEEEEEEEEEEvNS4_8identityENS5_IJNS4_23SM90_TMA_LOAD_MULTICASTES26_EEENS5_IJS1T_NSM_INS5_IJNS5_IJNS5_IJSP_SB_EEES1V_EEESC_S1X_EEENS5_IJS20_SW_NS5_IJSB_NSA_ILi1024EEEEEEEEEEEEEEvS25_EENS_8epilogue10collective18CollectiveEpilogueINS2H_23Sm100TmaWarpSpecializedILi4ELi2ELi32ELb1ELb0EEEJNS5_IJNSA_ILi64EEESG_SG_EEENS5_IJNSM_IS2M_SC_EENSM_IS1V_NS5_IJSC_SF_EEEEEEEENS_10bfloat16_tESL_S2S_SL_NS2H_6fusion15FusionCallbacksIS2L_NS2T_17LinearCombinationIS2S_fS2S_fLNS_15FloatRoundStyleE2EEES2N_S2R_JEEENS4_5SM1004TMEM4LOAD26SM100_TMEM_LOAD_32dp32b32xES1I_NS1K_INS1L_ILi2ELi4ELi3EEENS1N_ILi16EEENSM_INS5_IJS1P_SN_EEENS5_IJSN_SC_EEEEEEENS4_39AutoVectorizingCopyWithAssumedAlignmentILi128EEENS4_14SM90_TMA_STOREES38_S3A_S3A_EEEvvEEEEvNT_6ParamsE,"a",@progbits
	.sectionflags	@""
	.align	4
.nv.constant0._ZN7cutlass13device_kernelINS_4gemm6kernel13GemmUniversalIN4cute5tupleIJiiiiEEENS1_10collective13CollectiveMmaINS1_46MainloopSm100TmaUmmaWarpSpecializedBlockScaledILi3ELi2ELi1ENS5_IJNS4_1CILi2EEENSA_ILi1EEESC_EEEEENS5_IJNSA_ILi128EEENSA_ILi256EEESG_EEENS5_IJNS_12float_e2m1_tENS_13float_ue8m0_tEEEENS5_IJNS5_IJlSC_lEEENS4_6LayoutINS5_IJNS5_IJNS5_IJNSA_ILi32EEENSA_ILi4EEEEEEiEEESQ_NS5_IJSC_iEEEEEENS5_IJNS5_IJNS5_IJNSA_ILi16EEESO_EEEiEEENS5_IJNS5_IJNSA_ILi0EEESC_EEENSA_ILi512EEEEEENS5_IJSW_iEEEEEEEEEEESK_S13_NS4_8TiledMMAINS4_8MMA_AtomIJNS4_17SM100_MMA_MXF4_SSISI_SI_fSJ_Li128ELi256ELi32ELNS4_4UMMA5MajorE0ELS18_0ELNS17_7ScaleInE0ELS19_0EEEEEENSM_INS5_IJSC_SC_SC_EEENS5_IJSW_SW_SW_EEEEENS5_IJNS4_10UnderscoreES1F_S1F_EEEEENS5_IJNS4_13SM90_TMA_LOADES1I_EEENS5_IJNS4_14ComposedLayoutINS4_7SwizzleILi3ELi4ELi3EEENS4_18smem_ptr_flag_bitsILi4EEENSM_INS5_IJNSA_ILi8EEESG_EEENS5_IJSG_SC_EEEEEEENSM_INS5_IJNS5_IJNS5_IJSP_SC_EEENS5_IJSN_SB_EEEEEESC_NS5_IJSB_SB_EEEEEENS5_IJNS5_IJNS5_IJSU_SY_EEESX_EEESW_NS5_IJSB_SY_EEEEEEEEEEEvNS4_8identityENS5_IJNS4_23SM90_TMA_LOAD_MULTICASTES26_EEENS5_IJS1T_NSM_INS5_IJNS5_IJNS5_IJSP_SB_EEES1V_EEESC_S1X_EEENS5_IJS20_SW_NS5_IJSB_NSA_ILi1024EEEEEEEEEEEEEEvS25_EENS_8epilogue10collective18CollectiveEpilogueINS2H_23Sm100TmaWarpSpecializedILi4ELi2ELi32ELb1ELb0EEEJNS5_IJNSA_ILi64EEESG_SG_EEENS5_IJNSM_IS2M_SC_EENSM_IS1V_NS5_IJSC_SF_EEEEEEEENS_10bfloat16_tESL_S2S_SL_NS2H_6fusion15FusionCallbacksIS2L_NS2T_17LinearCombinationIS2S_fS2S_fLNS_15FloatRoundStyleE2EEES2N_S2R_JEEENS4_5SM1004TMEM4LOAD26SM100_TMEM_LOAD_32dp32b32xES1I_NS1K_INS1L_ILi2ELi4ELi3EEENS1N_ILi16EEENSM_INS5_IJS1P_SN_EEENS5_IJSN_SC_EEEEEEENS4_39AutoVectorizingCopyWithAssumedAlignmentILi128EEENS4_14SM90_TMA_STOREES38_S3A_S3A_EEEvvEEEEvNT_6ParamsE:
	.zero		3968


//--------------------- SYMBOLS --------------------------

	.type		.nv.reservedSmem.offset0,@object
	.size		.nv.reservedSmem.offset0,0x4
	.type		.nv.reservedSmem.cap,@object
	.size		.nv.reservedSmem.cap,0x4
	.type		__assertfail,@function
